	.target	sm_103a

	.elftype	@"ET_EXEC"


//--------------------- .note.nv.tkinfo           --------------------------
	.section	.note.nv.tkinfo,"",@"SHT_NOTE"
	.sectionflags	@"SHF_NOTE_NV_TKINFO"
	.tkinfo
        /*0018*/ 	.word	0x00000002
        /*0030*/ 	.string	""
        /*0030*/ 	.string	"ptxas"
        /*0030*/ 	.string	"Cuda compilation tools, release 13.0, V13.0.88"
        /*0030*/ 	.string	"Build cuda_13.0.r13.0/compiler.36424714_0"
        /*0030*/ 	.string	"-arch sm_103a -m 64 "



//--------------------- .note.nv.cuinfo           --------------------------
	.section	.note.nv.cuinfo,"",@"SHT_NOTE"
	.sectionflags	@"SHF_NOTE_NV_CUINFO"
        /*0018*/ 	.short	0x0002
        /*001a*/ 	.short	0x0067
        /*001c*/ 	.short	0x0082
	.zero		2


//--------------------- .nv.info                  --------------------------
	.section	.nv.info,"",@"SHT_CUDA_INFO"
	.align	4


	//----- nvinfo : EIATTR_REGCOUNT
	.align		4
        /*0000*/ 	.byte	0x04, 0x2f
        /*0002*/ 	.short	(.L_12 - .L_11)
	.align		4
.L_11:
        /*0004*/ 	.word	index@(_ZN7cutlass13device_kernelIN5flash22FlashAttnBwdPreprocessIN4cute5tupleIJNS3_1CILi128EEENS5_ILi64EEEEEENS_6half_tEfNS_4arch4Sm90ELb1ELb1EEEEEvNT_6ParamsE)
        /*0008*/ 	.word	0x00000040


	//----- nvinfo : EIATTR_FRAME_SIZE
	.align		4
.L_12:
        /*000c*/ 	.byte	0x04, 0x11
        /*000e*/ 	.short	(.L_14 - .L_13)
	.align		4
.L_13:
        /*0010*/ 	.word	index@(_ZN7cutlass13device_kernelIN5flash22FlashAttnBwdPreprocessIN4cute5tupleIJNS3_1CILi128EEENS5_ILi64EEEEEENS_6half_tEfNS_4arch4Sm90ELb1ELb1EEEEEvNT_6ParamsE)
        /*0014*/ 	.word	0x00000000


	//----- nvinfo : EIATTR_REGCOUNT
	.align		4
.L_14:
        /*0018*/ 	.byte	0x04, 0x2f
        /*001a*/ 	.short	(.L_16 - .L_15)
	.align		4
.L_15:
        /*001c*/ 	.word	index@(_ZN7cutlass13device_kernelIN5flash11enable_sm90INS1_16FlashAttnBwdSm90INS1_25CollectiveMainloopBwdSm90ILi2ELi2ELi2EN4cute5tupleIJNS5_1CILi1EEES8_S8_EEENS6_IJNS7_ILi128EEESA_NS7_ILi64EEEEEENS_6half_tEfNS_4arch4Sm90ELb1ELb0ELb0ELb1ELb1ELb1ELb0ELb0ELi2ELi1ELi2ELi2ELb0EEENS1_24CollectiveEpilogueBwdGQAISC_fSF_Li256ELb1ELb1EEENS1_25SingleTileBwdLPTSchedulerILb1ELi128ELb1EEEEEEEEEvNT_6ParamsE)
        /*0020*/ 	.word	0x00000004


	//----- nvinfo : EIATTR_FRAME_SIZE
	.align		4
.L_16:
        /*0024*/ 	.byte	0x04, 0x11
        /*0026*/ 	.short	(.L_18 - .L_17)
	.align		4
.L_17:
        /*0028*/ 	.word	index@(_ZN7cutlass13device_kernelIN5flash11enable_sm90INS1_16FlashAttnBwdSm90INS1_25CollectiveMainloopBwdSm90ILi2ELi2ELi2EN4cute5tupleIJNS5_1CILi1EEES8_S8_EEENS6_IJNS7_ILi128EEESA_NS7_ILi64EEEEEENS_6half_tEfNS_4arch4Sm90ELb1ELb0ELb0ELb1ELb1ELb1ELb0ELb0ELi2ELi1ELi2ELi2ELb0EEENS1_24CollectiveEpilogueBwdGQAISC_fSF_Li256ELb1ELb1EEENS1_25SingleTileBwdLPTSchedulerILb1ELi128ELb1EEEEEEEEEvNT_6ParamsE)
        /*002c*/ 	.word	0x00000000


	//----- nvinfo : EIATTR_REGCOUNT
	.align		4
.L_18:
        /*0030*/ 	.byte	0x04, 0x2f
        /*0032*/ 	.short	(.L_20 - .L_19)
	.align		4
.L_19:
        /*0034*/ 	.word	index@(_ZN7cutlass13device_kernelIN5flash32FlashAttnBwdPostprocessConvertdQIN4cute5tupleIJNS3_1CILi128EEENS5_ILi64EEEEEENS_6half_tEfNS_4arch4Sm90ELi256ENS3_8TiledMMAINS3_8MMA_AtomIJNS3_4SM904GMMA25MMA_64x64x16_F32F16F16_SSILNSF_5MajorE0ELSH_1ELNSF_7ScaleInE1ELSI_1EEEEEENS3_6LayoutINS4_IJNS5_ILi2EEENS5_ILi1EEESN_EEENS4_IJSN_NS5_ILi0EEESP_EEEEENS4_IJNS3_10UnderscoreESS_SS_EEEEELb0EEEEEvNT_6ParamsE)
        /*0038*/ 	.word	0x00000030


	//----- nvinfo : EIATTR_FRAME_SIZE
	.align		4
.L_20:
        /*003c*/ 	.byte	0x04, 0x11
        /*003e*/ 	.short	(.L_22 - .L_21)
	.align		4
.L_21:
        /*0040*/ 	.word	index@(_ZN7cutlass13device_kernelIN5flash32FlashAttnBwdPostprocessConvertdQIN4cute5tupleIJNS3_1CILi128EEENS5_ILi64EEEEEENS_6half_tEfNS_4arch4Sm90ELi256ENS3_8TiledMMAINS3_8MMA_AtomIJNS3_4SM904GMMA25MMA_64x64x16_F32F16F16_SSILNSF_5MajorE0ELSH_1ELNSF_7ScaleInE1ELSI_1EEEEEENS3_6LayoutINS4_IJNS5_ILi2EEENS5_ILi1EEESN_EEENS4_IJSN_NS5_ILi0EEESP_EEEEENS4_IJNS3_10UnderscoreESS_SS_EEEEELb0EEEEEvNT_6ParamsE)
        /*0044*/ 	.word	0x00000000


	//----- nvinfo : EIATTR_REGCOUNT
	.align		4
.L_22:
        /*0048*/ 	.byte	0x04, 0x2f
        /*004a*/ 	.short	(.L_24 - .L_23)
	.align		4
.L_23:
        /*004c*/ 	.word	index@(_ZN7cutlass13device_kernelIN5flash32FlashAttnBwdPostprocessConvertdQIN4cute5tupleIJNS3_1CILi128EEENS5_ILi64EEEEEENS_6half_tEfNS_4arch4Sm90ELi256ENS3_8TiledMMAINS3_8MMA_AtomIJNS3_4SM904GMMA25MMA_64x64x16_F32F16F16_RSILNSF_5MajorE0ELSH_1ELNSF_7ScaleInE1ELSI_1EEEEEENS3_6LayoutINS4_IJNS5_ILi2EEENS5_ILi1EEESN_EEENS4_IJSN_NS5_ILi0EEESP_EEEEENS4_IJNS3_10UnderscoreESS_SS_EEEEELb0EEEEEvNT_6ParamsE)
        /*0050*/ 	.word	0x00000030


	//----- nvinfo : EIATTR_FRAME_SIZE
	.align		4
.L_24:
        /*0054*/ 	.byte	0x04, 0x11
        /*0056*/ 	.short	(.L_26 - .L_25)
	.align		4
.L_25:
        /*0058*/ 	.word	index@(_ZN7cutlass13device_kernelIN5flash32FlashAttnBwdPostprocessConvertdQIN4cute5tupleIJNS3_1CILi128EEENS5_ILi64EEEEEENS_6half_tEfNS_4arch4Sm90ELi256ENS3_8TiledMMAINS3_8MMA_AtomIJNS3_4SM904GMMA25MMA_64x64x16_F32F16F16_RSILNSF_5MajorE0ELSH_1ELNSF_7ScaleInE1ELSI_1EEEEEENS3_6LayoutINS4_IJNS5_ILi2EEENS5_ILi1EEESN_EEENS4_IJSN_NS5_ILi0EEESP_EEEEENS4_IJNS3_10UnderscoreESS_SS_EEEEELb0EEEEEvNT_6ParamsE)
        /*005c*/ 	.word	0x00000000


	//----- nvinfo : EIATTR_REGCOUNT
	.align		4
.L_26:
        /*0060*/ 	.byte	0x04, 0x2f
        /*0062*/ 	.short	(.L_28 - .L_27)
	.align		4
.L_27:
        /*0064*/ 	.word	index@(_ZN7cutlass13device_kernelIN5flash11enable_sm90INS1_16FlashAttnBwdSm90INS1_25CollectiveMainloopBwdSm90ILi2ELi2ELi2EN4cute5tupleIJNS5_1CILi1EEES8_S8_EEENS6_IJNS7_ILi128EEESA_NS7_ILi64EEEEEENS_6half_tEfNS_4arch4Sm90ELb1ELb0ELb0ELb1ELb0ELb1ELb0ELb0ELi2ELi1ELi2ELi2ELb0EEENS1_24CollectiveEpilogueBwdGQAISC_fSF_Li256ELb1ELb0EEENS1_25SingleTileBwdLPTSchedulerILb1ELi128ELb0EEEEEEEEEvNT_6ParamsE)
        /*0068*/ 	.word	0x00000004


	//----- nvinfo : EIATTR_FRAME_SIZE
	.align		4
.L_28:
        /*006c*/ 	.byte	0x04, 0x11
        /*006e*/ 	.short	(.L_30 - .L_29)
	.align		4
.L_29:
        /*0070*/ 	.word	index@(_ZN7cutlass13device_kernelIN5flash11enable_sm90INS1_16FlashAttnBwdSm90INS1_25CollectiveMainloopBwdSm90ILi2ELi2ELi2EN4cute5tupleIJNS5_1CILi1EEES8_S8_EEENS6_IJNS7_ILi128EEESA_NS7_ILi64EEEEEENS_6half_tEfNS_4arch4Sm90ELb1ELb0ELb0ELb1ELb0ELb1ELb0ELb0ELi2ELi1ELi2ELi2ELb0EEENS1_24CollectiveEpilogueBwdGQAISC_fSF_Li256ELb1ELb0EEENS1_25SingleTileBwdLPTSchedulerILb1ELi128ELb0EEEEEEEEEvNT_6ParamsE)
        /*0074*/ 	.word	0x00000000


	//----- nvinfo : EIATTR_REGCOUNT
	.align		4
.L_30:
        /*0078*/ 	.byte	0x04, 0x2f
        /*007a*/ 	.short	(.L_32 - .L_31)
	.align		4
.L_31:
        /*007c*/ 	.word	index@(_ZN7cutlass13device_kernelIN5flash11enable_sm90INS1_16FlashAttnBwdSm90INS1_25CollectiveMainloopBwdSm90ILi2ELi2ELi2EN4cute5tupleIJNS5_1CILi1EEES8_S8_EEENS6_IJNS7_ILi128EEESA_NS7_ILi64EEEEEENS_6half_tEfNS_4arch4Sm90ELb1ELb0ELb0ELb1ELb1ELb1ELb0ELb0ELi2ELi1ELi2ELi2ELb0EEENS1_21CollectiveEpilogueBwdISC_SD_SF_Li256ELb1ELb0ELi1EEENS1_25SingleTileBwdLPTSchedulerILb1ELi128ELb1EEEEEEEEEvNT_6ParamsE)
        /*0080*/ 	.word	0x00000004


	//----- nvinfo : EIATTR_FRAME_SIZE
	.align		4
.L_32:
        /*0084*/ 	.byte	0x04, 0x11
        /*0086*/ 	.short	(.L_34 - .L_33)
	.align		4
.L_33:
        /*0088*/ 	.word	index@(_ZN7cutlass13device_kernelIN5flash11enable_sm90INS1_16FlashAttnBwdSm90INS1_25CollectiveMainloopBwdSm90ILi2ELi2ELi2EN4cute5tupleIJNS5_1CILi1EEES8_S8_EEENS6_IJNS7_ILi128EEESA_NS7_ILi64EEEEEENS_6half_tEfNS_4arch4Sm90ELb1ELb0ELb0ELb1ELb1ELb1ELb0ELb0ELi2ELi1ELi2ELi2ELb0EEENS1_21CollectiveEpilogueBwdISC_SD_SF_Li256ELb1ELb0ELi1EEENS1_25SingleTileBwdLPTSchedulerILb1ELi128ELb1EEEEEEEEEvNT_6ParamsE)
        /*008c*/ 	.word	0x00000000


	//----- nvinfo : EIATTR_REGCOUNT
	.align		4
.L_34:
        /*0090*/ 	.byte	0x04, 0x2f
        /*0092*/ 	.short	(.L_36 - .L_35)
	.align		4
.L_35:
        /*0094*/ 	.word	index@(_ZN7cutlass13device_kernelIN5flash11enable_sm90INS1_16FlashAttnBwdSm90INS1_25CollectiveMainloopBwdSm90ILi2ELi2ELi2EN4cute5tupleIJNS5_1CILi1EEES8_S8_EEENS6_IJNS7_ILi128EEESA_NS7_ILi64EEEEEENS_6half_tEfNS_4arch4Sm90ELb1ELb0ELb0ELb1ELb0ELb1ELb0ELb0ELi2ELi1ELi2ELi2ELb0EEENS1_21CollectiveEpilogueBwdISC_SD_SF_Li256ELb1ELb0ELi1EEENS1_25SingleTileBwdLPTSchedulerILb1ELi128ELb0EEEEEEEEEvNT_6ParamsE)
        /*0098*/ 	.word	0x00000004


	//----- nvinfo : EIATTR_FRAME_SIZE
	.align		4
.L_36:
        /*009c*/ 	.byte	0x04, 0x11
        /*009e*/ 	.short	(.L_38 - .L_37)
	.align		4
.L_37:
        /*00a0*/ 	.word	index@(_ZN7cutlass13device_kernelIN5flash11enable_sm90INS1_16FlashAttnBwdSm90INS1_25CollectiveMainloopBwdSm90ILi2ELi2ELi2EN4cute5tupleIJNS5_1CILi1EEES8_S8_EEENS6_IJNS7_ILi128EEESA_NS7_ILi64EEEEEENS_6half_tEfNS_4arch4Sm90ELb1ELb0ELb0ELb1ELb0ELb1ELb0ELb0ELi2ELi1ELi2ELi2ELb0EEENS1_21CollectiveEpilogueBwdISC_SD_SF_Li256ELb1ELb0ELi1EEENS1_25SingleTileBwdLPTSchedulerILb1ELi128ELb0EEEEEEEEEvNT_6ParamsE)
        /*00a4*/ 	.word	0x00000000


	//----- nvinfo : EIATTR_REGCOUNT
	.align		4
.L_38:
        /*00a8*/ 	.byte	0x04, 0x2f
        /*00aa*/ 	.short	(.L_40 - .L_39)
	.align		4
.L_39:
        /*00ac*/ 	.word	index@(_ZN7cutlass13device_kernelIN5flash22FlashAttnBwdPreprocessIN4cute5tupleIJNS3_1CILi128EEENS5_ILi64EEEEEENS_6half_tEfNS_4arch4Sm90ELb1ELb0EEEEEvNT_6ParamsE)
        /*00b0*/ 	.word	0x00000038


	//----- nvinfo : EIATTR_FRAME_SIZE
	.align		4
.L_40:
        /*00b4*/ 	.byte	0x04, 0x11
        /*00b6*/ 	.short	(.L_42 - .L_41)
	.align		4
.L_41:
        /*00b8*/ 	.word	index@(_ZN7cutlass13device_kernelIN5flash22FlashAttnBwdPreprocessIN4cute5tupleIJNS3_1CILi128EEENS5_ILi64EEEEEENS_6half_tEfNS_4arch4Sm90ELb1ELb0EEEEEvNT_6ParamsE)
        /*00bc*/ 	.word	0x00000000


	//----- nvinfo : EIATTR_REGCOUNT
	.align		4
.L_42:
        /*00c0*/ 	.byte	0x04, 0x2f
        /*00c2*/ 	.short	(.L_44 - .L_43)
	.align		4
.L_43:
        /*00c4*/ 	.word	index@(_ZN7cutlass13device_kernelIN5flash11enable_sm90INS1_16FlashAttnBwdSm90INS1_25CollectiveMainloopBwdSm90ILi2ELi2ELi2EN4cute5tupleIJNS5_1CILi1EEES8_S8_EEENS6_IJNS7_ILi128EEESA_NS7_ILi64EEEEEENS_6half_tEfNS_4arch4Sm90ELb1ELb0ELb0ELb0ELb1ELb1ELb0ELb0ELi2ELi1ELi2ELi2ELb0EEENS1_24CollectiveEpilogueBwdGQAISC_fSF_Li256ELb0ELb1EEENS1_25SingleTileBwdLPTSchedulerILb0ELi128ELb1EEEEEEEEEvNT_6ParamsE)
        /*00c8*/ 	.word	0x00000004


	//----- nvinfo : EIATTR_FRAME_SIZE
	.align		4
.L_44:
        /*00cc*/ 	.byte	0x04, 0x11
        /*00ce*/ 	.short	(.L_46 - .L_45)
	.align		4
.L_45:
        /*00d0*/ 	.word	index@(_ZN7cutlass13device_kernelIN5flash11enable_sm90INS1_16FlashAttnBwdSm90INS1_25CollectiveMainloopBwdSm90ILi2ELi2ELi2EN4cute5tupleIJNS5_1CILi1EEES8_S8_EEENS6_IJNS7_ILi128EEESA_NS7_ILi64EEEEEENS_6half_tEfNS_4arch4Sm90ELb1ELb0ELb0ELb0ELb1ELb1ELb0ELb0ELi2ELi1ELi2ELi2ELb0EEENS1_24CollectiveEpilogueBwdGQAISC_fSF_Li256ELb0ELb1EEENS1_25SingleTileBwdLPTSchedulerILb0ELi128ELb1EEEEEEEEEvNT_6ParamsE)
        /*00d4*/ 	.word	0x00000000


	//----- nvinfo : EIATTR_REGCOUNT
	.align		4
.L_46:
        /*00d8*/ 	.byte	0x04, 0x2f
        /*00da*/ 	.short	(.L_48 - .L_47)
	.align		4
.L_47:
        /*00dc*/ 	.word	index@(_ZN7cutlass13device_kernelIN5flash11enable_sm90INS1_16FlashAttnBwdSm90INS1_25CollectiveMainloopBwdSm90ILi2ELi2ELi2EN4cute5tupleIJNS5_1CILi1EEES8_S8_EEENS6_IJNS7_ILi128EEESA_NS7_ILi64EEEEEENS_6half_tEfNS_4arch4Sm90ELb1ELb0ELb0ELb0ELb0ELb1ELb0ELb0ELi2ELi1ELi2ELi2ELb0EEENS1_24CollectiveEpilogueBwdGQAISC_fSF_Li256ELb0ELb0EEENS1_25SingleTileBwdLPTSchedulerILb0ELi128ELb0EEEEEEEEEvNT_6ParamsE)
        /*00e0*/ 	.word	0x00000004


	//----- nvinfo : EIATTR_FRAME_SIZE
	.align		4
.L_48:
        /*00e4*/ 	.byte	0x04, 0x11
        /*00e6*/ 	.short	(.L_50 - .L_49)
	.align		4
.L_49:
        /*00e8*/ 	.word	index@(_ZN7cutlass13device_kernelIN5flash11enable_sm90INS1_16FlashAttnBwdSm90INS1_25CollectiveMainloopBwdSm90ILi2ELi2ELi2EN4cute5tupleIJNS5_1CILi1EEES8_S8_EEENS6_IJNS7_ILi128EEESA_NS7_ILi64EEEEEENS_6half_tEfNS_4arch4Sm90ELb1ELb0ELb0ELb0ELb0ELb1ELb0ELb0ELi2ELi1ELi2ELi2ELb0EEENS1_24CollectiveEpilogueBwdGQAISC_fSF_Li256ELb0ELb0EEENS1_25SingleTileBwdLPTSchedulerILb0ELi128ELb0EEEEEEEEEvNT_6ParamsE)
        /*00ec*/ 	.word	0x00000000


	//----- nvinfo : EIATTR_REGCOUNT
	.align		4
.L_50:
        /*00f0*/ 	.byte	0x04, 0x2f
        /*00f2*/ 	.short	(.L_52 - .L_51)
	.align		4
.L_51:
        /*00f4*/ 	.word	index@(_ZN7cutlass13device_kernelIN5flash11enable_sm90INS1_16FlashAttnBwdSm90INS1_25CollectiveMainloopBwdSm90ILi2ELi2ELi2EN4cute5tupleIJNS5_1CILi1EEES8_S8_EEENS6_IJNS7_ILi128EEESA_NS7_ILi64EEEEEENS_6half_tEfNS_4arch4Sm90ELb1ELb0ELb0ELb0ELb1ELb1ELb0ELb0ELi2ELi1ELi2ELi2ELb0EEENS1_21CollectiveEpilogueBwdISC_SD_SF_Li256ELb0ELb0ELi1EEENS1_25SingleTileBwdLPTSchedulerILb0ELi128ELb1EEEEEEEEEvNT_6ParamsE)
        /*00f8*/ 	.word	0x00000004


	//----- nvinfo : EIATTR_FRAME_SIZE
	.align		4
.L_52:
        /*00fc*/ 	.byte	0x04, 0x11
        /*00fe*/ 	.short	(.L_54 - .L_53)
	.align		4
.L_53:
        /*0100*/ 	.word	index@(_ZN7cutlass13device_kernelIN5flash11enable_sm90INS1_16FlashAttnBwdSm90INS1_25CollectiveMainloopBwdSm90ILi2ELi2ELi2EN4cute5tupleIJNS5_1CILi1EEES8_S8_EEENS6_IJNS7_ILi128EEESA_NS7_ILi64EEEEEENS_6half_tEfNS_4arch4Sm90ELb1ELb0ELb0ELb0ELb1ELb1ELb0ELb0ELi2ELi1ELi2ELi2ELb0EEENS1_21CollectiveEpilogueBwdISC_SD_SF_Li256ELb0ELb0ELi1EEENS1_25SingleTileBwdLPTSchedulerILb0ELi128ELb1EEEEEEEEEvNT_6ParamsE)
        /*0104*/ 	.word	0x00000000


	//----- nvinfo : EIATTR_REGCOUNT
	.align		4
.L_54:
        /*0108*/ 	.byte	0x04, 0x2f
        /*010a*/ 	.short	(.L_56 - .L_55)
	.align		4
.L_55:
        /*010c*/ 	.word	index@(_ZN7cutlass13device_kernelIN5flash11enable_sm90INS1_16FlashAttnBwdSm90INS1_25CollectiveMainloopBwdSm90ILi2ELi2ELi2EN4cute5tupleIJNS5_1CILi1EEES8_S8_EEENS6_IJNS7_ILi128EEESA_NS7_ILi64EEEEEENS_6half_tEfNS_4arch4Sm90ELb1ELb0ELb0ELb0ELb0ELb1ELb0ELb0ELi2ELi1ELi2ELi2ELb0EEENS1_21CollectiveEpilogueBwdISC_SD_SF_Li256ELb0ELb0ELi1EEENS1_25SingleTileBwdLPTSchedulerILb0ELi128ELb0EEEEEEEEEvNT_6ParamsE)
        /*0110*/ 	.word	0x00000004


	//----- nvinfo : EIATTR_FRAME_SIZE
	.align		4
.L_56:
        /*0114*/ 	.byte	0x04, 0x11
        /*0116*/ 	.short	(.L_58 - .L_57)
	.align		4
.L_57:
        /*0118*/ 	.word	index@(_ZN7cutlass13device_kernelIN5flash11enable_sm90INS1_16FlashAttnBwdSm90INS1_25CollectiveMainloopBwdSm90ILi2ELi2ELi2EN4cute5tupleIJNS5_1CILi1EEES8_S8_EEENS6_IJNS7_ILi128EEESA_NS7_ILi64EEEEEENS_6half_tEfNS_4arch4Sm90ELb1ELb0ELb0ELb0ELb0ELb1ELb0ELb0ELi2ELi1ELi2ELi2ELb0EEENS1_21CollectiveEpilogueBwdISC_SD_SF_Li256ELb0ELb0ELi1EEENS1_25SingleTileBwdLPTSchedulerILb0ELi128ELb0EEEEEEEEEvNT_6ParamsE)
        /*011c*/ 	.word	0x00000000


	//----- nvinfo : EIATTR_REGCOUNT
	.align		4
.L_58:
        /*0120*/ 	.byte	0x04, 0x2f
        /*0122*/ 	.short	(.L_60 - .L_59)
	.align		4
.L_59:
        /*0124*/ 	.word	index@(_ZN7cutlass13device_kernelIN5flash11enable_sm90INS1_16FlashAttnBwdSm90INS1_25CollectiveMainloopBwdSm90ILi2ELi2ELi2EN4cute5tupleIJNS5_1CILi1EEES8_S8_EEENS6_IJNS7_ILi128EEESA_NS7_ILi64EEEEEENS_6half_tEfNS_4arch4Sm90ELb0ELb1ELb0ELb1ELb1ELb1ELb0ELb0ELi2ELi1ELi2ELi2ELb0EEENS1_24CollectiveEpilogueBwdGQAISC_fSF_Li256ELb1ELb1EEENS1_19SingleTileSchedulerILb1ELb0ELb0ELi128EEEEEEEEEvNT_6ParamsE)
        /*0128*/ 	.word	0x00000004


	//----- nvinfo : EIATTR_FRAME_SIZE
	.align		4
.L_60:
        /*012c*/ 	.byte	0x04, 0x11
        /*012e*/ 	.short	(.L_62 - .L_61)
	.align		4
.L_61:
        /*0130*/ 	.word	index@(_ZN7cutlass13device_kernelIN5flash11enable_sm90INS1_16FlashAttnBwdSm90INS1_25CollectiveMainloopBwdSm90ILi2ELi2ELi2EN4cute5tupleIJNS5_1CILi1EEES8_S8_EEENS6_IJNS7_ILi128EEESA_NS7_ILi64EEEEEENS_6half_tEfNS_4arch4Sm90ELb0ELb1ELb0ELb1ELb1ELb1ELb0ELb0ELi2ELi1ELi2ELi2ELb0EEENS1_24CollectiveEpilogueBwdGQAISC_fSF_Li256ELb1ELb1EEENS1_19SingleTileSchedulerILb1ELb0ELb0ELi128EEEEEEEEEvNT_6ParamsE)
        /*0134*/ 	.word	0x00000000


	//----- nvinfo : EIATTR_REGCOUNT
	.align		4
.L_62:
        /*0138*/ 	.byte	0x04, 0x2f
        /*013a*/ 	.short	(.L_64 - .L_63)
	.align		4
.L_63:
        /*013c*/ 	.word	index@(_ZN7cutlass13device_kernelIN5flash11enable_sm90INS1_16FlashAttnBwdSm90INS1_25CollectiveMainloopBwdSm90ILi2ELi2ELi2EN4cute5tupleIJNS5_1CILi1EEES8_S8_EEENS6_IJNS7_ILi128EEESA_NS7_ILi64EEEEEENS_6half_tEfNS_4arch4Sm90ELb0ELb1ELb0ELb1ELb0ELb1ELb0ELb0ELi2ELi1ELi2ELi2ELb0EEENS1_24CollectiveEpilogueBwdGQAISC_fSF_Li256ELb1ELb0EEENS1_19SingleTileSchedulerILb1ELb0ELb0ELi128EEEEEEEEEvNT_6ParamsE)
        /*0140*/ 	.word	0x00000004


	//----- nvinfo : EIATTR_FRAME_SIZE
	.align		4
.L_64:
        /*0144*/ 	.byte	0x04, 0x11
        /*0146*/ 	.short	(.L_66 - .L_65)
	.align		4
.L_65:
        /*0148*/ 	.word	index@(_ZN7cutlass13device_kernelIN5flash11enable_sm90INS1_16FlashAttnBwdSm90INS1_25CollectiveMainloopBwdSm90ILi2ELi2ELi2EN4cute5tupleIJNS5_1CILi1EEES8_S8_EEENS6_IJNS7_ILi128EEESA_NS7_ILi64EEEEEENS_6half_tEfNS_4arch4Sm90ELb0ELb1ELb0ELb1ELb0ELb1ELb0ELb0ELi2ELi1ELi2ELi2ELb0EEENS1_24CollectiveEpilogueBwdGQAISC_fSF_Li256ELb1ELb0EEENS1_19SingleTileSchedulerILb1ELb0ELb0ELi128EEEEEEEEEvNT_6ParamsE)
        /*014c*/ 	.word	0x00000000


	//----- nvinfo : EIATTR_REGCOUNT
	.align		4
.L_66:
        /*0150*/ 	.byte	0x04, 0x2f
        /*0152*/ 	.short	(.L_68 - .L_67)
	.align		4
.L_67:
        /*0154*/ 	.word	index@(_ZN7cutlass13device_kernelIN5flash11enable_sm90INS1_16FlashAttnBwdSm90INS1_25CollectiveMainloopBwdSm90ILi2ELi2ELi2EN4cute5tupleIJNS5_1CILi1EEES8_S8_EEENS6_IJNS7_ILi128EEESA_NS7_ILi64EEEEEENS_6half_tEfNS_4arch4Sm90ELb0ELb1ELb0ELb1ELb1ELb1ELb0ELb0ELi2ELi1ELi2ELi2ELb0EEENS1_21CollectiveEpilogueBwdISC_SD_SF_Li256ELb1ELb0ELi1EEENS1_19SingleTileSchedulerILb1ELb0ELb0ELi128EEEEEEEEEvNT_6ParamsE)
        /*0158*/ 	.word	0x00000004


	//----- nvinfo : EIATTR_FRAME_SIZE
	.align		4
.L_68:
        /*015c*/ 	.byte	0x04, 0x11
        /*015e*/ 	.short	(.L_70 - .L_69)
	.align		4
.L_69:
        /*0160*/ 	.word	index@(_ZN7cutlass13device_kernelIN5flash11enable_sm90INS1_16FlashAttnBwdSm90INS1_25CollectiveMainloopBwdSm90ILi2ELi2ELi2EN4cute5tupleIJNS5_1CILi1EEES8_S8_EEENS6_IJNS7_ILi128EEESA_NS7_ILi64EEEEEENS_6half_tEfNS_4arch4Sm90ELb0ELb1ELb0ELb1ELb1ELb1ELb0ELb0ELi2ELi1ELi2ELi2ELb0EEENS1_21CollectiveEpilogueBwdISC_SD_SF_Li256ELb1ELb0ELi1EEENS1_19SingleTileSchedulerILb1ELb0ELb0ELi128EEEEEEEEEvNT_6ParamsE)
        /*0164*/ 	.word	0x00000000


	//----- nvinfo : EIATTR_REGCOUNT
	.align		4
.L_70:
        /*0168*/ 	.byte	0x04, 0x2f
        /*016a*/ 	.short	(.L_72 - .L_71)
	.align		4
.L_71:
        /*016c*/ 	.word	index@(_ZN7cutlass13device_kernelIN5flash11enable_sm90INS1_16FlashAttnBwdSm90INS1_25CollectiveMainloopBwdSm90ILi2ELi2ELi2EN4cute5tupleIJNS5_1CILi1EEES8_S8_EEENS6_IJNS7_ILi128EEESA_NS7_ILi64EEEEEENS_6half_tEfNS_4arch4Sm90ELb0ELb1ELb0ELb1ELb0ELb1ELb0ELb0ELi2ELi1ELi2ELi2ELb0EEENS1_21CollectiveEpilogueBwdISC_SD_SF_Li256ELb1ELb0ELi1EEENS1_19SingleTileSchedulerILb1ELb0ELb0ELi128EEEEEEEEEvNT_6ParamsE)
        /*0170*/ 	.word	0x00000004


	//----- nvinfo : EIATTR_FRAME_SIZE
	.align		4
.L_72:
        /*0174*/ 	.byte	0x04, 0x11
        /*0176*/ 	.short	(.L_74 - .L_73)
	.align		4
.L_73:
        /*0178*/ 	.word	index@(_ZN7cutlass13device_kernelIN5flash11enable_sm90INS1_16FlashAttnBwdSm90INS1_25CollectiveMainloopBwdSm90ILi2ELi2ELi2EN4cute5tupleIJNS5_1CILi1EEES8_S8_EEENS6_IJNS7_ILi128EEESA_NS7_ILi64EEEEEENS_6half_tEfNS_4arch4Sm90ELb0ELb1ELb0ELb1ELb0ELb1ELb0ELb0ELi2ELi1ELi2ELi2ELb0EEENS1_21CollectiveEpilogueBwdISC_SD_SF_Li256ELb1ELb0ELi1EEENS1_19SingleTileSchedulerILb1ELb0ELb0ELi128EEEEEEEEEvNT_6ParamsE)
        /*017c*/ 	.word	0x00000000


	//----- nvinfo : EIATTR_REGCOUNT
	.align		4
.L_74:
        /*0180*/ 	.byte	0x04, 0x2f
        /*0182*/ 	.short	(.L_76 - .L_75)
	.align		4
.L_75:
        /*0184*/ 	.word	index@(_ZN7cutlass13device_kernelIN5flash11enable_sm90INS1_16FlashAttnBwdSm90INS1_25CollectiveMainloopBwdSm90ILi2ELi2ELi2EN4cute5tupleIJNS5_1CILi1EEES8_S8_EEENS6_IJNS7_ILi128EEESA_NS7_ILi64EEEEEENS_6half_tEfNS_4arch4Sm90ELb0ELb1ELb0ELb0ELb1ELb1ELb0ELb0ELi2ELi1ELi2ELi2ELb0EEENS1_24CollectiveEpilogueBwdGQAISC_fSF_Li256ELb0ELb1EEENS1_19SingleTileSchedulerILb0ELb0ELb0ELi128EEEEEEEEEvNT_6ParamsE)
        /*0188*/ 	.word	0x00000004


	//----- nvinfo : EIATTR_FRAME_SIZE
	.align		4
.L_76:
        /*018c*/ 	.byte	0x04, 0x11
        /*018e*/ 	.short	(.L_78 - .L_77)
	.align		4
.L_77:
        /*0190*/ 	.word	index@(_ZN7cutlass13device_kernelIN5flash11enable_sm90INS1_16FlashAttnBwdSm90INS1_25CollectiveMainloopBwdSm90ILi2ELi2ELi2EN4cute5tupleIJNS5_1CILi1EEES8_S8_EEENS6_IJNS7_ILi128EEESA_NS7_ILi64EEEEEENS_6half_tEfNS_4arch4Sm90ELb0ELb1ELb0ELb0ELb1ELb1ELb0ELb0ELi2ELi1ELi2ELi2ELb0EEENS1_24CollectiveEpilogueBwdGQAISC_fSF_Li256ELb0ELb1EEENS1_19SingleTileSchedulerILb0ELb0ELb0ELi128EEEEEEEEEvNT_6ParamsE)
        /*0194*/ 	.word	0x00000000


	//----- nvinfo : EIATTR_REGCOUNT
	.align		4
.L_78:
        /*0198*/ 	.byte	0x04, 0x2f
        /*019a*/ 	.short	(.L_80 - .L_79)
	.align		4
.L_79:
        /*019c*/ 	.word	index@(_ZN7cutlass13device_kernelIN5flash11enable_sm90INS1_16FlashAttnBwdSm90INS1_25CollectiveMainloopBwdSm90ILi2ELi2ELi2EN4cute5tupleIJNS5_1CILi1EEES8_S8_EEENS6_IJNS7_ILi128EEESA_NS7_ILi64EEEEEENS_6half_tEfNS_4arch4Sm90ELb0ELb1ELb0ELb0ELb0ELb1ELb0ELb0ELi2ELi1ELi2ELi2ELb0EEENS1_24CollectiveEpilogueBwdGQAISC_fSF_Li256ELb0ELb0EEENS1_19SingleTileSchedulerILb0ELb0ELb0ELi128EEEEEEEEEvNT_6ParamsE)
        /*01a0*/ 	.word	0x00000004


	//----- nvinfo : EIATTR_FRAME_SIZE
	.align		4
.L_80:
        /*01a4*/ 	.byte	0x04, 0x11
        /*01a6*/ 	.short	(.L_82 - .L_81)
	.align		4
.L_81:
        /*01a8*/ 	.word	index@(_ZN7cutlass13device_kernelIN5flash11enable_sm90INS1_16FlashAttnBwdSm90INS1_25CollectiveMainloopBwdSm90ILi2ELi2ELi2EN4cute5tupleIJNS5_1CILi1EEES8_S8_EEENS6_IJNS7_ILi128EEESA_NS7_ILi64EEEEEENS_6half_tEfNS_4arch4Sm90ELb0ELb1ELb0ELb0ELb0ELb1ELb0ELb0ELi2ELi1ELi2ELi2ELb0EEENS1_24CollectiveEpilogueBwdGQAISC_fSF_Li256ELb0ELb0EEENS1_19SingleTileSchedulerILb0ELb0ELb0ELi128EEEEEEEEEvNT_6ParamsE)
        /*01ac*/ 	.word	0x00000000


	//----- nvinfo : EIATTR_REGCOUNT
	.align		4
.L_82:
        /*01b0*/ 	.byte	0x04, 0x2f
        /*01b2*/ 	.short	(.L_84 - .L_83)
	.align		4
.L_83:
        /*01b4*/ 	.word	index@(_ZN7cutlass13device_kernelIN5flash11enable_sm90INS1_16FlashAttnBwdSm90INS1_25CollectiveMainloopBwdSm90ILi2ELi2ELi2EN4cute5tupleIJNS5_1CILi1EEES8_S8_EEENS6_IJNS7_ILi128EEESA_NS7_ILi64EEEEEENS_6half_tEfNS_4arch4Sm90ELb0ELb1ELb0ELb0ELb1ELb1ELb0ELb0ELi2ELi1ELi2ELi2ELb0EEENS1_21CollectiveEpilogueBwdISC_SD_SF_Li256ELb0ELb0ELi1EEENS1_19SingleTileSchedulerILb0ELb0ELb0ELi128EEEEEEEEEvNT_6ParamsE)
        /*01b8*/ 	.word	0x00000004


	//----- nvinfo : EIATTR_FRAME_SIZE
	.align		4
.L_84:
        /*01bc*/ 	.byte	0x04, 0x11
        /*01be*/ 	.short	(.L_86 - .L_85)
	.align		4
.L_85:
        /*01c0*/ 	.word	index@(_ZN7cutlass13device_kernelIN5flash11enable_sm90INS1_16FlashAttnBwdSm90INS1_25CollectiveMainloopBwdSm90ILi2ELi2ELi2EN4cute5tupleIJNS5_1CILi1EEES8_S8_EEENS6_IJNS7_ILi128EEESA_NS7_ILi64EEEEEENS_6half_tEfNS_4arch4Sm90ELb0ELb1ELb0ELb0ELb1ELb1ELb0ELb0ELi2ELi1ELi2ELi2ELb0EEENS1_21CollectiveEpilogueBwdISC_SD_SF_Li256ELb0ELb0ELi1EEENS1_19SingleTileSchedulerILb0ELb0ELb0ELi128EEEEEEEEEvNT_6ParamsE)
        /*01c4*/ 	.word	0x00000000


	//----- nvinfo : EIATTR_REGCOUNT
	.align		4
.L_86:
        /*01c8*/ 	.byte	0x04, 0x2f
        /*01ca*/ 	.short	(.L_88 - .L_87)
	.align		4
.L_87:
        /*01cc*/ 	.word	index@(_ZN7cutlass13device_kernelIN5flash11enable_sm90INS1_16FlashAttnBwdSm90INS1_25CollectiveMainloopBwdSm90ILi2ELi2ELi2EN4cute5tupleIJNS5_1CILi1EEES8_S8_EEENS6_IJNS7_ILi128EEESA_NS7_ILi64EEEEEENS_6half_tEfNS_4arch4Sm90ELb0ELb1ELb0ELb0ELb0ELb1ELb0ELb0ELi2ELi1ELi2ELi2ELb0EEENS1_21CollectiveEpilogueBwdISC_SD_SF_Li256ELb0ELb0ELi1EEENS1_19SingleTileSchedulerILb0ELb0ELb0ELi128EEEEEEEEEvNT_6ParamsE)
        /*01d0*/ 	.word	0x00000004


	//----- nvinfo : EIATTR_FRAME_SIZE
	.align		4
.L_88:
        /*01d4*/ 	.byte	0x04, 0x11
        /*01d6*/ 	.short	(.L_90 - .L_89)
	.align		4
.L_89:
        /*01d8*/ 	.word	index@(_ZN7cutlass13device_kernelIN5flash11enable_sm90INS1_16FlashAttnBwdSm90INS1_25CollectiveMainloopBwdSm90ILi2ELi2ELi2EN4cute5tupleIJNS5_1CILi1EEES8_S8_EEENS6_IJNS7_ILi128EEESA_NS7_ILi64EEEEEENS_6half_tEfNS_4arch4Sm90ELb0ELb1ELb0ELb0ELb0ELb1ELb0ELb0ELi2ELi1ELi2ELi2ELb0EEENS1_21CollectiveEpilogueBwdISC_SD_SF_Li256ELb0ELb0ELi1EEENS1_19SingleTileSchedulerILb0ELb0ELb0ELi128EEEEEEEEEvNT_6ParamsE)
        /*01dc*/ 	.word	0x00000000


	//----- nvinfo : EIATTR_REGCOUNT
	.align		4
.L_90:
        /*01e0*/ 	.byte	0x04, 0x2f
        /*01e2*/ 	.short	(.L_92 - .L_91)
	.align		4
.L_91:
        /*01e4*/ 	.word	index@(_ZN7cutlass13device_kernelIN5flash11enable_sm90INS1_16FlashAttnBwdSm90INS1_25CollectiveMainloopBwdSm90ILi2ELi2ELi2EN4cute5tupleIJNS5_1CILi1EEES8_S8_EEENS6_IJNS7_ILi128EEESA_NS7_ILi64EEEEEENS_6half_tEfNS_4arch4Sm90ELb0ELb0ELb0ELb1ELb1ELb1ELb0ELb0ELi2ELi1ELi2ELi2ELb0EEENS1_24CollectiveEpilogueBwdGQAISC_fSF_Li256ELb1ELb1EEENS1_19SingleTileSchedulerILb1ELb0ELb0ELi128EEEEEEEEEvNT_6ParamsE)
        /*01e8*/ 	.word	0x00000004


	//----- nvinfo : EIATTR_FRAME_SIZE
	.align		4
.L_92:
        /*01ec*/ 	.byte	0x04, 0x11
        /*01ee*/ 	.short	(.L_94 - .L_93)
	.align		4
.L_93:
        /*01f0*/ 	.word	index@(_ZN7cutlass13device_kernelIN5flash11enable_sm90INS1_16FlashAttnBwdSm90INS1_25CollectiveMainloopBwdSm90ILi2ELi2ELi2EN4cute5tupleIJNS5_1CILi1EEES8_S8_EEENS6_IJNS7_ILi128EEESA_NS7_ILi64EEEEEENS_6half_tEfNS_4arch4Sm90ELb0ELb0ELb0ELb1ELb1ELb1ELb0ELb0ELi2ELi1ELi2ELi2ELb0EEENS1_24CollectiveEpilogueBwdGQAISC_fSF_Li256ELb1ELb1EEENS1_19SingleTileSchedulerILb1ELb0ELb0ELi128EEEEEEEEEvNT_6ParamsE)
        /*01f4*/ 	.word	0x00000000


	//----- nvinfo : EIATTR_REGCOUNT
	.align		4
.L_94:
        /*01f8*/ 	.byte	0x04, 0x2f
        /*01fa*/ 	.short	(.L_96 - .L_95)
	.align		4
.L_95:
        /*01fc*/ 	.word	index@(_ZN7cutlass13device_kernelIN5flash11enable_sm90INS1_16FlashAttnBwdSm90INS1_25CollectiveMainloopBwdSm90ILi2ELi2ELi2EN4cute5tupleIJNS5_1CILi1EEES8_S8_EEENS6_IJNS7_ILi128EEESA_NS7_ILi64EEEEEENS_6half_tEfNS_4arch4Sm90ELb0ELb0ELb0ELb1ELb0ELb1ELb0ELb0ELi2ELi1ELi2ELi2ELb0EEENS1_24CollectiveEpilogueBwdGQAISC_fSF_Li256ELb1ELb0EEENS1_19SingleTileSchedulerILb1ELb0ELb0ELi128EEEEEEEEEvNT_6ParamsE)
        /*0200*/ 	.word	0x00000004


	//----- nvinfo : EIATTR_FRAME_SIZE
	.align		4
.L_96:
        /*0204*/ 	.byte	0x04, 0x11
        /*0206*/ 	.short	(.L_98 - .L_97)
	.align		4
.L_97:
        /*0208*/ 	.word	index@(_ZN7cutlass13device_kernelIN5flash11enable_sm90INS1_16FlashAttnBwdSm90INS1_25CollectiveMainloopBwdSm90ILi2ELi2ELi2EN4cute5tupleIJNS5_1CILi1EEES8_S8_EEENS6_IJNS7_ILi128EEESA_NS7_ILi64EEEEEENS_6half_tEfNS_4arch4Sm90ELb0ELb0ELb0ELb1ELb0ELb1ELb0ELb0ELi2ELi1ELi2ELi2ELb0EEENS1_24CollectiveEpilogueBwdGQAISC_fSF_Li256ELb1ELb0EEENS1_19SingleTileSchedulerILb1ELb0ELb0ELi128EEEEEEEEEvNT_6ParamsE)
        /*020c*/ 	.word	0x00000000


	//----- nvinfo : EIATTR_REGCOUNT
	.align		4
.L_98:
        /*0210*/ 	.byte	0x04, 0x2f
        /*0212*/ 	.short	(.L_100 - .L_99)
	.align		4
.L_99:
        /*0214*/ 	.word	index@(_ZN7cutlass13device_kernelIN5flash11enable_sm90INS1_16FlashAttnBwdSm90INS1_25CollectiveMainloopBwdSm90ILi2ELi2ELi2EN4cute5tupleIJNS5_1CILi1EEES8_S8_EEENS6_IJNS7_ILi128EEESA_NS7_ILi64EEEEEENS_6half_tEfNS_4arch4Sm90ELb0ELb0ELb0ELb1ELb1ELb1ELb0ELb0ELi2ELi1ELi2ELi2ELb0EEENS1_21CollectiveEpilogueBwdISC_SD_SF_Li256ELb1ELb0ELi1EEENS1_19SingleTileSchedulerILb1ELb0ELb0ELi128EEEEEEEEEvNT_6ParamsE)
        /*0218*/ 	.word	0x00000004


	//----- nvinfo : EIATTR_FRAME_SIZE
	.align		4
.L_100:
        /*021c*/ 	.byte	0x04, 0x11
        /*021e*/ 	.short	(.L_102 - .L_101)
	.align		4
.L_101:
        /*0220*/ 	.word	index@(_ZN7cutlass13device_kernelIN5flash11enable_sm90INS1_16FlashAttnBwdSm90INS1_25CollectiveMainloopBwdSm90ILi2ELi2ELi2EN4cute5tupleIJNS5_1CILi1EEES8_S8_EEENS6_IJNS7_ILi128EEESA_NS7_ILi64EEEEEENS_6half_tEfNS_4arch4Sm90ELb0ELb0ELb0ELb1ELb1ELb1ELb0ELb0ELi2ELi1ELi2ELi2ELb0EEENS1_21CollectiveEpilogueBwdISC_SD_SF_Li256ELb1ELb0ELi1EEENS1_19SingleTileSchedulerILb1ELb0ELb0ELi128EEEEEEEEEvNT_6ParamsE)
        /*0224*/ 	.word	0x00000000


	//----- nvinfo : EIATTR_REGCOUNT
	.align		4
.L_102:
        /*0228*/ 	.byte	0x04, 0x2f
        /*022a*/ 	.short	(.L_104 - .L_103)
	.align		4
.L_103:
        /*022c*/ 	.word	index@(_ZN7cutlass13device_kernelIN5flash11enable_sm90INS1_16FlashAttnBwdSm90INS1_25CollectiveMainloopBwdSm90ILi2ELi2ELi2EN4cute5tupleIJNS5_1CILi1EEES8_S8_EEENS6_IJNS7_ILi128EEESA_NS7_ILi64EEEEEENS_6half_tEfNS_4arch4Sm90ELb0ELb0ELb0ELb1ELb0ELb1ELb0ELb0ELi2ELi1ELi2ELi2ELb0EEENS1_21CollectiveEpilogueBwdISC_SD_SF_Li256ELb1ELb0ELi1EEENS1_19SingleTileSchedulerILb1ELb0ELb0ELi128EEEEEEEEEvNT_6ParamsE)
        /*0230*/ 	.word	0x00000004


	//----- nvinfo : EIATTR_FRAME_SIZE
	.align		4
.L_104:
        /*0234*/ 	.byte	0x04, 0x11
        /*0236*/ 	.short	(.L_106 - .L_105)
	.align		4
.L_105:
        /*0238*/ 	.word	index@(_ZN7cutlass13device_kernelIN5flash11enable_sm90INS1_16FlashAttnBwdSm90INS1_25CollectiveMainloopBwdSm90ILi2ELi2ELi2EN4cute5tupleIJNS5_1CILi1EEES8_S8_EEENS6_IJNS7_ILi128EEESA_NS7_ILi64EEEEEENS_6half_tEfNS_4arch4Sm90ELb0ELb0ELb0ELb1ELb0ELb1ELb0ELb0ELi2ELi1ELi2ELi2ELb0EEENS1_21CollectiveEpilogueBwdISC_SD_SF_Li256ELb1ELb0ELi1EEENS1_19SingleTileSchedulerILb1ELb0ELb0ELi128EEEEEEEEEvNT_6ParamsE)
        /*023c*/ 	.word	0x00000000


	//----- nvinfo : EIATTR_REGCOUNT
	.align		4
.L_106:
        /*0240*/ 	.byte	0x04, 0x2f
        /*0242*/ 	.short	(.L_108 - .L_107)
	.align		4
.L_107:
        /*0244*/ 	.word	index@(_ZN7cutlass13device_kernelIN5flash11enable_sm90INS1_16FlashAttnBwdSm90INS1_25CollectiveMainloopBwdSm90ILi2ELi2ELi2EN4cute5tupleIJNS5_1CILi1EEES8_S8_EEENS6_IJNS7_ILi128EEESA_NS7_ILi64EEEEEENS_6half_tEfNS_4arch4Sm90ELb0ELb0ELb0ELb0ELb1ELb1ELb0ELb0ELi2ELi1ELi2ELi2ELb0EEENS1_24CollectiveEpilogueBwdGQAISC_fSF_Li256ELb0ELb1EEENS1_19SingleTileSchedulerILb0ELb0ELb0ELi128EEEEEEEEEvNT_6ParamsE)
        /*0248*/ 	.word	0x00000004


	//----- nvinfo : EIATTR_FRAME_SIZE
	.align		4
.L_108:
        /*024c*/ 	.byte	0x04, 0x11
        /*024e*/ 	.short	(.L_110 - .L_109)
	.align		4
.L_109:
        /*0250*/ 	.word	index@(_ZN7cutlass13device_kernelIN5flash11enable_sm90INS1_16FlashAttnBwdSm90INS1_25CollectiveMainloopBwdSm90ILi2ELi2ELi2EN4cute5tupleIJNS5_1CILi1EEES8_S8_EEENS6_IJNS7_ILi128EEESA_NS7_ILi64EEEEEENS_6half_tEfNS_4arch4Sm90ELb0ELb0ELb0ELb0ELb1ELb1ELb0ELb0ELi2ELi1ELi2ELi2ELb0EEENS1_24CollectiveEpilogueBwdGQAISC_fSF_Li256ELb0ELb1EEENS1_19SingleTileSchedulerILb0ELb0ELb0ELi128EEEEEEEEEvNT_6ParamsE)
        /*0254*/ 	.word	0x00000000


	//----- nvinfo : EIATTR_REGCOUNT
	.align		4
.L_110:
        /*0258*/ 	.byte	0x04, 0x2f
        /*025a*/ 	.short	(.L_112 - .L_111)
	.align		4
.L_111:
        /*025c*/ 	.word	index@(_ZN7cutlass13device_kernelIN5flash11enable_sm90INS1_16FlashAttnBwdSm90INS1_25CollectiveMainloopBwdSm90ILi2ELi2ELi2EN4cute5tupleIJNS5_1CILi1EEES8_S8_EEENS6_IJNS7_ILi128EEESA_NS7_ILi64EEEEEENS_6half_tEfNS_4arch4Sm90ELb0ELb0ELb0ELb0ELb0ELb1ELb0ELb0ELi2ELi1ELi2ELi2ELb0EEENS1_24CollectiveEpilogueBwdGQAISC_fSF_Li256ELb0ELb0EEENS1_19SingleTileSchedulerILb0ELb0ELb0ELi128EEEEEEEEEvNT_6ParamsE)
        /*0260*/ 	.word	0x00000004


	//----- nvinfo : EIATTR_FRAME_SIZE
	.align		4
.L_112:
        /*0264*/ 	.byte	0x04, 0x11
        /*0266*/ 	.short	(.L_114 - .L_113)
	.align		4
.L_113:
        /*0268*/ 	.word	index@(_ZN7cutlass13device_kernelIN5flash11enable_sm90INS1_16FlashAttnBwdSm90INS1_25CollectiveMainloopBwdSm90ILi2ELi2ELi2EN4cute5tupleIJNS5_1CILi1EEES8_S8_EEENS6_IJNS7_ILi128EEESA_NS7_ILi64EEEEEENS_6half_tEfNS_4arch4Sm90ELb0ELb0ELb0ELb0ELb0ELb1ELb0ELb0ELi2ELi1ELi2ELi2ELb0EEENS1_24CollectiveEpilogueBwdGQAISC_fSF_Li256ELb0ELb0EEENS1_19SingleTileSchedulerILb0ELb0ELb0ELi128EEEEEEEEEvNT_6ParamsE)
        /*026c*/ 	.word	0x00000000


	//----- nvinfo : EIATTR_REGCOUNT
	.align		4
.L_114:
        /*0270*/ 	.byte	0x04, 0x2f
        /*0272*/ 	.short	(.L_116 - .L_115)
	.align		4
.L_115:
        /*0274*/ 	.word	index@(_ZN7cutlass13device_kernelIN5flash11enable_sm90INS1_16FlashAttnBwdSm90INS1_25CollectiveMainloopBwdSm90ILi2ELi2ELi2EN4cute5tupleIJNS5_1CILi1EEES8_S8_EEENS6_IJNS7_ILi128EEESA_NS7_ILi64EEEEEENS_6half_tEfNS_4arch4Sm90ELb0ELb0ELb0ELb0ELb1ELb1ELb0ELb0ELi2ELi1ELi2ELi2ELb0EEENS1_21CollectiveEpilogueBwdISC_SD_SF_Li256ELb0ELb0ELi1EEENS1_19SingleTileSchedulerILb0ELb0ELb0ELi128EEEEEEEEEvNT_6ParamsE)
        /*0278*/ 	.word	0x00000004


	//----- nvinfo : EIATTR_FRAME_SIZE
	.align		4
.L_116:
        /*027c*/ 	.byte	0x04, 0x11
        /*027e*/ 	.short	(.L_118 - .L_117)
	.align		4
.L_117:
        /*0280*/ 	.word	index@(_ZN7cutlass13device_kernelIN5flash11enable_sm90INS1_16FlashAttnBwdSm90INS1_25CollectiveMainloopBwdSm90ILi2ELi2ELi2EN4cute5tupleIJNS5_1CILi1EEES8_S8_EEENS6_IJNS7_ILi128EEESA_NS7_ILi64EEEEEENS_6half_tEfNS_4arch4Sm90ELb0ELb0ELb0ELb0ELb1ELb1ELb0ELb0ELi2ELi1ELi2ELi2ELb0EEENS1_21CollectiveEpilogueBwdISC_SD_SF_Li256ELb0ELb0ELi1EEENS1_19SingleTileSchedulerILb0ELb0ELb0ELi128EEEEEEEEEvNT_6ParamsE)
        /*0284*/ 	.word	0x00000000


	//----- nvinfo : EIATTR_REGCOUNT
	.align		4
.L_118:
        /*0288*/ 	.byte	0x04, 0x2f
        /*028a*/ 	.short	(.L_120 - .L_119)
	.align		4
.L_119:
        /*028c*/ 	.word	index@(_ZN7cutlass13device_kernelIN5flash11enable_sm90INS1_16FlashAttnBwdSm90INS1_25CollectiveMainloopBwdSm90ILi2ELi2ELi2EN4cute5tupleIJNS5_1CILi1EEES8_S8_EEENS6_IJNS7_ILi128EEESA_NS7_ILi64EEEEEENS_6half_tEfNS_4arch4Sm90ELb0ELb0ELb0ELb0ELb0ELb1ELb0ELb0ELi2ELi1ELi2ELi2ELb0EEENS1_21CollectiveEpilogueBwdISC_SD_SF_Li256ELb0ELb0ELi1EEENS1_19SingleTileSchedulerILb0ELb0ELb0ELi128EEEEEEEEEvNT_6ParamsE)
        /*0290*/ 	.word	0x00000004


	//----- nvinfo : EIATTR_FRAME_SIZE
	.align		4
.L_120:
        /*0294*/ 	.byte	0x04, 0x11
        /*0296*/ 	.short	(.L_122 - .L_121)
	.align		4
.L_121:
        /*0298*/ 	.word	index@(_ZN7cutlass13device_kernelIN5flash11enable_sm90INS1_16FlashAttnBwdSm90INS1_25CollectiveMainloopBwdSm90ILi2ELi2ELi2EN4cute5tupleIJNS5_1CILi1EEES8_S8_EEENS6_IJNS7_ILi128EEESA_NS7_ILi64EEEEEENS_6half_tEfNS_4arch4Sm90ELb0ELb0ELb0ELb0ELb0ELb1ELb0ELb0ELi2ELi1ELi2ELi2ELb0EEENS1_21CollectiveEpilogueBwdISC_SD_SF_Li256ELb0ELb0ELi1EEENS1_19SingleTileSchedulerILb0ELb0ELb0ELi128EEEEEEEEEvNT_6ParamsE)
        /*029c*/ 	.word	0x00000000


	//----- nvinfo : EIATTR_MIN_STACK_SIZE
	.align		4
.L_122:
        /*02a0*/ 	.byte	0x04, 0x12
        /*02a2*/ 	.short	(.L_124 - .L_123)
	.align		4
.L_123:
        /*02a4*/ 	.word	index@(_ZN7cutlass13device_kernelIN5flash11enable_sm90INS1_16FlashAttnBwdSm90INS1_25CollectiveMainloopBwdSm90ILi2ELi2ELi2EN4cute5tupleIJNS5_1CILi1EEES8_S8_EEENS6_IJNS7_ILi128EEESA_NS7_ILi64EEEEEENS_6half_tEfNS_4arch4Sm90ELb0ELb0ELb0ELb0ELb0ELb1ELb0ELb0ELi2ELi1ELi2ELi2ELb0EEENS1_21CollectiveEpilogueBwdISC_SD_SF_Li256ELb0ELb0ELi1EEENS1_19SingleTileSchedulerILb0ELb0ELb0ELi128EEEEEEEEEvNT_6ParamsE)
        /*02a8*/ 	.word	0x00000000


	//----- nvinfo : EIATTR_MIN_STACK_SIZE
	.align		4
.L_124:
        /*02ac*/ 	.byte	0x04, 0x12
        /*02ae*/ 	.short	(.L_126 - .L_125)
	.align		4
.L_125:
        /*02b0*/ 	.word	index@(_ZN7cutlass13device_kernelIN5flash11enable_sm90INS1_16FlashAttnBwdSm90INS1_25CollectiveMainloopBwdSm90ILi2ELi2ELi2EN4cute5tupleIJNS5_1CILi1EEES8_S8_EEENS6_IJNS7_ILi128EEESA_NS7_ILi64EEEEEENS_6half_tEfNS_4arch4Sm90ELb0ELb0ELb0ELb0ELb1ELb1ELb0ELb0ELi2ELi1ELi2ELi2ELb0EEENS1_21CollectiveEpilogueBwdISC_SD_SF_Li256ELb0ELb0ELi1EEENS1_19SingleTileSchedulerILb0ELb0ELb0ELi128EEEEEEEEEvNT_6ParamsE)
        /*02b4*/ 	.word	0x00000000


	//----- nvinfo : EIATTR_MIN_STACK_SIZE
	.align		4
.L_126:
        /*02b8*/ 	.byte	0x04, 0x12
        /*02ba*/ 	.short	(.L_128 - .L_127)
	.align		4
.L_127:
        /*02bc*/ 	.word	index@(_ZN7cutlass13device_kernelIN5flash11enable_sm90INS1_16FlashAttnBwdSm90INS1_25CollectiveMainloopBwdSm90ILi2ELi2ELi2EN4cute5tupleIJNS5_1CILi1EEES8_S8_EEENS6_IJNS7_ILi128EEESA_NS7_ILi64EEEEEENS_6half_tEfNS_4arch4Sm90ELb0ELb0ELb0ELb0ELb0ELb1ELb0ELb0ELi2ELi1ELi2ELi2ELb0EEENS1_24CollectiveEpilogueBwdGQAISC_fSF_Li256ELb0ELb0EEENS1_19SingleTileSchedulerILb0ELb0ELb0ELi128EEEEEEEEEvNT_6ParamsE)
        /*02c0*/ 	.word	0x00000000


	//----- nvinfo : EIATTR_MIN_STACK_SIZE
	.align		4
.L_128:
        /*02c4*/ 	.byte	0x04, 0x12
        /*02c6*/ 	.short	(.L_130 - .L_129)
	.align		4
.L_129:
        /*02c8*/ 	.word	index@(_ZN7cutlass13device_kernelIN5flash11enable_sm90INS1_16FlashAttnBwdSm90INS1_25CollectiveMainloopBwdSm90ILi2ELi2ELi2EN4cute5tupleIJNS5_1CILi1EEES8_S8_EEENS6_IJNS7_ILi128EEESA_NS7_ILi64EEEEEENS_6half_tEfNS_4arch4Sm90ELb0ELb0ELb0ELb0ELb1ELb1ELb0ELb0ELi2ELi1ELi2ELi2ELb0EEENS1_24CollectiveEpilogueBwdGQAISC_fSF_Li256ELb0ELb1EEENS1_19SingleTileSchedulerILb0ELb0ELb0ELi128EEEEEEEEEvNT_6ParamsE)
        /*02cc*/ 	.word	0x00000000


	//----- nvinfo : EIATTR_MIN_STACK_SIZE
	.align		4
.L_130:
        /*02d0*/ 	.byte	0x04, 0x12
        /*02d2*/ 	.short	(.L_132 - .L_131)
	.align		4
.L_131:
        /*02d4*/ 	.word	index@(_ZN7cutlass13device_kernelIN5flash11enable_sm90INS1_16FlashAttnBwdSm90INS1_25CollectiveMainloopBwdSm90ILi2ELi2ELi2EN4cute5tupleIJNS5_1CILi1EEES8_S8_EEENS6_IJNS7_ILi128EEESA_NS7_ILi64EEEEEENS_6half_tEfNS_4arch4Sm90ELb0ELb0ELb0ELb1ELb0ELb1ELb0ELb0ELi2ELi1ELi2ELi2ELb0EEENS1_21CollectiveEpilogueBwdISC_SD_SF_Li256ELb1ELb0ELi1EEENS1_19SingleTileSchedulerILb1ELb0ELb0ELi128EEEEEEEEEvNT_6ParamsE)
        /*02d8*/ 	.word	0x00000000


	//----- nvinfo : EIATTR_MIN_STACK_SIZE
	.align		4
.L_132:
        /*02dc*/ 	.byte	0x04, 0x12
        /*02de*/ 	.short	(.L_134 - .L_133)
	.align		4
.L_133:
        /*02e0*/ 	.word	index@(_ZN7cutlass13device_kernelIN5flash11enable_sm90INS1_16FlashAttnBwdSm90INS1_25CollectiveMainloopBwdSm90ILi2ELi2ELi2EN4cute5tupleIJNS5_1CILi1EEES8_S8_EEENS6_IJNS7_ILi128EEESA_NS7_ILi64EEEEEENS_6half_tEfNS_4arch4Sm90ELb0ELb0ELb0ELb1ELb1ELb1ELb0ELb0ELi2ELi1ELi2ELi2ELb0EEENS1_21CollectiveEpilogueBwdISC_SD_SF_Li256ELb1ELb0ELi1EEENS1_19SingleTileSchedulerILb1ELb0ELb0ELi128EEEEEEEEEvNT_6ParamsE)
        /*02e4*/ 	.word	0x00000000


	//----- nvinfo : EIATTR_MIN_STACK_SIZE
	.align		4
.L_134:
        /*02e8*/ 	.byte	0x04, 0x12
        /*02ea*/ 	.short	(.L_136 - .L_135)
	.align		4
.L_135:
        /*02ec*/ 	.word	index@(_ZN7cutlass13device_kernelIN5flash11enable_sm90INS1_16FlashAttnBwdSm90INS1_25CollectiveMainloopBwdSm90ILi2ELi2ELi2EN4cute5tupleIJNS5_1CILi1EEES8_S8_EEENS6_IJNS7_ILi128EEESA_NS7_ILi64EEEEEENS_6half_tEfNS_4arch4Sm90ELb0ELb0ELb0ELb1ELb0ELb1ELb0ELb0ELi2ELi1ELi2ELi2ELb0EEENS1_24CollectiveEpilogueBwdGQAISC_fSF_Li256ELb1ELb0EEENS1_19SingleTileSchedulerILb1ELb0ELb0ELi128EEEEEEEEEvNT_6ParamsE)
        /*02f0*/ 	.word	0x00000000


	//----- nvinfo : EIATTR_MIN_STACK_SIZE
	.align		4
.L_136:
        /*02f4*/ 	.byte	0x04, 0x12
        /*02f6*/ 	.short	(.L_138 - .L_137)
	.align		4
.L_137:
        /*02f8*/ 	.word	index@(_ZN7cutlass13device_kernelIN5flash11enable_sm90INS1_16FlashAttnBwdSm90INS1_25CollectiveMainloopBwdSm90ILi2ELi2ELi2EN4cute5tupleIJNS5_1CILi1EEES8_S8_EEENS6_IJNS7_ILi128EEESA_NS7_ILi64EEEEEENS_6half_tEfNS_4arch4Sm90ELb0ELb0ELb0ELb1ELb1ELb1ELb0ELb0ELi2ELi1ELi2ELi2ELb0EEENS1_24CollectiveEpilogueBwdGQAISC_fSF_Li256ELb1ELb1EEENS1_19SingleTileSchedulerILb1ELb0ELb0ELi128EEEEEEEEEvNT_6ParamsE)
        /*02fc*/ 	.word	0x00000000


	//----- nvinfo : EIATTR_MIN_STACK_SIZE
	.align		4
.L_138:
        /*0300*/ 	.byte	0x04, 0x12
        /*0302*/ 	.short	(.L_140 - .L_139)
	.align		4
.L_139:
        /*0304*/ 	.word	index@(_ZN7cutlass13device_kernelIN5flash11enable_sm90INS1_16FlashAttnBwdSm90INS1_25CollectiveMainloopBwdSm90ILi2ELi2ELi2EN4cute5tupleIJNS5_1CILi1EEES8_S8_EEENS6_IJNS7_ILi128EEESA_NS7_ILi64EEEEEENS_6half_tEfNS_4arch4Sm90ELb0ELb1ELb0ELb0ELb0ELb1ELb0ELb0ELi2ELi1ELi2ELi2ELb0EEENS1_21CollectiveEpilogueBwdISC_SD_SF_Li256ELb0ELb0ELi1EEENS1_19SingleTileSchedulerILb0ELb0ELb0ELi128EEEEEEEEEvNT_6ParamsE)
        /*0308*/ 	.word	0x00000000


	//----- nvinfo : EIATTR_MIN_STACK_SIZE
	.align		4
.L_140:
        /*030c*/ 	.byte	0x04, 0x12
        /*030e*/ 	.short	(.L_142 - .L_141)
	.align		4
.L_141:
        /*0310*/ 	.word	index@(_ZN7cutlass13device_kernelIN5flash11enable_sm90INS1_16FlashAttnBwdSm90INS1_25CollectiveMainloopBwdSm90ILi2ELi2ELi2EN4cute5tupleIJNS5_1CILi1EEES8_S8_EEENS6_IJNS7_ILi128EEESA_NS7_ILi64EEEEEENS_6half_tEfNS_4arch4Sm90ELb0ELb1ELb0ELb0ELb1ELb1ELb0ELb0ELi2ELi1ELi2ELi2ELb0EEENS1_21CollectiveEpilogueBwdISC_SD_SF_Li256ELb0ELb0ELi1EEENS1_19SingleTileSchedulerILb0ELb0ELb0ELi128EEEEEEEEEvNT_6ParamsE)
        /*0314*/ 	.word	0x00000000


	//----- nvinfo : EIATTR_MIN_STACK_SIZE
	.align		4
.L_142:
        /*0318*/ 	.byte	0x04, 0x12
        /*031a*/ 	.short	(.L_144 - .L_143)
	.align		4
.L_143:
        /*031c*/ 	.word	index@(_ZN7cutlass13device_kernelIN5flash11enable_sm90INS1_16FlashAttnBwdSm90INS1_25CollectiveMainloopBwdSm90ILi2ELi2ELi2EN4cute5tupleIJNS5_1CILi1EEES8_S8_EEENS6_IJNS7_ILi128EEESA_NS7_ILi64EEEEEENS_6half_tEfNS_4arch4Sm90ELb0ELb1ELb0ELb0ELb0ELb1ELb0ELb0ELi2ELi1ELi2ELi2ELb0EEENS1_24CollectiveEpilogueBwdGQAISC_fSF_Li256ELb0ELb0EEENS1_19SingleTileSchedulerILb0ELb0ELb0ELi128EEEEEEEEEvNT_6ParamsE)
        /*0320*/ 	.word	0x00000000


	//----- nvinfo : EIATTR_MIN_STACK_SIZE
	.align		4
.L_144:
        /*0324*/ 	.byte	0x04, 0x12
        /*0326*/ 	.short	(.L_146 - .L_145)
	.align		4
.L_145:
        /*0328*/ 	.word	index@(_ZN7cutlass13device_kernelIN5flash11enable_sm90INS1_16FlashAttnBwdSm90INS1_25CollectiveMainloopBwdSm90ILi2ELi2ELi2EN4cute5tupleIJNS5_1CILi1EEES8_S8_EEENS6_IJNS7_ILi128EEESA_NS7_ILi64EEEEEENS_6half_tEfNS_4arch4Sm90ELb0ELb1ELb0ELb0ELb1ELb1ELb0ELb0ELi2ELi1ELi2ELi2ELb0EEENS1_24CollectiveEpilogueBwdGQAISC_fSF_Li256ELb0ELb1EEENS1_19SingleTileSchedulerILb0ELb0ELb0ELi128EEEEEEEEEvNT_6ParamsE)
        /*032c*/ 	.word	0x00000000


	//----- nvinfo : EIATTR_MIN_STACK_SIZE
	.align		4
.L_146:
        /*0330*/ 	.byte	0x04, 0x12
        /*0332*/ 	.short	(.L_148 - .L_147)
	.align		4
.L_147:
        /*0334*/ 	.word	index@(_ZN7cutlass13device_kernelIN5flash11enable_sm90INS1_16FlashAttnBwdSm90INS1_25CollectiveMainloopBwdSm90ILi2ELi2ELi2EN4cute5tupleIJNS5_1CILi1EEES8_S8_EEENS6_IJNS7_ILi128EEESA_NS7_ILi64EEEEEENS_6half_tEfNS_4arch4Sm90ELb0ELb1ELb0ELb1ELb0ELb1ELb0ELb0ELi2ELi1ELi2ELi2ELb0EEENS1_21CollectiveEpilogueBwdISC_SD_SF_Li256ELb1ELb0ELi1EEENS1_19SingleTileSchedulerILb1ELb0ELb0ELi128EEEEEEEEEvNT_6ParamsE)
        /*0338*/ 	.word	0x00000000


	//----- nvinfo : EIATTR_MIN_STACK_SIZE
	.align		4
.L_148:
        /*033c*/ 	.byte	0x04, 0x12
        /*033e*/ 	.short	(.L_150 - .L_149)
	.align		4
.L_149:
        /*0340*/ 	.word	index@(_ZN7cutlass13device_kernelIN5flash11enable_sm90INS1_16FlashAttnBwdSm90INS1_25CollectiveMainloopBwdSm90ILi2ELi2ELi2EN4cute5tupleIJNS5_1CILi1EEES8_S8_EEENS6_IJNS7_ILi128EEESA_NS7_ILi64EEEEEENS_6half_tEfNS_4arch4Sm90ELb0ELb1ELb0ELb1ELb1ELb1ELb0ELb0ELi2ELi1ELi2ELi2ELb0EEENS1_21CollectiveEpilogueBwdISC_SD_SF_Li256ELb1ELb0ELi1EEENS1_19SingleTileSchedulerILb1ELb0ELb0ELi128EEEEEEEEEvNT_6ParamsE)
        /*0344*/ 	.word	0x00000000


	//----- nvinfo : EIATTR_MIN_STACK_SIZE
	.align		4
.L_150:
        /*0348*/ 	.byte	0x04, 0x12
        /*034a*/ 	.short	(.L_152 - .L_151)
	.align		4
.L_151:
        /*034c*/ 	.word	index@(_ZN7cutlass13device_kernelIN5flash11enable_sm90INS1_16FlashAttnBwdSm90INS1_25CollectiveMainloopBwdSm90ILi2ELi2ELi2EN4cute5tupleIJNS5_1CILi1EEES8_S8_EEENS6_IJNS7_ILi128EEESA_NS7_ILi64EEEEEENS_6half_tEfNS_4arch4Sm90ELb0ELb1ELb0ELb1ELb0ELb1ELb0ELb0ELi2ELi1ELi2ELi2ELb0EEENS1_24CollectiveEpilogueBwdGQAISC_fSF_Li256ELb1ELb0EEENS1_19SingleTileSchedulerILb1ELb0ELb0ELi128EEEEEEEEEvNT_6ParamsE)
        /*0350*/ 	.word	0x00000000


	//----- nvinfo : EIATTR_MIN_STACK_SIZE
	.align		4
.L_152:
        /*0354*/ 	.byte	0x04, 0x12
        /*0356*/ 	.short	(.L_154 - .L_153)
	.align		4
.L_153:
        /*0358*/ 	.word	index@(_ZN7cutlass13device_kernelIN5flash11enable_sm90INS1_16FlashAttnBwdSm90INS1_25CollectiveMainloopBwdSm90ILi2ELi2ELi2EN4cute5tupleIJNS5_1CILi1EEES8_S8_EEENS6_IJNS7_ILi128EEESA_NS7_ILi64EEEEEENS_6half_tEfNS_4arch4Sm90ELb0ELb1ELb0ELb1ELb1ELb1ELb0ELb0ELi2ELi1ELi2ELi2ELb0EEENS1_24CollectiveEpilogueBwdGQAISC_fSF_Li256ELb1ELb1EEENS1_19SingleTileSchedulerILb1ELb0ELb0ELi128EEEEEEEEEvNT_6ParamsE)
        /*035c*/ 	.word	0x00000000


	//----- nvinfo : EIATTR_MIN_STACK_SIZE
	.align		4
.L_154:
        /*0360*/ 	.byte	0x04, 0x12
        /*0362*/ 	.short	(.L_156 - .L_155)
	.align		4
.L_155:
        /*0364*/ 	.word	index@(_ZN7cutlass13device_kernelIN5flash11enable_sm90INS1_16FlashAttnBwdSm90INS1_25CollectiveMainloopBwdSm90ILi2ELi2ELi2EN4cute5tupleIJNS5_1CILi1EEES8_S8_EEENS6_IJNS7_ILi128EEESA_NS7_ILi64EEEEEENS_6half_tEfNS_4arch4Sm90ELb1ELb0ELb0ELb0ELb0ELb1ELb0ELb0ELi2ELi1ELi2ELi2ELb0EEENS1_21CollectiveEpilogueBwdISC_SD_SF_Li256ELb0ELb0ELi1EEENS1_25SingleTileBwdLPTSchedulerILb0ELi128ELb0EEEEEEEEEvNT_6ParamsE)
        /*0368*/ 	.word	0x00000000


	//----- nvinfo : EIATTR_MIN_STACK_SIZE
	.align		4
.L_156:
        /*036c*/ 	.byte	0x04, 0x12
        /*036e*/ 	.short	(.L_158 - .L_157)
	.align		4
.L_157:
        /*0370*/ 	.word	index@(_ZN7cutlass13device_kernelIN5flash11enable_sm90INS1_16FlashAttnBwdSm90INS1_25CollectiveMainloopBwdSm90ILi2ELi2ELi2EN4cute5tupleIJNS5_1CILi1EEES8_S8_EEENS6_IJNS7_ILi128EEESA_NS7_ILi64EEEEEENS_6half_tEfNS_4arch4Sm90ELb1ELb0ELb0ELb0ELb1ELb1ELb0ELb0ELi2ELi1ELi2ELi2ELb0EEENS1_21CollectiveEpilogueBwdISC_SD_SF_Li256ELb0ELb0ELi1EEENS1_25SingleTileBwdLPTSchedulerILb0ELi128ELb1EEEEEEEEEvNT_6ParamsE)
        /*0374*/ 	.word	0x00000000


	//----- nvinfo : EIATTR_MIN_STACK_SIZE
	.align		4
.L_158:
        /*0378*/ 	.byte	0x04, 0x12
        /*037a*/ 	.short	(.L_160 - .L_159)
	.align		4
.L_159:
        /*037c*/ 	.word	index@(_ZN7cutlass13device_kernelIN5flash11enable_sm90INS1_16FlashAttnBwdSm90INS1_25CollectiveMainloopBwdSm90ILi2ELi2ELi2EN4cute5tupleIJNS5_1CILi1EEES8_S8_EEENS6_IJNS7_ILi128EEESA_NS7_ILi64EEEEEENS_6half_tEfNS_4arch4Sm90ELb1ELb0ELb0ELb0ELb0ELb1ELb0ELb0ELi2ELi1ELi2ELi2ELb0EEENS1_24CollectiveEpilogueBwdGQAISC_fSF_Li256ELb0ELb0EEENS1_25SingleTileBwdLPTSchedulerILb0ELi128ELb0EEEEEEEEEvNT_6ParamsE)
        /*0380*/ 	.word	0x00000000


	//----- nvinfo : EIATTR_MIN_STACK_SIZE
	.align		4
.L_160:
        /*0384*/ 	.byte	0x04, 0x12
        /*0386*/ 	.short	(.L_162 - .L_161)
	.align		4
.L_161:
        /*0388*/ 	.word	index@(_ZN7cutlass13device_kernelIN5flash11enable_sm90INS1_16FlashAttnBwdSm90INS1_25CollectiveMainloopBwdSm90ILi2ELi2ELi2EN4cute5tupleIJNS5_1CILi1EEES8_S8_EEENS6_IJNS7_ILi128EEESA_NS7_ILi64EEEEEENS_6half_tEfNS_4arch4Sm90ELb1ELb0ELb0ELb0ELb1ELb1ELb0ELb0ELi2ELi1ELi2ELi2ELb0EEENS1_24CollectiveEpilogueBwdGQAISC_fSF_Li256ELb0ELb1EEENS1_25SingleTileBwdLPTSchedulerILb0ELi128ELb1EEEEEEEEEvNT_6ParamsE)
        /*038c*/ 	.word	0x00000000


	//----- nvinfo : EIATTR_MIN_STACK_SIZE
	.align		4
.L_162:
        /*0390*/ 	.byte	0x04, 0x12
        /*0392*/ 	.short	(.L_164 - .L_163)
	.align		4
.L_163:
        /*0394*/ 	.word	index@(_ZN7cutlass13device_kernelIN5flash22FlashAttnBwdPreprocessIN4cute5tupleIJNS3_1CILi128EEENS5_ILi64EEEEEENS_6half_tEfNS_4arch4Sm90ELb1ELb0EEEEEvNT_6ParamsE)
        /*0398*/ 	.word	0x00000000


	//----- nvinfo : EIATTR_MIN_STACK_SIZE
	.align		4
.L_164:
        /*039c*/ 	.byte	0x04, 0x12
        /*039e*/ 	.short	(.L_166 - .L_165)
	.align		4
.L_165:
        /*03a0*/ 	.word	index@(_ZN7cutlass13device_kernelIN5flash11enable_sm90INS1_16FlashAttnBwdSm90INS1_25CollectiveMainloopBwdSm90ILi2ELi2ELi2EN4cute5tupleIJNS5_1CILi1EEES8_S8_EEENS6_IJNS7_ILi128EEESA_NS7_ILi64EEEEEENS_6half_tEfNS_4arch4Sm90ELb1ELb0ELb0ELb1ELb0ELb1ELb0ELb0ELi2ELi1ELi2ELi2ELb0EEENS1_21CollectiveEpilogueBwdISC_SD_SF_Li256ELb1ELb0ELi1EEENS1_25SingleTileBwdLPTSchedulerILb1ELi128ELb0EEEEEEEEEvNT_6ParamsE)
        /*03a4*/ 	.word	0x00000000


	//----- nvinfo : EIATTR_MIN_STACK_SIZE
	.align		4
.L_166:
        /*03a8*/ 	.byte	0x04, 0x12
        /*03aa*/ 	.short	(.L_168 - .L_167)
	.align		4
.L_167:
        /*03ac*/ 	.word	index@(_ZN7cutlass13device_kernelIN5flash11enable_sm90INS1_16FlashAttnBwdSm90INS1_25CollectiveMainloopBwdSm90ILi2ELi2ELi2EN4cute5tupleIJNS5_1CILi1EEES8_S8_EEENS6_IJNS7_ILi128EEESA_NS7_ILi64EEEEEENS_6half_tEfNS_4arch4Sm90ELb1ELb0ELb0ELb1ELb1ELb1ELb0ELb0ELi2ELi1ELi2ELi2ELb0EEENS1_21CollectiveEpilogueBwdISC_SD_SF_Li256ELb1ELb0ELi1EEENS1_25SingleTileBwdLPTSchedulerILb1ELi128ELb1EEEEEEEEEvNT_6ParamsE)
        /*03b0*/ 	.word	0x00000000


	//----- nvinfo : EIATTR_MIN_STACK_SIZE
	.align		4
.L_168:
        /*03b4*/ 	.byte	0x04, 0x12
        /*03b6*/ 	.short	(.L_170 - .L_169)
	.align		4
.L_169:
        /*03b8*/ 	.word	index@(_ZN7cutlass13device_kernelIN5flash11enable_sm90INS1_16FlashAttnBwdSm90INS1_25CollectiveMainloopBwdSm90ILi2ELi2ELi2EN4cute5tupleIJNS5_1CILi1EEES8_S8_EEENS6_IJNS7_ILi128EEESA_NS7_ILi64EEEEEENS_6half_tEfNS_4arch4Sm90ELb1ELb0ELb0ELb1ELb0ELb1ELb0ELb0ELi2ELi1ELi2ELi2ELb0EEENS1_24CollectiveEpilogueBwdGQAISC_fSF_Li256ELb1ELb0EEENS1_25SingleTileBwdLPTSchedulerILb1ELi128ELb0EEEEEEEEEvNT_6ParamsE)
        /*03bc*/ 	.word	0x00000000


	//----- nvinfo : EIATTR_MIN_STACK_SIZE
	.align		4
.L_170:
        /*03c0*/ 	.byte	0x04, 0x12
        /*03c2*/ 	.short	(.L_172 - .L_171)
	.align		4
.L_171:
        /*03c4*/ 	.word	index@(_ZN7cutlass13device_kernelIN5flash32FlashAttnBwdPostprocessConvertdQIN4cute5tupleIJNS3_1CILi128EEENS5_ILi64EEEEEENS_6half_tEfNS_4arch4Sm90ELi256ENS3_8TiledMMAINS3_8MMA_AtomIJNS3_4SM904GMMA25MMA_64x64x16_F32F16F16_RSILNSF_5MajorE0ELSH_1ELNSF_7ScaleInE1ELSI_1EEEEEENS3_6LayoutINS4_IJNS5_ILi2EEENS5_ILi1EEESN_EEENS4_IJSN_NS5_ILi0EEESP_EEEEENS4_IJNS3_10UnderscoreESS_SS_EEEEELb0EEEEEvNT_6ParamsE)
        /*03c8*/ 	.word	0x00000000


	//----- nvinfo : EIATTR_MIN_STACK_SIZE
	.align		4
.L_172:
        /*03cc*/ 	.byte	0x04, 0x12
        /*03ce*/ 	.short	(.L_174 - .L_173)
	.align		4
.L_173:
        /*03d0*/ 	.word	index@(_ZN7cutlass13device_kernelIN5flash32FlashAttnBwdPostprocessConvertdQIN4cute5tupleIJNS3_1CILi128EEENS5_ILi64EEEEEENS_6half_tEfNS_4arch4Sm90ELi256ENS3_8TiledMMAINS3_8MMA_AtomIJNS3_4SM904GMMA25MMA_64x64x16_F32F16F16_SSILNSF_5MajorE0ELSH_1ELNSF_7ScaleInE1ELSI_1EEEEEENS3_6LayoutINS4_IJNS5_ILi2EEENS5_ILi1EEESN_EEENS4_IJSN_NS5_ILi0EEESP_EEEEENS4_IJNS3_10UnderscoreESS_SS_EEEEELb0EEEEEvNT_6ParamsE)
        /*03d4*/ 	.word	0x00000000


	//----- nvinfo : EIATTR_MIN_STACK_SIZE
	.align		4
.L_174:
        /*03d8*/ 	.byte	0x04, 0x12
        /*03da*/ 	.short	(.L_176 - .L_175)
	.align		4
.L_175:
        /*03dc*/ 	.word	index@(_ZN7cutlass13device_kernelIN5flash11enable_sm90INS1_16FlashAttnBwdSm90INS1_25CollectiveMainloopBwdSm90ILi2ELi2ELi2EN4cute5tupleIJNS5_1CILi1EEES8_S8_EEENS6_IJNS7_ILi128EEESA_NS7_ILi64EEEEEENS_6half_tEfNS_4arch4Sm90ELb1ELb0ELb0ELb1ELb1ELb1ELb0ELb0ELi2ELi1ELi2ELi2ELb0EEENS1_24CollectiveEpilogueBwdGQAISC_fSF_Li256ELb1ELb1EEENS1_25SingleTileBwdLPTSchedulerILb1ELi128ELb1EEEEEEEEEvNT_6ParamsE)
        /*03e0*/ 	.word	0x00000000


	//----- nvinfo : EIATTR_MIN_STACK_SIZE
	.align		4
.L_176:
        /*03e4*/ 	.byte	0x04, 0x12
        /*03e6*/ 	.short	(.L_178 - .L_177)
	.align		4
.L_177:
        /*03e8*/ 	.word	index@(_ZN7cutlass13device_kernelIN5flash22FlashAttnBwdPreprocessIN4cute5tupleIJNS3_1CILi128EEENS5_ILi64EEEEEENS_6half_tEfNS_4arch4Sm90ELb1ELb1EEEEEvNT_6ParamsE)
        /*03ec*/ 	.word	0x00000000
.L_178:


//--------------------- .nv.compat                --------------------------
	.section	.nv.compat,"",@"SHT_CUDA_COMPAT_INFO"
	.align	4
        /*0000*/ 	.byte	0x02, 0x09, 0x01, 0x00, 0x02, 0x02, 0x02, 0x00, 0x02, 0x05, 0x05, 0x00, 0x03, 0x07, 0x01, 0x01
        /*0010*/ 	.byte	0x02, 0x03, 0x00, 0x00, 0x02, 0x06, 0x01, 0x00, 0x04, 0x0b, 0x08, 0x00, 0x00, 0x00, 0x00, 0x00
        /*0020*/ 	.byte	0x00, 0x00, 0x00, 0x00


//--------------------- .nv.info._ZN7cutlass13device_kernelIN5flash11enable_sm90INS1_16FlashAttnBwdSm90INS1_25CollectiveMainloopBwdSm90ILi2ELi2ELi2EN4cute5tupleIJNS5_1CILi1EEES8_S8_EEENS6_IJNS7_ILi128EEESA_NS7_ILi64EEEEEENS_6half_tEfNS_4arch4Sm90ELb0ELb0ELb0ELb0ELb0ELb1ELb0ELb0ELi2ELi1ELi2ELi2ELb0EEENS1_21CollectiveEpilogueBwdISC_SD_SF_Li256ELb0ELb0ELi1EEENS1_19SingleTileSchedulerILb0ELb0ELb0ELi128EEEEEEEEEvNT_6ParamsE --------------------------
	.section	.nv.info._ZN7cutlass13device_kernelIN5flash11enable_sm90INS1_16FlashAttnBwdSm90INS1_25CollectiveMainloopBwdSm90ILi2ELi2ELi2EN4cute5tupleIJNS5_1CILi1EEES8_S8_EEENS6_IJNS7_ILi128EEESA_NS7_ILi64EEEEEENS_6half_tEfNS_4arch4Sm90ELb0ELb0ELb0ELb0ELb0ELb1ELb0ELb0ELi2ELi1ELi2ELi2ELb0EEENS1_21CollectiveEpilogueBwdISC_SD_SF_Li256ELb0ELb0ELi1EEENS1_19SingleTileSchedulerILb0ELb0ELb0ELi128EEEEEEEEEvNT_6ParamsE,"",@"SHT_CUDA_INFO"
	.sectionflags	@""
	.align	4


	//----- nvinfo : EIATTR_CUDA_API_VERSION
	.align		4
        /*0000*/ 	.byte	0x04, 0x37
        /*0002*/ 	.short	(.L_180 - .L_179)
.L_179:
        /*0004*/ 	.word	0x00000082


	//----- nvinfo : EIATTR_KPARAM_INFO
	.align		4
.L_180:
        /*0008*/ 	.byte	0x04, 0x17
        /*000a*/ 	.short	(.L_182 - .L_181)
.L_181:
        /*000c*/ 	.word	0x00000000
        /*0010*/ 	.short	0x0000
        /*0012*/ 	.short	0x0000
        /*0014*/ 	.byte	0x00, 0xf0, 0x01, 0x24


	//----- nvinfo : EIATTR_SPARSE_MMA_MASK
	.align		4
.L_182:
        /*0018*/ 	.byte	0x03, 0x50
        /*001a*/ 	.short	0x0000


	//----- nvinfo : EIATTR_MAXREG_COUNT
	.align		4
        /*001c*/ 	.byte	0x03, 0x1b
        /*001e*/ 	.short	0x00a8


	//----- nvinfo : EIATTR_MERCURY_ISA_VERSION
	.align		4
        /*0020*/ 	.byte	0x03, 0x5f
        /*0022*/ 	.short	0x0101


	//----- nvinfo : EIATTR_VRC_CTA_INIT_COUNT
	.align		4
        /*0024*/ 	.byte	0x02, 0x4a
	.zero		1
	.zero		1


	//----- nvinfo : EIATTR_EXIT_INSTR_OFFSETS
	.align		4
        /*0028*/ 	.byte	0x04, 0x1c
        /*002a*/ 	.short	(.L_184 - .L_183)


	//   ....[0]....
.L_183:
        /*002c*/ 	.word	0x00000010


	//----- nvinfo : EIATTR_MAX_THREADS
	.align		4
.L_184:
        /*0030*/ 	.byte	0x04, 0x05
        /*0032*/ 	.short	(.L_186 - .L_185)
.L_185:
        /*0034*/ 	.word	0x00000180
        /*0038*/ 	.word	0x00000001
        /*003c*/ 	.word	0x00000001


	//----- nvinfo : EIATTR_CBANK_PARAM_SIZE
	.align		4
.L_186:
        /*0040*/ 	.byte	0x03, 0x19
        /*0042*/ 	.short	0x0900


	//----- nvinfo : EIATTR_PARAM_CBANK
	.align		4
        /*0044*/ 	.byte	0x04, 0x0a
        /*0046*/ 	.short	(.L_188 - .L_187)
	.align		4
.L_187:
        /*0048*/ 	.word	index@(.nv.constant0._ZN7cutlass13device_kernelIN5flash11enable_sm90INS1_16FlashAttnBwdSm90INS1_25CollectiveMainloopBwdSm90ILi2ELi2ELi2EN4cute5tupleIJNS5_1CILi1EEES8_S8_EEENS6_IJNS7_ILi128EEESA_NS7_ILi64EEEEEENS_6half_tEfNS_4arch4Sm90ELb0ELb0ELb0ELb0ELb0ELb1ELb0ELb0ELi2ELi1ELi2ELi2ELb0EEENS1_21CollectiveEpilogueBwdISC_SD_SF_Li256ELb0ELb0ELi1EEENS1_19SingleTileSchedulerILb0ELb0ELb0ELi128EEEEEEEEEvNT_6ParamsE)
        /*004c*/ 	.short	0x0380
        /*004e*/ 	.short	0x0900


	//----- nvinfo : EIATTR_SW_WAR
	.align		4
.L_188:
        /*0050*/ 	.byte	0x04, 0x36
        /*0052*/ 	.short	(.L_190 - .L_189)
.L_189:
        /*0054*/ 	.word	0x00000008
.L_190:


//--------------------- .nv.info._ZN7cutlass13device_kernelIN5flash11enable_sm90INS1_16FlashAttnBwdSm90INS1_25CollectiveMainloopBwdSm90ILi2ELi2ELi2EN4cute5tupleIJNS5_1CILi1EEES8_S8_EEENS6_IJNS7_ILi128EEESA_NS7_ILi64EEEEEENS_6half_tEfNS_4arch4Sm90ELb0ELb0ELb0ELb0ELb1ELb1ELb0ELb0ELi2ELi1ELi2ELi2ELb0EEENS1_21CollectiveEpilogueBwdISC_SD_SF_Li256ELb0ELb0ELi1EEENS1_19SingleTileSchedulerILb0ELb0ELb0ELi128EEEEEEEEEvNT_6ParamsE --------------------------
	.section	.nv.info._ZN7cutlass13device_kernelIN5flash11enable_sm90INS1_16FlashAttnBwdSm90INS1_25CollectiveMainloopBwdSm90ILi2ELi2ELi2EN4cute5tupleIJNS5_1CILi1EEES8_S8_EEENS6_IJNS7_ILi128EEESA_NS7_ILi64EEEEEENS_6half_tEfNS_4arch4Sm90ELb0ELb0ELb0ELb0ELb1ELb1ELb0ELb0ELi2ELi1ELi2ELi2ELb0EEENS1_21CollectiveEpilogueBwdISC_SD_SF_Li256ELb0ELb0ELi1EEENS1_19SingleTileSchedulerILb0ELb0ELb0ELi128EEEEEEEEEvNT_6ParamsE,"",@"SHT_CUDA_INFO"
	.sectionflags	@""
	.align	4


	//----- nvinfo : EIATTR_CUDA_API_VERSION
	.align		4
        /*0000*/ 	.byte	0x04, 0x37
        /*0002*/ 	.short	(.L_192 - .L_191)
.L_191:
        /*0004*/ 	.word	0x00000082


	//----- nvinfo : EIATTR_KPARAM_INFO
	.align		4
.L_192:
        /*0008*/ 	.byte	0x04, 0x17
        /*000a*/ 	.short	(.L_194 - .L_193)
.L_193:
        /*000c*/ 	.word	0x00000000
        /*0010*/ 	.short	0x0000
        /*0012*/ 	.short	0x0000
        /*0014*/ 	.byte	0x00, 0xf0, 0x01, 0x24


	//----- nvinfo : EIATTR_SPARSE_MMA_MASK
	.align		4
.L_194:
        /*0018*/ 	.byte	0x03, 0x50
        /*001a*/ 	.short	0x0000


	//----- nvinfo : EIATTR_MAXREG_COUNT
	.align		4
        /*001c*/ 	.byte	0x03, 0x1b
        /*001e*/ 	.short	0x00a8


	//----- nvinfo : EIATTR_MERCURY_ISA_VERSION
	.align		4
        /*0020*/ 	.byte	0x03, 0x5f
        /*0022*/ 	.short	0x0101


	//----- nvinfo : EIATTR_VRC_CTA_INIT_COUNT
	.align		4
        /*0024*/ 	.byte	0x02, 0x4a
	.zero		1
	.zero		1


	//----- nvinfo : EIATTR_EXIT_INSTR_OFFSETS
	.align		4
        /*0028*/ 	.byte	0x04, 0x1c
        /*002a*/ 	.short	(.L_196 - .L_195)


	//   ....[0]....
.L_195:
        /*002c*/ 	.word	0x00000010


	//----- nvinfo : EIATTR_MAX_THREADS
	.align		4
.L_196:
        /*0030*/ 	.byte	0x04, 0x05
        /*0032*/ 	.short	(.L_198 - .L_197)
.L_197:
        /*0034*/ 	.word	0x00000180
        /*0038*/ 	.word	0x00000001
        /*003c*/ 	.word	0x00000001


	//----- nvinfo : EIATTR_CBANK_PARAM_SIZE
	.align		4
.L_198:
        /*0040*/ 	.byte	0x03, 0x19
        /*0042*/ 	.short	0x0900


	//----- nvinfo : EIATTR_PARAM_CBANK
	.align		4
        /*0044*/ 	.byte	0x04, 0x0a
        /*0046*/ 	.short	(.L_200 - .L_199)
	.align		4
.L_199:
        /*0048*/ 	.word	index@(.nv.constant0._ZN7cutlass13device_kernelIN5flash11enable_sm90INS1_16FlashAttnBwdSm90INS1_25CollectiveMainloopBwdSm90ILi2ELi2ELi2EN4cute5tupleIJNS5_1CILi1EEES8_S8_EEENS6_IJNS7_ILi128EEESA_NS7_ILi64EEEEEENS_6half_tEfNS_4arch4Sm90ELb0ELb0ELb0ELb0ELb1ELb1ELb0ELb0ELi2ELi1ELi2ELi2ELb0EEENS1_21CollectiveEpilogueBwdISC_SD_SF_Li256ELb0ELb0ELi1EEENS1_19SingleTileSchedulerILb0ELb0ELb0ELi128EEEEEEEEEvNT_6ParamsE)
        /*004c*/ 	.short	0x0380
        /*004e*/ 	.short	0x0900


	//----- nvinfo : EIATTR_SW_WAR
	.align		4
.L_200:
        /*0050*/ 	.byte	0x04, 0x36
        /*0052*/ 	.short	(.L_202 - .L_201)
.L_201:
        /*0054*/ 	.word	0x00000008
.L_202:


//--------------------- .nv.info._ZN7cutlass13device_kernelIN5flash11enable_sm90INS1_16FlashAttnBwdSm90INS1_25CollectiveMainloopBwdSm90ILi2ELi2ELi2EN4cute5tupleIJNS5_1CILi1EEES8_S8_EEENS6_IJNS7_ILi128EEESA_NS7_ILi64EEEEEENS_6half_tEfNS_4arch4Sm90ELb0ELb0ELb0ELb0ELb0ELb1ELb0ELb0ELi2ELi1ELi2ELi2ELb0EEENS1_24CollectiveEpilogueBwdGQAISC_fSF_Li256ELb0ELb0EEENS1_19SingleTileSchedulerILb0ELb0ELb0ELi128EEEEEEEEEvNT_6ParamsE --------------------------
	.section	.nv.info._ZN7cutlass13device_kernelIN5flash11enable_sm90INS1_16FlashAttnBwdSm90INS1_25CollectiveMainloopBwdSm90ILi2ELi2ELi2EN4cute5tupleIJNS5_1CILi1EEES8_S8_EEENS6_IJNS7_ILi128EEESA_NS7_ILi64EEEEEENS_6half_tEfNS_4arch4Sm90ELb0ELb0ELb0ELb0ELb0ELb1ELb0ELb0ELi2ELi1ELi2ELi2ELb0EEENS1_24CollectiveEpilogueBwdGQAISC_fSF_Li256ELb0ELb0EEENS1_19SingleTileSchedulerILb0ELb0ELb0ELi128EEEEEEEEEvNT_6ParamsE,"",@"SHT_CUDA_INFO"
	.sectionflags	@""
	.align	4


	//----- nvinfo : EIATTR_CUDA_API_VERSION
	.align		4
        /*0000*/ 	.byte	0x04, 0x37
        /*0002*/ 	.short	(.L_204 - .L_203)
.L_203:
        /*0004*/ 	.word	0x00000082


	//----- nvinfo : EIATTR_KPARAM_INFO
	.align		4
.L_204:
        /*0008*/ 	.byte	0x04, 0x17
        /*000a*/ 	.short	(.L_206 - .L_205)
.L_205:
        /*000c*/ 	.word	0x00000000
        /*0010*/ 	.short	0x0000
        /*0012*/ 	.short	0x0000
        /*0014*/ 	.byte	0x00, 0xf0, 0x01, 0x1a


	//----- nvinfo : EIATTR_SPARSE_MMA_MASK
	.align		4
.L_206:
        /*0018*/ 	.byte	0x03, 0x50
        /*001a*/ 	.short	0x0000


	//----- nvinfo : EIATTR_MAXREG_COUNT
	.align		4
        /*001c*/ 	.byte	0x03, 0x1b
        /*001e*/ 	.short	0x00a8


	//----- nvinfo : EIATTR_MERCURY_ISA_VERSION
	.align		4
        /*0020*/ 	.byte	0x03, 0x5f
        /*0022*/ 	.short	0x0101


	//----- nvinfo : EIATTR_VRC_CTA_INIT_COUNT
	.align		4
        /*0024*/ 	.byte	0x02, 0x4a
	.zero		1
	.zero		1


	//----- nvinfo : EIATTR_EXIT_INSTR_OFFSETS
	.align		4
        /*0028*/ 	.byte	0x04, 0x1c
        /*002a*/ 	.short	(.L_208 - .L_207)


	//   ....[0]....
.L_207:
        /*002c*/ 	.word	0x00000010


	//----- nvinfo : EIATTR_MAX_THREADS
	.align		4
.L_208:
        /*0030*/ 	.byte	0x04, 0x05
        /*0032*/ 	.short	(.L_210 - .L_209)
.L_209:
        /*0034*/ 	.word	0x00000180
        /*0038*/ 	.word	0x00000001
        /*003c*/ 	.word	0x00000001


	//----- nvinfo : EIATTR_CBANK_PARAM_SIZE
	.align		4
.L_210:
        /*0040*/ 	.byte	0x03, 0x19
        /*0042*/ 	.short	0x0680


	//----- nvinfo : EIATTR_PARAM_CBANK
	.align		4
        /*0044*/ 	.byte	0x04, 0x0a
        /*0046*/ 	.short	(.L_212 - .L_211)
	.align		4
.L_211:
        /*0048*/ 	.word	index@(.nv.constant0._ZN7cutlass13device_kernelIN5flash11enable_sm90INS1_16FlashAttnBwdSm90INS1_25CollectiveMainloopBwdSm90ILi2ELi2ELi2EN4cute5tupleIJNS5_1CILi1EEES8_S8_EEENS6_IJNS7_ILi128EEESA_NS7_ILi64EEEEEENS_6half_tEfNS_4arch4Sm90ELb0ELb0ELb0ELb0ELb0ELb1ELb0ELb0ELi2ELi1ELi2ELi2ELb0EEENS1_24CollectiveEpilogueBwdGQAISC_fSF_Li256ELb0ELb0EEENS1_19SingleTileSchedulerILb0ELb0ELb0ELi128EEEEEEEEEvNT_6ParamsE)
        /*004c*/ 	.short	0x0380
        /*004e*/ 	.short	0x0680


	//----- nvinfo : EIATTR_SW_WAR
	.align		4
.L_212:
        /*0050*/ 	.byte	0x04, 0x36
        /*0052*/ 	.short	(.L_214 - .L_213)
.L_213:
        /*0054*/ 	.word	0x00000008
.L_214:


//--------------------- .nv.info._ZN7cutlass13device_kernelIN5flash11enable_sm90INS1_16FlashAttnBwdSm90INS1_25CollectiveMainloopBwdSm90ILi2ELi2ELi2EN4cute5tupleIJNS5_1CILi1EEES8_S8_EEENS6_IJNS7_ILi128EEESA_NS7_ILi64EEEEEENS_6half_tEfNS_4arch4Sm90ELb0ELb0ELb0ELb0ELb1ELb1ELb0ELb0ELi2ELi1ELi2ELi2ELb0EEENS1_24CollectiveEpilogueBwdGQAISC_fSF_Li256ELb0ELb1EEENS1_19SingleTileSchedulerILb0ELb0ELb0ELi128EEEEEEEEEvNT_6ParamsE --------------------------
	.section	.nv.info._ZN7cutlass13device_kernelIN5flash11enable_sm90INS1_16FlashAttnBwdSm90INS1_25CollectiveMainloopBwdSm90ILi2ELi2ELi2EN4cute5tupleIJNS5_1CILi1EEES8_S8_EEENS6_IJNS7_ILi128EEESA_NS7_ILi64EEEEEENS_6half_tEfNS_4arch4Sm90ELb0ELb0ELb0ELb0ELb1ELb1ELb0ELb0ELi2ELi1ELi2ELi2ELb0EEENS1_24CollectiveEpilogueBwdGQAISC_fSF_Li256ELb0ELb1EEENS1_19SingleTileSchedulerILb0ELb0ELb0ELi128EEEEEEEEEvNT_6ParamsE,"",@"SHT_CUDA_INFO"
	.sectionflags	@""
	.align	4


	//----- nvinfo : EIATTR_CUDA_API_VERSION
	.align		4
        /*0000*/ 	.byte	0x04, 0x37
        /*0002*/ 	.short	(.L_216 - .L_215)
.L_215:
        /*0004*/ 	.word	0x00000082


	//----- nvinfo : EIATTR_KPARAM_INFO
	.align		4
.L_216:
        /*0008*/ 	.byte	0x04, 0x17
        /*000a*/ 	.short	(.L_218 - .L_217)
.L_217:
        /*000c*/ 	.word	0x00000000
        /*0010*/ 	.short	0x0000
        /*0012*/ 	.short	0x0000
        /*0014*/ 	.byte	0x00, 0xf0, 0x01, 0x1a


	//----- nvinfo : EIATTR_SPARSE_MMA_MASK
	.align		4
.L_218:
        /*0018*/ 	.byte	0x03, 0x50
        /*001a*/ 	.short	0x0000


	//----- nvinfo : EIATTR_MAXREG_COUNT
	.align		4
        /*001c*/ 	.byte	0x03, 0x1b
        /*001e*/ 	.short	0x00a8


	//----- nvinfo : EIATTR_MERCURY_ISA_VERSION
	.align		4
        /*0020*/ 	.byte	0x03, 0x5f
        /*0022*/ 	.short	0x0101


	//----- nvinfo : EIATTR_VRC_CTA_INIT_COUNT
	.align		4
        /*0024*/ 	.byte	0x02, 0x4a
	.zero		1
	.zero		1


	//----- nvinfo : EIATTR_EXIT_INSTR_OFFSETS
	.align		4
        /*0028*/ 	.byte	0x04, 0x1c
        /*002a*/ 	.short	(.L_220 - .L_219)


	//   ....[0]....
.L_219:
        /*002c*/ 	.word	0x00000010


	//----- nvinfo : EIATTR_MAX_THREADS
	.align		4
.L_220:
        /*0030*/ 	.byte	0x04, 0x05
        /*0032*/ 	.short	(.L_222 - .L_221)
.L_221:
        /*0034*/ 	.word	0x00000180
        /*0038*/ 	.word	0x00000001
        /*003c*/ 	.word	0x00000001


	//----- nvinfo : EIATTR_CBANK_PARAM_SIZE
	.align		4
.L_222:
        /*0040*/ 	.byte	0x03, 0x19
        /*0042*/ 	.short	0x0680


	//----- nvinfo : EIATTR_PARAM_CBANK
	.align		4
        /*0044*/ 	.byte	0x04, 0x0a
        /*0046*/ 	.short	(.L_224 - .L_223)
	.align		4
.L_223:
        /*0048*/ 	.word	index@(.nv.constant0._ZN7cutlass13device_kernelIN5flash11enable_sm90INS1_16FlashAttnBwdSm90INS1_25CollectiveMainloopBwdSm90ILi2ELi2ELi2EN4cute5tupleIJNS5_1CILi1EEES8_S8_EEENS6_IJNS7_ILi128EEESA_NS7_ILi64EEEEEENS_6half_tEfNS_4arch4Sm90ELb0ELb0ELb0ELb0ELb1ELb1ELb0ELb0ELi2ELi1ELi2ELi2ELb0EEENS1_24CollectiveEpilogueBwdGQAISC_fSF_Li256ELb0ELb1EEENS1_19SingleTileSchedulerILb0ELb0ELb0ELi128EEEEEEEEEvNT_6ParamsE)
        /*004c*/ 	.short	0x0380
        /*004e*/ 	.short	0x0680


	//----- nvinfo : EIATTR_SW_WAR
	.align		4
.L_224:
        /*0050*/ 	.byte	0x04, 0x36
        /*0052*/ 	.short	(.L_226 - .L_225)
.L_225:
        /*0054*/ 	.word	0x00000008
.L_226:


//--------------------- .nv.info._ZN7cutlass13device_kernelIN5flash11enable_sm90INS1_16FlashAttnBwdSm90INS1_25CollectiveMainloopBwdSm90ILi2ELi2ELi2EN4cute5tupleIJNS5_1CILi1EEES8_S8_EEENS6_IJNS7_ILi128EEESA_NS7_ILi64EEEEEENS_6half_tEfNS_4arch4Sm90ELb0ELb0ELb0ELb1ELb0ELb1ELb0ELb0ELi2ELi1ELi2ELi2ELb0EEENS1_21CollectiveEpilogueBwdISC_SD_SF_Li256ELb1ELb0ELi1EEENS1_19SingleTileSchedulerILb1ELb0ELb0ELi128EEEEEEEEEvNT_6ParamsE --------------------------
	.section	.nv.info._ZN7cutlass13device_kernelIN5flash11enable_sm90INS1_16FlashAttnBwdSm90INS1_25CollectiveMainloopBwdSm90ILi2ELi2ELi2EN4cute5tupleIJNS5_1CILi1EEES8_S8_EEENS6_IJNS7_ILi128EEESA_NS7_ILi64EEEEEENS_6half_tEfNS_4arch4Sm90ELb0ELb0ELb0ELb1ELb0ELb1ELb0ELb0ELi2ELi1ELi2ELi2ELb0EEENS1_21CollectiveEpilogueBwdISC_SD_SF_Li256ELb1ELb0ELi1EEENS1_19SingleTileSchedulerILb1ELb0ELb0ELi128EEEEEEEEEvNT_6ParamsE,"",@"SHT_CUDA_INFO"
	.sectionflags	@""
	.align	4


	//----- nvinfo : EIATTR_CUDA_API_VERSION
	.align		4
        /*0000*/ 	.byte	0x04, 0x37
        /*0002*/ 	.short	(.L_228 - .L_227)
.L_227:
        /*0004*/ 	.word	0x00000082


	//----- nvinfo : EIATTR_KPARAM_INFO
	.align		4
.L_228:
        /*0008*/ 	.byte	0x04, 0x17
        /*000a*/ 	.short	(.L_230 - .L_229)
.L_229:
        /*000c*/ 	.word	0x00000000
        /*0010*/ 	.short	0x0000
        /*0012*/ 	.short	0x0000
        /*0014*/ 	.byte	0x00, 0xf0, 0x01, 0x1a


	//----- nvinfo : EIATTR_SPARSE_MMA_MASK
	.align		4
.L_230:
        /*0018*/ 	.byte	0x03, 0x50
        /*001a*/ 	.short	0x0000


	//----- nvinfo : EIATTR_MAXREG_COUNT
	.align		4
        /*001c*/ 	.byte	0x03, 0x1b
        /*001e*/ 	.short	0x00a8


	//----- nvinfo : EIATTR_MERCURY_ISA_VERSION
	.align		4
        /*0020*/ 	.byte	0x03, 0x5f
        /*0022*/ 	.short	0x0101


	//----- nvinfo : EIATTR_VRC_CTA_INIT_COUNT
	.align		4
        /*0024*/ 	.byte	0x02, 0x4a
	.zero		1
	.zero		1


	//----- nvinfo : EIATTR_EXIT_INSTR_OFFSETS
	.align		4
        /*0028*/ 	.byte	0x04, 0x1c
        /*002a*/ 	.short	(.L_232 - .L_231)


	//   ....[0]....
.L_231:
        /*002c*/ 	.word	0x00000010


	//----- nvinfo : EIATTR_MAX_THREADS
	.align		4
.L_232:
        /*0030*/ 	.byte	0x04, 0x05
        /*0032*/ 	.short	(.L_234 - .L_233)
.L_233:
        /*0034*/ 	.word	0x00000180
        /*0038*/ 	.word	0x00000001
        /*003c*/ 	.word	0x00000001


	//----- nvinfo : EIATTR_CBANK_PARAM_SIZE
	.align		4
.L_234:
        /*0040*/ 	.byte	0x03, 0x19
        /*0042*/ 	.short	0x0680


	//----- nvinfo : EIATTR_PARAM_CBANK
	.align		4
        /*0044*/ 	.byte	0x04, 0x0a
        /*0046*/ 	.short	(.L_236 - .L_235)
	.align		4
.L_235:
        /*0048*/ 	.word	index@(.nv.constant0._ZN7cutlass13device_kernelIN5flash11enable_sm90INS1_16FlashAttnBwdSm90INS1_25CollectiveMainloopBwdSm90ILi2ELi2ELi2EN4cute5tupleIJNS5_1CILi1EEES8_S8_EEENS6_IJNS7_ILi128EEESA_NS7_ILi64EEEEEENS_6half_tEfNS_4arch4Sm90ELb0ELb0ELb0ELb1ELb0ELb1ELb0ELb0ELi2ELi1ELi2ELi2ELb0EEENS1_21CollectiveEpilogueBwdISC_SD_SF_Li256ELb1ELb0ELi1EEENS1_19SingleTileSchedulerILb1ELb0ELb0ELi128EEEEEEEEEvNT_6ParamsE)
        /*004c*/ 	.short	0x0380
        /*004e*/ 	.short	0x0680


	//----- nvinfo : EIATTR_SW_WAR
	.align		4
.L_236:
        /*0050*/ 	.byte	0x04, 0x36
        /*0052*/ 	.short	(.L_238 - .L_237)
.L_237:
        /*0054*/ 	.word	0x00000008
.L_238:


//--------------------- .nv.info._ZN7cutlass13device_kernelIN5flash11enable_sm90INS1_16FlashAttnBwdSm90INS1_25CollectiveMainloopBwdSm90ILi2ELi2ELi2EN4cute5tupleIJNS5_1CILi1EEES8_S8_EEENS6_IJNS7_ILi128EEESA_NS7_ILi64EEEEEENS_6half_tEfNS_4arch4Sm90ELb0ELb0ELb0ELb1ELb1ELb1ELb0ELb0ELi2ELi1ELi2ELi2ELb0EEENS1_21CollectiveEpilogueBwdISC_SD_SF_Li256ELb1ELb0ELi1EEENS1_19SingleTileSchedulerILb1ELb0ELb0ELi128EEEEEEEEEvNT_6ParamsE --------------------------
	.section	.nv.info._ZN7cutlass13device_kernelIN5flash11enable_sm90INS1_16FlashAttnBwdSm90INS1_25CollectiveMainloopBwdSm90ILi2ELi2ELi2EN4cute5tupleIJNS5_1CILi1EEES8_S8_EEENS6_IJNS7_ILi128EEESA_NS7_ILi64EEEEEENS_6half_tEfNS_4arch4Sm90ELb0ELb0ELb0ELb1ELb1ELb1ELb0ELb0ELi2ELi1ELi2ELi2ELb0EEENS1_21CollectiveEpilogueBwdISC_SD_SF_Li256ELb1ELb0ELi1EEENS1_19SingleTileSchedulerILb1ELb0ELb0ELi128EEEEEEEEEvNT_6ParamsE,"",@"SHT_CUDA_INFO"
	.sectionflags	@""
	.align	4


	//----- nvinfo : EIATTR_CUDA_API_VERSION
	.align		4
        /*0000*/ 	.byte	0x04, 0x37
        /*0002*/ 	.short	(.L_240 - .L_239)
.L_239:
        /*0004*/ 	.word	0x00000082


	//----- nvinfo : EIATTR_KPARAM_INFO
	.align		4
.L_240:
        /*0008*/ 	.byte	0x04, 0x17
        /*000a*/ 	.short	(.L_242 - .L_241)
.L_241:
        /*000c*/ 	.word	0x00000000
        /*0010*/ 	.short	0x0000
        /*0012*/ 	.short	0x0000
        /*0014*/ 	.byte	0x00, 0xf0, 0x01, 0x1a


	//----- nvinfo : EIATTR_SPARSE_MMA_MASK
	.align		4
.L_242:
        /*0018*/ 	.byte	0x03, 0x50
        /*001a*/ 	.short	0x0000


	//----- nvinfo : EIATTR_MAXREG_COUNT
	.align		4
        /*001c*/ 	.byte	0x03, 0x1b
        /*001e*/ 	.short	0x00a8


	//----- nvinfo : EIATTR_MERCURY_ISA_VERSION
	.align		4
        /*0020*/ 	.byte	0x03, 0x5f
        /*0022*/ 	.short	0x0101


	//----- nvinfo : EIATTR_VRC_CTA_INIT_COUNT
	.align		4
        /*0024*/ 	.byte	0x02, 0x4a
	.zero		1
	.zero		1


	//----- nvinfo : EIATTR_EXIT_INSTR_OFFSETS
	.align		4
        /*0028*/ 	.byte	0x04, 0x1c
        /*002a*/ 	.short	(.L_244 - .L_243)


	//   ....[0]....
.L_243:
        /*002c*/ 	.word	0x00000010


	//----- nvinfo : EIATTR_MAX_THREADS
	.align		4
.L_244:
        /*0030*/ 	.byte	0x04, 0x05
        /*0032*/ 	.short	(.L_246 - .L_245)
.L_245:
        /*0034*/ 	.word	0x00000180
        /*0038*/ 	.word	0x00000001
        /*003c*/ 	.word	0x00000001


	//----- nvinfo : EIATTR_CBANK_PARAM_SIZE
	.align		4
.L_246:
        /*0040*/ 	.byte	0x03, 0x19
        /*0042*/ 	.short	0x0680


	//----- nvinfo : EIATTR_PARAM_CBANK
	.align		4
        /*0044*/ 	.byte	0x04, 0x0a
        /*0046*/ 	.short	(.L_248 - .L_247)
	.align		4
.L_247:
        /*0048*/ 	.word	index@(.nv.constant0._ZN7cutlass13device_kernelIN5flash11enable_sm90INS1_16FlashAttnBwdSm90INS1_25CollectiveMainloopBwdSm90ILi2ELi2ELi2EN4cute5tupleIJNS5_1CILi1EEES8_S8_EEENS6_IJNS7_ILi128EEESA_NS7_ILi64EEEEEENS_6half_tEfNS_4arch4Sm90ELb0ELb0ELb0ELb1ELb1ELb1ELb0ELb0ELi2ELi1ELi2ELi2ELb0EEENS1_21CollectiveEpilogueBwdISC_SD_SF_Li256ELb1ELb0ELi1EEENS1_19SingleTileSchedulerILb1ELb0ELb0ELi128EEEEEEEEEvNT_6ParamsE)
        /*004c*/ 	.short	0x0380
        /*004e*/ 	.short	0x0680


	//----- nvinfo : EIATTR_SW_WAR
	.align		4
.L_248:
        /*0050*/ 	.byte	0x04, 0x36
        /*0052*/ 	.short	(.L_250 - .L_249)
.L_249:
        /*0054*/ 	.word	0x00000008
.L_250:


//--------------------- .nv.info._ZN7cutlass13device_kernelIN5flash11enable_sm90INS1_16FlashAttnBwdSm90INS1_25CollectiveMainloopBwdSm90ILi2ELi2ELi2EN4cute5tupleIJNS5_1CILi1EEES8_S8_EEENS6_IJNS7_ILi128EEESA_NS7_ILi64EEEEEENS_6half_tEfNS_4arch4Sm90ELb0ELb0ELb0ELb1ELb0ELb1ELb0ELb0ELi2ELi1ELi2ELi2ELb0EEENS1_24CollectiveEpilogueBwdGQAISC_fSF_Li256ELb1ELb0EEENS1_19SingleTileSchedulerILb1ELb0ELb0ELi128EEEEEEEEEvNT_6ParamsE --------------------------
	.section	.nv.info._ZN7cutlass13device_kernelIN5flash11enable_sm90INS1_16FlashAttnBwdSm90INS1_25CollectiveMainloopBwdSm90ILi2ELi2ELi2EN4cute5tupleIJNS5_1CILi1EEES8_S8_EEENS6_IJNS7_ILi128EEESA_NS7_ILi64EEEEEENS_6half_tEfNS_4arch4Sm90ELb0ELb0ELb0ELb1ELb0ELb1ELb0ELb0ELi2ELi1ELi2ELi2ELb0EEENS1_24CollectiveEpilogueBwdGQAISC_fSF_Li256ELb1ELb0EEENS1_19SingleTileSchedulerILb1ELb0ELb0ELi128EEEEEEEEEvNT_6ParamsE,"",@"SHT_CUDA_INFO"
	.sectionflags	@""
	.align	4


	//----- nvinfo : EIATTR_CUDA_API_VERSION
	.align		4
        /*0000*/ 	.byte	0x04, 0x37
        /*0002*/ 	.short	(.L_252 - .L_251)
.L_251:
        /*0004*/ 	.word	0x00000082


	//----- nvinfo : EIATTR_KPARAM_INFO
	.align		4
.L_252:
        /*0008*/ 	.byte	0x04, 0x17
        /*000a*/ 	.short	(.L_254 - .L_253)
.L_253:
        /*000c*/ 	.word	0x00000000
        /*0010*/ 	.short	0x0000
        /*0012*/ 	.short	0x0000
        /*0014*/ 	.byte	0x00, 0xf0, 0x01, 0x1a


	//----- nvinfo : EIATTR_SPARSE_MMA_MASK
	.align		4
.L_254:
        /*0018*/ 	.byte	0x03, 0x50
        /*001a*/ 	.short	0x0000


	//----- nvinfo : EIATTR_MAXREG_COUNT
	.align		4
        /*001c*/ 	.byte	0x03, 0x1b
        /*001e*/ 	.short	0x00a8


	//----- nvinfo : EIATTR_MERCURY_ISA_VERSION
	.align		4
        /*0020*/ 	.byte	0x03, 0x5f
        /*0022*/ 	.short	0x0101


	//----- nvinfo : EIATTR_VRC_CTA_INIT_COUNT
	.align		4
        /*0024*/ 	.byte	0x02, 0x4a
	.zero		1
	.zero		1


	//----- nvinfo : EIATTR_EXIT_INSTR_OFFSETS
	.align		4
        /*0028*/ 	.byte	0x04, 0x1c
        /*002a*/ 	.short	(.L_256 - .L_255)


	//   ....[0]....
.L_255:
        /*002c*/ 	.word	0x00000010


	//----- nvinfo : EIATTR_MAX_THREADS
	.align		4
.L_256:
        /*0030*/ 	.byte	0x04, 0x05
        /*0032*/ 	.short	(.L_258 - .L_257)
.L_257:
        /*0034*/ 	.word	0x00000180
        /*0038*/ 	.word	0x00000001
        /*003c*/ 	.word	0x00000001


	//----- nvinfo : EIATTR_CBANK_PARAM_SIZE
	.align		4
.L_258:
        /*0040*/ 	.byte	0x03, 0x19
        /*0042*/ 	.short	0x0680


	//----- nvinfo : EIATTR_PARAM_CBANK
	.align		4
        /*0044*/ 	.byte	0x04, 0x0a
        /*0046*/ 	.short	(.L_260 - .L_259)
	.align		4
.L_259:
        /*0048*/ 	.word	index@(.nv.constant0._ZN7cutlass13device_kernelIN5flash11enable_sm90INS1_16FlashAttnBwdSm90INS1_25CollectiveMainloopBwdSm90ILi2ELi2ELi2EN4cute5tupleIJNS5_1CILi1EEES8_S8_EEENS6_IJNS7_ILi128EEESA_NS7_ILi64EEEEEENS_6half_tEfNS_4arch4Sm90ELb0ELb0ELb0ELb1ELb0ELb1ELb0ELb0ELi2ELi1ELi2ELi2ELb0EEENS1_24CollectiveEpilogueBwdGQAISC_fSF_Li256ELb1ELb0EEENS1_19SingleTileSchedulerILb1ELb0ELb0ELi128EEEEEEEEEvNT_6ParamsE)
        /*004c*/ 	.short	0x0380
        /*004e*/ 	.short	0x0680


	//----- nvinfo : EIATTR_SW_WAR
	.align		4
.L_260:
        /*0050*/ 	.byte	0x04, 0x36
        /*0052*/ 	.short	(.L_262 - .L_261)
.L_261:
        /*0054*/ 	.word	0x00000008
.L_262:


//--------------------- .nv.info._ZN7cutlass13device_kernelIN5flash11enable_sm90INS1_16FlashAttnBwdSm90INS1_25CollectiveMainloopBwdSm90ILi2ELi2ELi2EN4cute5tupleIJNS5_1CILi1EEES8_S8_EEENS6_IJNS7_ILi128EEESA_NS7_ILi64EEEEEENS_6half_tEfNS_4arch4Sm90ELb0ELb0ELb0ELb1ELb1ELb1ELb0ELb0ELi2ELi1ELi2ELi2ELb0EEENS1_24CollectiveEpilogueBwdGQAISC_fSF_Li256ELb1ELb1EEENS1_19SingleTileSchedulerILb1ELb0ELb0ELi128EEEEEEEEEvNT_6ParamsE --------------------------
	.section	.nv.info._ZN7cutlass13device_kernelIN5flash11enable_sm90INS1_16FlashAttnBwdSm90INS1_25CollectiveMainloopBwdSm90ILi2ELi2ELi2EN4cute5tupleIJNS5_1CILi1EEES8_S8_EEENS6_IJNS7_ILi128EEESA_NS7_ILi64EEEEEENS_6half_tEfNS_4arch4Sm90ELb0ELb0ELb0ELb1ELb1ELb1ELb0ELb0ELi2ELi1ELi2ELi2ELb0EEENS1_24CollectiveEpilogueBwdGQAISC_fSF_Li256ELb1ELb1EEENS1_19SingleTileSchedulerILb1ELb0ELb0ELi128EEEEEEEEEvNT_6ParamsE,"",@"SHT_CUDA_INFO"
	.sectionflags	@""
	.align	4


	//----- nvinfo : EIATTR_CUDA_API_VERSION
	.align		4
        /*0000*/ 	.byte	0x04, 0x37
        /*0002*/ 	.short	(.L_264 - .L_263)
.L_263:
        /*0004*/ 	.word	0x00000082


	//----- nvinfo : EIATTR_KPARAM_INFO
	.align		4
.L_264:
        /*0008*/ 	.byte	0x04, 0x17
        /*000a*/ 	.short	(.L_266 - .L_265)
.L_265:
        /*000c*/ 	.word	0x00000000
        /*0010*/ 	.short	0x0000
        /*0012*/ 	.short	0x0000
        /*0014*/ 	.byte	0x00, 0xf0, 0x01, 0x1a


	//----- nvinfo : EIATTR_SPARSE_MMA_MASK
	.align		4
.L_266:
        /*0018*/ 	.byte	0x03, 0x50
        /*001a*/ 	.short	0x0000


	//----- nvinfo : EIATTR_MAXREG_COUNT
	.align		4
        /*001c*/ 	.byte	0x03, 0x1b
        /*001e*/ 	.short	0x00a8


	//----- nvinfo : EIATTR_MERCURY_ISA_VERSION
	.align		4
        /*0020*/ 	.byte	0x03, 0x5f
        /*0022*/ 	.short	0x0101


	//----- nvinfo : EIATTR_VRC_CTA_INIT_COUNT
	.align		4
        /*0024*/ 	.byte	0x02, 0x4a
	.zero		1
	.zero		1


	//----- nvinfo : EIATTR_EXIT_INSTR_OFFSETS
	.align		4
        /*0028*/ 	.byte	0x04, 0x1c
        /*002a*/ 	.short	(.L_268 - .L_267)


	//   ....[0]....
.L_267:
        /*002c*/ 	.word	0x00000010


	//----- nvinfo : EIATTR_MAX_THREADS
	.align		4
.L_268:
        /*0030*/ 	.byte	0x04, 0x05
        /*0032*/ 	.short	(.L_270 - .L_269)
.L_269:
        /*0034*/ 	.word	0x00000180
        /*0038*/ 	.word	0x00000001
        /*003c*/ 	.word	0x00000001


	//----- nvinfo : EIATTR_CBANK_PARAM_SIZE
	.align		4
.L_270:
        /*0040*/ 	.byte	0x03, 0x19
        /*0042*/ 	.short	0x0680


	//----- nvinfo : EIATTR_PARAM_CBANK
	.align		4
        /*0044*/ 	.byte	0x04, 0x0a
        /*0046*/ 	.short	(.L_272 - .L_271)
	.align		4
.L_271:
        /*0048*/ 	.word	index@(.nv.constant0._ZN7cutlass13device_kernelIN5flash11enable_sm90INS1_16FlashAttnBwdSm90INS1_25CollectiveMainloopBwdSm90ILi2ELi2ELi2EN4cute5tupleIJNS5_1CILi1EEES8_S8_EEENS6_IJNS7_ILi128EEESA_NS7_ILi64EEEEEENS_6half_tEfNS_4arch4Sm90ELb0ELb0ELb0ELb1ELb1ELb1ELb0ELb0ELi2ELi1ELi2ELi2ELb0EEENS1_24CollectiveEpilogueBwdGQAISC_fSF_Li256ELb1ELb1EEENS1_19SingleTileSchedulerILb1ELb0ELb0ELi128EEEEEEEEEvNT_6ParamsE)
        /*004c*/ 	.short	0x0380
        /*004e*/ 	.short	0x0680


	//----- nvinfo : EIATTR_SW_WAR
	.align		4
.L_272:
        /*0050*/ 	.byte	0x04, 0x36
        /*0052*/ 	.short	(.L_274 - .L_273)
.L_273:
        /*0054*/ 	.word	0x00000008
.L_274:


//--------------------- .nv.info._ZN7cutlass13device_kernelIN5flash11enable_sm90INS1_16FlashAttnBwdSm90INS1_25CollectiveMainloopBwdSm90ILi2ELi2ELi2EN4cute5tupleIJNS5_1CILi1EEES8_S8_EEENS6_IJNS7_ILi128EEESA_NS7_ILi64EEEEEENS_6half_tEfNS_4arch4Sm90ELb0ELb1ELb0ELb0ELb0ELb1ELb0ELb0ELi2ELi1ELi2ELi2ELb0EEENS1_21CollectiveEpilogueBwdISC_SD_SF_Li256ELb0ELb0ELi1EEENS1_19SingleTileSchedulerILb0ELb0ELb0ELi128EEEEEEEEEvNT_6ParamsE --------------------------
	.section	.nv.info._ZN7cutlass13device_kernelIN5flash11enable_sm90INS1_16FlashAttnBwdSm90INS1_25CollectiveMainloopBwdSm90ILi2ELi2ELi2EN4cute5tupleIJNS5_1CILi1EEES8_S8_EEENS6_IJNS7_ILi128EEESA_NS7_ILi64EEEEEENS_6half_tEfNS_4arch4Sm90ELb0ELb1ELb0ELb0ELb0ELb1ELb0ELb0ELi2ELi1ELi2ELi2ELb0EEENS1_21CollectiveEpilogueBwdISC_SD_SF_Li256ELb0ELb0ELi1EEENS1_19SingleTileSchedulerILb0ELb0ELb0ELi128EEEEEEEEEvNT_6ParamsE,"",@"SHT_CUDA_INFO"
	.sectionflags	@""
	.align	4


	//----- nvinfo : EIATTR_CUDA_API_VERSION
	.align		4
        /*0000*/ 	.byte	0x04, 0x37
        /*0002*/ 	.short	(.L_276 - .L_275)
.L_275:
        /*0004*/ 	.word	0x00000082


	//----- nvinfo : EIATTR_KPARAM_INFO
	.align		4
.L_276:
        /*0008*/ 	.byte	0x04, 0x17
        /*000a*/ 	.short	(.L_278 - .L_277)
.L_277:
        /*000c*/ 	.word	0x00000000
        /*0010*/ 	.short	0x0000
        /*0012*/ 	.short	0x0000
        /*0014*/ 	.byte	0x00, 0xf0, 0x01, 0x24


	//----- nvinfo : EIATTR_SPARSE_MMA_MASK
	.align		4
.L_278:
        /*0018*/ 	.byte	0x03, 0x50
        /*001a*/ 	.short	0x0000


	//----- nvinfo : EIATTR_MAXREG_COUNT
	.align		4
        /*001c*/ 	.byte	0x03, 0x1b
        /*001e*/ 	.short	0x00a8


	//----- nvinfo : EIATTR_MERCURY_ISA_VERSION
	.align		4
        /*0020*/ 	.byte	0x03, 0x5f
        /*0022*/ 	.short	0x0101


	//----- nvinfo : EIATTR_VRC_CTA_INIT_COUNT
	.align		4
        /*0024*/ 	.byte	0x02, 0x4a
	.zero		1
	.zero		1


	//----- nvinfo : EIATTR_EXIT_INSTR_OFFSETS
	.align		4
        /*0028*/ 	.byte	0x04, 0x1c
        /*002a*/ 	.short	(.L_280 - .L_279)


	//   ....[0]....
.L_279:
        /*002c*/ 	.word	0x00000010


	//----- nvinfo : EIATTR_MAX_THREADS
	.align		4
.L_280:
        /*0030*/ 	.byte	0x04, 0x05
        /*0032*/ 	.short	(.L_282 - .L_281)
.L_281:
        /*0034*/ 	.word	0x00000180
        /*0038*/ 	.word	0x00000001
        /*003c*/ 	.word	0x00000001


	//----- nvinfo : EIATTR_CBANK_PARAM_SIZE
	.align		4
.L_282:
        /*0040*/ 	.byte	0x03, 0x19
        /*0042*/ 	.short	0x0900


	//----- nvinfo : EIATTR_PARAM_CBANK
	.align		4
        /*0044*/ 	.byte	0x04, 0x0a
        /*0046*/ 	.short	(.L_284 - .L_283)
	.align		4
.L_283:
        /*0048*/ 	.word	index@(.nv.constant0._ZN7cutlass13device_kernelIN5flash11enable_sm90INS1_16FlashAttnBwdSm90INS1_25CollectiveMainloopBwdSm90ILi2ELi2ELi2EN4cute5tupleIJNS5_1CILi1EEES8_S8_EEENS6_IJNS7_ILi128EEESA_NS7_ILi64EEEEEENS_6half_tEfNS_4arch4Sm90ELb0ELb1ELb0ELb0ELb0ELb1ELb0ELb0ELi2ELi1ELi2ELi2ELb0EEENS1_21CollectiveEpilogueBwdISC_SD_SF_Li256ELb0ELb0ELi1EEENS1_19SingleTileSchedulerILb0ELb0ELb0ELi128EEEEEEEEEvNT_6ParamsE)
        /*004c*/ 	.short	0x0380
        /*004e*/ 	.short	0x0900


	//----- nvinfo : EIATTR_SW_WAR
	.align		4
.L_284:
        /*0050*/ 	.byte	0x04, 0x36
        /*0052*/ 	.short	(.L_286 - .L_285)
.L_285:
        /*0054*/ 	.word	0x00000008
.L_286:


//--------------------- .nv.info._ZN7cutlass13device_kernelIN5flash11enable_sm90INS1_16FlashAttnBwdSm90INS1_25CollectiveMainloopBwdSm90ILi2ELi2ELi2EN4cute5tupleIJNS5_1CILi1EEES8_S8_EEENS6_IJNS7_ILi128EEESA_NS7_ILi64EEEEEENS_6half_tEfNS_4arch4Sm90ELb0ELb1ELb0ELb0ELb1ELb1ELb0ELb0ELi2ELi1ELi2ELi2ELb0EEENS1_21CollectiveEpilogueBwdISC_SD_SF_Li256ELb0ELb0ELi1EEENS1_19SingleTileSchedulerILb0ELb0ELb0ELi128EEEEEEEEEvNT_6ParamsE --------------------------
	.section	.nv.info._ZN7cutlass13device_kernelIN5flash11enable_sm90INS1_16FlashAttnBwdSm90INS1_25CollectiveMainloopBwdSm90ILi2ELi2ELi2EN4cute5tupleIJNS5_1CILi1EEES8_S8_EEENS6_IJNS7_ILi128EEESA_NS7_ILi64EEEEEENS_6half_tEfNS_4arch4Sm90ELb0ELb1ELb0ELb0ELb1ELb1ELb0ELb0ELi2ELi1ELi2ELi2ELb0EEENS1_21CollectiveEpilogueBwdISC_SD_SF_Li256ELb0ELb0ELi1EEENS1_19SingleTileSchedulerILb0ELb0ELb0ELi128EEEEEEEEEvNT_6ParamsE,"",@"SHT_CUDA_INFO"
	.sectionflags	@""
	.align	4


	//----- nvinfo : EIATTR_CUDA_API_VERSION
	.align		4
        /*0000*/ 	.byte	0x04, 0x37
        /*0002*/ 	.short	(.L_288 - .L_287)
.L_287:
        /*0004*/ 	.word	0x00000082


	//----- nvinfo : EIATTR_KPARAM_INFO
	.align		4
.L_288:
        /*0008*/ 	.byte	0x04, 0x17
        /*000a*/ 	.short	(.L_290 - .L_289)
.L_289:
        /*000c*/ 	.word	0x00000000
        /*0010*/ 	.short	0x0000
        /*0012*/ 	.short	0x0000
        /*0014*/ 	.byte	0x00, 0xf0, 0x01, 0x24


	//----- nvinfo : EIATTR_SPARSE_MMA_MASK
	.align		4
.L_290:
        /*0018*/ 	.byte	0x03, 0x50
        /*001a*/ 	.short	0x0000


	//----- nvinfo : EIATTR_MAXREG_COUNT
	.align		4
        /*001c*/ 	.byte	0x03, 0x1b
        /*001e*/ 	.short	0x00a8


	//----- nvinfo : EIATTR_MERCURY_ISA_VERSION
	.align		4
        /*0020*/ 	.byte	0x03, 0x5f
        /*0022*/ 	.short	0x0101


	//----- nvinfo : EIATTR_VRC_CTA_INIT_COUNT
	.align		4
        /*0024*/ 	.byte	0x02, 0x4a
	.zero		1
	.zero		1


	//----- nvinfo : EIATTR_EXIT_INSTR_OFFSETS
	.align		4
        /*0028*/ 	.byte	0x04, 0x1c
        /*002a*/ 	.short	(.L_292 - .L_291)


	//   ....[0]....
.L_291:
        /*002c*/ 	.word	0x00000010


	//----- nvinfo : EIATTR_MAX_THREADS
	.align		4
.L_292:
        /*0030*/ 	.byte	0x04, 0x05
        /*0032*/ 	.short	(.L_294 - .L_293)
.L_293:
        /*0034*/ 	.word	0x00000180
        /*0038*/ 	.word	0x00000001
        /*003c*/ 	.word	0x00000001


	//----- nvinfo : EIATTR_CBANK_PARAM_SIZE
	.align		4
.L_294:
        /*0040*/ 	.byte	0x03, 0x19
        /*0042*/ 	.short	0x0900


	//----- nvinfo : EIATTR_PARAM_CBANK
	.align		4
        /*0044*/ 	.byte	0x04, 0x0a
        /*0046*/ 	.short	(.L_296 - .L_295)
	.align		4
.L_295:
        /*0048*/ 	.word	index@(.nv.constant0._ZN7cutlass13device_kernelIN5flash11enable_sm90INS1_16FlashAttnBwdSm90INS1_25CollectiveMainloopBwdSm90ILi2ELi2ELi2EN4cute5tupleIJNS5_1CILi1EEES8_S8_EEENS6_IJNS7_ILi128EEESA_NS7_ILi64EEEEEENS_6half_tEfNS_4arch4Sm90ELb0ELb1ELb0ELb0ELb1ELb1ELb0ELb0ELi2ELi1ELi2ELi2ELb0EEENS1_21CollectiveEpilogueBwdISC_SD_SF_Li256ELb0ELb0ELi1EEENS1_19SingleTileSchedulerILb0ELb0ELb0ELi128EEEEEEEEEvNT_6ParamsE)
        /*004c*/ 	.short	0x0380
        /*004e*/ 	.short	0x0900


	//----- nvinfo : EIATTR_SW_WAR
	.align		4
.L_296:
        /*0050*/ 	.byte	0x04, 0x36
        /*0052*/ 	.short	(.L_298 - .L_297)
.L_297:
        /*0054*/ 	.word	0x00000008
.L_298:


//--------------------- .nv.info._ZN7cutlass13device_kernelIN5flash11enable_sm90INS1_16FlashAttnBwdSm90INS1_25CollectiveMainloopBwdSm90ILi2ELi2ELi2EN4cute5tupleIJNS5_1CILi1EEES8_S8_EEENS6_IJNS7_ILi128EEESA_NS7_ILi64EEEEEENS_6half_tEfNS_4arch4Sm90ELb0ELb1ELb0ELb0ELb0ELb1ELb0ELb0ELi2ELi1ELi2ELi2ELb0EEENS1_24CollectiveEpilogueBwdGQAISC_fSF_Li256ELb0ELb0EEENS1_19SingleTileSchedulerILb0ELb0ELb0ELi128EEEEEEEEEvNT_6ParamsE --------------------------
	.section	.nv.info._ZN7cutlass13device_kernelIN5flash11enable_sm90INS1_16FlashAttnBwdSm90INS1_25CollectiveMainloopBwdSm90ILi2ELi2ELi2EN4cute5tupleIJNS5_1CILi1EEES8_S8_EEENS6_IJNS7_ILi128EEESA_NS7_ILi64EEEEEENS_6half_tEfNS_4arch4Sm90ELb0ELb1ELb0ELb0ELb0ELb1ELb0ELb0ELi2ELi1ELi2ELi2ELb0EEENS1_24CollectiveEpilogueBwdGQAISC_fSF_Li256ELb0ELb0EEENS1_19SingleTileSchedulerILb0ELb0ELb0ELi128EEEEEEEEEvNT_6ParamsE,"",@"SHT_CUDA_INFO"
	.sectionflags	@""
	.align	4


	//----- nvinfo : EIATTR_CUDA_API_VERSION
	.align		4
        /*0000*/ 	.byte	0x04, 0x37
        /*0002*/ 	.short	(.L_300 - .L_299)
.L_299:
        /*0004*/ 	.word	0x00000082


	//----- nvinfo : EIATTR_KPARAM_INFO
	.align		4
.L_300:
        /*0008*/ 	.byte	0x04, 0x17
        /*000a*/ 	.short	(.L_302 - .L_301)
.L_301:
        /*000c*/ 	.word	0x00000000
        /*0010*/ 	.short	0x0000
        /*0012*/ 	.short	0x0000
        /*0014*/ 	.byte	0x00, 0xf0, 0x01, 0x1a


	//----- nvinfo : EIATTR_SPARSE_MMA_MASK
	.align		4
.L_302:
        /*0018*/ 	.byte	0x03, 0x50
        /*001a*/ 	.short	0x0000


	//----- nvinfo : EIATTR_MAXREG_COUNT
	.align		4
        /*001c*/ 	.byte	0x03, 0x1b
        /*001e*/ 	.short	0x00a8


	//----- nvinfo : EIATTR_MERCURY_ISA_VERSION
	.align		4
        /*0020*/ 	.byte	0x03, 0x5f
        /*0022*/ 	.short	0x0101


	//----- nvinfo : EIATTR_VRC_CTA_INIT_COUNT
	.align		4
        /*0024*/ 	.byte	0x02, 0x4a
	.zero		1
	.zero		1


	//----- nvinfo : EIATTR_EXIT_INSTR_OFFSETS
	.align		4
        /*0028*/ 	.byte	0x04, 0x1c
        /*002a*/ 	.short	(.L_304 - .L_303)


	//   ....[0]....
.L_303:
        /*002c*/ 	.word	0x00000010


	//----- nvinfo : EIATTR_MAX_THREADS
	.align		4
.L_304:
        /*0030*/ 	.byte	0x04, 0x05
        /*0032*/ 	.short	(.L_306 - .L_305)
.L_305:
        /*0034*/ 	.word	0x00000180
        /*0038*/ 	.word	0x00000001
        /*003c*/ 	.word	0x00000001


	//----- nvinfo : EIATTR_CBANK_PARAM_SIZE
	.align		4
.L_306:
        /*0040*/ 	.byte	0x03, 0x19
        /*0042*/ 	.short	0x0680


	//----- nvinfo : EIATTR_PARAM_CBANK
	.align		4
        /*0044*/ 	.byte	0x04, 0x0a
        /*0046*/ 	.short	(.L_308 - .L_307)
	.align		4
.L_307:
        /*0048*/ 	.word	index@(.nv.constant0._ZN7cutlass13device_kernelIN5flash11enable_sm90INS1_16FlashAttnBwdSm90INS1_25CollectiveMainloopBwdSm90ILi2ELi2ELi2EN4cute5tupleIJNS5_1CILi1EEES8_S8_EEENS6_IJNS7_ILi128EEESA_NS7_ILi64EEEEEENS_6half_tEfNS_4arch4Sm90ELb0ELb1ELb0ELb0ELb0ELb1ELb0ELb0ELi2ELi1ELi2ELi2ELb0EEENS1_24CollectiveEpilogueBwdGQAISC_fSF_Li256ELb0ELb0EEENS1_19SingleTileSchedulerILb0ELb0ELb0ELi128EEEEEEEEEvNT_6ParamsE)
        /*004c*/ 	.short	0x0380
        /*004e*/ 	.short	0x0680


	//----- nvinfo : EIATTR_SW_WAR
	.align		4
.L_308:
        /*0050*/ 	.byte	0x04, 0x36
        /*0052*/ 	.short	(.L_310 - .L_309)
.L_309:
        /*0054*/ 	.word	0x00000008
.L_310:


//--------------------- .nv.info._ZN7cutlass13device_kernelIN5flash11enable_sm90INS1_16FlashAttnBwdSm90INS1_25CollectiveMainloopBwdSm90ILi2ELi2ELi2EN4cute5tupleIJNS5_1CILi1EEES8_S8_EEENS6_IJNS7_ILi128EEESA_NS7_ILi64EEEEEENS_6half_tEfNS_4arch4Sm90ELb0ELb1ELb0ELb0ELb1ELb1ELb0ELb0ELi2ELi1ELi2ELi2ELb0EEENS1_24CollectiveEpilogueBwdGQAISC_fSF_Li256ELb0ELb1EEENS1_19SingleTileSchedulerILb0ELb0ELb0ELi128EEEEEEEEEvNT_6ParamsE --------------------------
	.section	.nv.info._ZN7cutlass13device_kernelIN5flash11enable_sm90INS1_16FlashAttnBwdSm90INS1_25CollectiveMainloopBwdSm90ILi2ELi2ELi2EN4cute5tupleIJNS5_1CILi1EEES8_S8_EEENS6_IJNS7_ILi128EEESA_NS7_ILi64EEEEEENS_6half_tEfNS_4arch4Sm90ELb0ELb1ELb0ELb0ELb1ELb1ELb0ELb0ELi2ELi1ELi2ELi2ELb0EEENS1_24CollectiveEpilogueBwdGQAISC_fSF_Li256ELb0ELb1EEENS1_19SingleTileSchedulerILb0ELb0ELb0ELi128EEEEEEEEEvNT_6ParamsE,"",@"SHT_CUDA_INFO"
	.sectionflags	@""
	.align	4


	//----- nvinfo : EIATTR_CUDA_API_VERSION
	.align		4
        /*0000*/ 	.byte	0x04, 0x37
        /*0002*/ 	.short	(.L_312 - .L_311)
.L_311:
        /*0004*/ 	.word	0x00000082


	//----- nvinfo : EIATTR_KPARAM_INFO
	.align		4
.L_312:
        /*0008*/ 	.byte	0x04, 0x17
        /*000a*/ 	.short	(.L_314 - .L_313)
.L_313:
        /*000c*/ 	.word	0x00000000
        /*0010*/ 	.short	0x0000
        /*0012*/ 	.short	0x0000
        /*0014*/ 	.byte	0x00, 0xf0, 0x01, 0x1a


	//----- nvinfo : EIATTR_SPARSE_MMA_MASK
	.align		4
.L_314:
        /*0018*/ 	.byte	0x03, 0x50
        /*001a*/ 	.short	0x0000


	//----- nvinfo : EIATTR_MAXREG_COUNT
	.align		4
        /*001c*/ 	.byte	0x03, 0x1b
        /*001e*/ 	.short	0x00a8


	//----- nvinfo : EIATTR_MERCURY_ISA_VERSION
	.align		4
        /*0020*/ 	.byte	0x03, 0x5f
        /*0022*/ 	.short	0x0101


	//----- nvinfo : EIATTR_VRC_CTA_INIT_COUNT
	.align		4
        /*0024*/ 	.byte	0x02, 0x4a
	.zero		1
	.zero		1


	//----- nvinfo : EIATTR_EXIT_INSTR_OFFSETS
	.align		4
        /*0028*/ 	.byte	0x04, 0x1c
        /*002a*/ 	.short	(.L_316 - .L_315)


	//   ....[0]....
.L_315:
        /*002c*/ 	.word	0x00000010


	//----- nvinfo : EIATTR_MAX_THREADS
	.align		4
.L_316:
        /*0030*/ 	.byte	0x04, 0x05
        /*0032*/ 	.short	(.L_318 - .L_317)
.L_317:
        /*0034*/ 	.word	0x00000180
        /*0038*/ 	.word	0x00000001
        /*003c*/ 	.word	0x00000001


	//----- nvinfo : EIATTR_CBANK_PARAM_SIZE
	.align		4
.L_318:
        /*0040*/ 	.byte	0x03, 0x19
        /*0042*/ 	.short	0x0680


	//----- nvinfo : EIATTR_PARAM_CBANK
	.align		4
        /*0044*/ 	.byte	0x04, 0x0a
        /*0046*/ 	.short	(.L_320 - .L_319)
	.align		4
.L_319:
        /*0048*/ 	.word	index@(.nv.constant0._ZN7cutlass13device_kernelIN5flash11enable_sm90INS1_16FlashAttnBwdSm90INS1_25CollectiveMainloopBwdSm90ILi2ELi2ELi2EN4cute5tupleIJNS5_1CILi1EEES8_S8_EEENS6_IJNS7_ILi128EEESA_NS7_ILi64EEEEEENS_6half_tEfNS_4arch4Sm90ELb0ELb1ELb0ELb0ELb1ELb1ELb0ELb0ELi2ELi1ELi2ELi2ELb0EEENS1_24CollectiveEpilogueBwdGQAISC_fSF_Li256ELb0ELb1EEENS1_19SingleTileSchedulerILb0ELb0ELb0ELi128EEEEEEEEEvNT_6ParamsE)
        /*004c*/ 	.short	0x0380
        /*004e*/ 	.short	0x0680


	//----- nvinfo : EIATTR_SW_WAR
	.align		4
.L_320:
        /*0050*/ 	.byte	0x04, 0x36
        /*0052*/ 	.short	(.L_322 - .L_321)
.L_321:
        /*0054*/ 	.word	0x00000008
.L_322:


//--------------------- .nv.info._ZN7cutlass13device_kernelIN5flash11enable_sm90INS1_16FlashAttnBwdSm90INS1_25CollectiveMainloopBwdSm90ILi2ELi2ELi2EN4cute5tupleIJNS5_1CILi1EEES8_S8_EEENS6_IJNS7_ILi128EEESA_NS7_ILi64EEEEEENS_6half_tEfNS_4arch4Sm90ELb0ELb1ELb0ELb1ELb0ELb1ELb0ELb0ELi2ELi1ELi2ELi2ELb0EEENS1_21CollectiveEpilogueBwdISC_SD_SF_Li256ELb1ELb0ELi1EEENS1_19SingleTileSchedulerILb1ELb0ELb0ELi128EEEEEEEEEvNT_6ParamsE --------------------------
	.section	.nv.info._ZN7cutlass13device_kernelIN5flash11enable_sm90INS1_16FlashAttnBwdSm90INS1_25CollectiveMainloopBwdSm90ILi2ELi2ELi2EN4cute5tupleIJNS5_1CILi1EEES8_S8_EEENS6_IJNS7_ILi128EEESA_NS7_ILi64EEEEEENS_6half_tEfNS_4arch4Sm90ELb0ELb1ELb0ELb1ELb0ELb1ELb0ELb0ELi2ELi1ELi2ELi2ELb0EEENS1_21CollectiveEpilogueBwdISC_SD_SF_Li256ELb1ELb0ELi1EEENS1_19SingleTileSchedulerILb1ELb0ELb0ELi128EEEEEEEEEvNT_6ParamsE,"",@"SHT_CUDA_INFO"
	.sectionflags	@""
	.align	4


	//----- nvinfo : EIATTR_CUDA_API_VERSION
	.align		4
        /*0000*/ 	.byte	0x04, 0x37
        /*0002*/ 	.short	(.L_324 - .L_323)
.L_323:
        /*0004*/ 	.word	0x00000082


	//----- nvinfo : EIATTR_KPARAM_INFO
	.align		4
.L_324:
        /*0008*/ 	.byte	0x04, 0x17
        /*000a*/ 	.short	(.L_326 - .L_325)
.L_325:
        /*000c*/ 	.word	0x00000000
        /*0010*/ 	.short	0x0000
        /*0012*/ 	.short	0x0000
        /*0014*/ 	.byte	0x00, 0xf0, 0x01, 0x1a


	//----- nvinfo : EIATTR_SPARSE_MMA_MASK
	.align		4
.L_326:
        /*0018*/ 	.byte	0x03, 0x50
        /*001a*/ 	.short	0x0000


	//----- nvinfo : EIATTR_MAXREG_COUNT
	.align		4
        /*001c*/ 	.byte	0x03, 0x1b
        /*001e*/ 	.short	0x00a8


	//----- nvinfo : EIATTR_MERCURY_ISA_VERSION
	.align		4
        /*0020*/ 	.byte	0x03, 0x5f
        /*0022*/ 	.short	0x0101


	//----- nvinfo : EIATTR_VRC_CTA_INIT_COUNT
	.align		4
        /*0024*/ 	.byte	0x02, 0x4a
	.zero		1
	.zero		1


	//----- nvinfo : EIATTR_EXIT_INSTR_OFFSETS
	.align		4
        /*0028*/ 	.byte	0x04, 0x1c
        /*002a*/ 	.short	(.L_328 - .L_327)


	//   ....[0]....
.L_327:
        /*002c*/ 	.word	0x00000010


	//----- nvinfo : EIATTR_MAX_THREADS
	.align		4
.L_328:
        /*0030*/ 	.byte	0x04, 0x05
        /*0032*/ 	.short	(.L_330 - .L_329)
.L_329:
        /*0034*/ 	.word	0x00000180
        /*0038*/ 	.word	0x00000001
        /*003c*/ 	.word	0x00000001


	//----- nvinfo : EIATTR_CBANK_PARAM_SIZE
	.align		4
.L_330:
        /*0040*/ 	.byte	0x03, 0x19
        /*0042*/ 	.short	0x0680


	//----- nvinfo : EIATTR_PARAM_CBANK
	.align		4
        /*0044*/ 	.byte	0x04, 0x0a
        /*0046*/ 	.short	(.L_332 - .L_331)
	.align		4
.L_331:
        /*0048*/ 	.word	index@(.nv.constant0._ZN7cutlass13device_kernelIN5flash11enable_sm90INS1_16FlashAttnBwdSm90INS1_25CollectiveMainloopBwdSm90ILi2ELi2ELi2EN4cute5tupleIJNS5_1CILi1EEES8_S8_EEENS6_IJNS7_ILi128EEESA_NS7_ILi64EEEEEENS_6half_tEfNS_4arch4Sm90ELb0ELb1ELb0ELb1ELb0ELb1ELb0ELb0ELi2ELi1ELi2ELi2ELb0EEENS1_21CollectiveEpilogueBwdISC_SD_SF_Li256ELb1ELb0ELi1EEENS1_19SingleTileSchedulerILb1ELb0ELb0ELi128EEEEEEEEEvNT_6ParamsE)
        /*004c*/ 	.short	0x0380
        /*004e*/ 	.short	0x0680


	//----- nvinfo : EIATTR_SW_WAR
	.align		4
.L_332:
        /*0050*/ 	.byte	0x04, 0x36
        /*0052*/ 	.short	(.L_334 - .L_333)
.L_333:
        /*0054*/ 	.word	0x00000008
.L_334:


//--------------------- .nv.info._ZN7cutlass13device_kernelIN5flash11enable_sm90INS1_16FlashAttnBwdSm90INS1_25CollectiveMainloopBwdSm90ILi2ELi2ELi2EN4cute5tupleIJNS5_1CILi1EEES8_S8_EEENS6_IJNS7_ILi128EEESA_NS7_ILi64EEEEEENS_6half_tEfNS_4arch4Sm90ELb0ELb1ELb0ELb1ELb1ELb1ELb0ELb0ELi2ELi1ELi2ELi2ELb0EEENS1_21CollectiveEpilogueBwdISC_SD_SF_Li256ELb1ELb0ELi1EEENS1_19SingleTileSchedulerILb1ELb0ELb0ELi128EEEEEEEEEvNT_6ParamsE --------------------------
	.section	.nv.info._ZN7cutlass13device_kernelIN5flash11enable_sm90INS1_16FlashAttnBwdSm90INS1_25CollectiveMainloopBwdSm90ILi2ELi2ELi2EN4cute5tupleIJNS5_1CILi1EEES8_S8_EEENS6_IJNS7_ILi128EEESA_NS7_ILi64EEEEEENS_6half_tEfNS_4arch4Sm90ELb0ELb1ELb0ELb1ELb1ELb1ELb0ELb0ELi2ELi1ELi2ELi2ELb0EEENS1_21CollectiveEpilogueBwdISC_SD_SF_Li256ELb1ELb0ELi1EEENS1_19SingleTileSchedulerILb1ELb0ELb0ELi128EEEEEEEEEvNT_6ParamsE,"",@"SHT_CUDA_INFO"
	.sectionflags	@""
	.align	4


	//----- nvinfo : EIATTR_CUDA_API_VERSION
	.align		4
        /*0000*/ 	.byte	0x04, 0x37
        /*0002*/ 	.short	(.L_336 - .L_335)
.L_335:
        /*0004*/ 	.word	0x00000082


	//----- nvinfo : EIATTR_KPARAM_INFO
	.align		4
.L_336:
        /*0008*/ 	.byte	0x04, 0x17
        /*000a*/ 	.short	(.L_338 - .L_337)
.L_337:
        /*000c*/ 	.word	0x00000000
        /*0010*/ 	.short	0x0000
        /*0012*/ 	.short	0x0000
        /*0014*/ 	.byte	0x00, 0xf0, 0x01, 0x1a


	//----- nvinfo : EIATTR_SPARSE_MMA_MASK
	.align		4
.L_338:
        /*0018*/ 	.byte	0x03, 0x50
        /*001a*/ 	.short	0x0000


	//----- nvinfo : EIATTR_MAXREG_COUNT
	.align		4
        /*001c*/ 	.byte	0x03, 0x1b
        /*001e*/ 	.short	0x00a8


	//----- nvinfo : EIATTR_MERCURY_ISA_VERSION
	.align		4
        /*0020*/ 	.byte	0x03, 0x5f
        /*0022*/ 	.short	0x0101


	//----- nvinfo : EIATTR_VRC_CTA_INIT_COUNT
	.align		4
        /*0024*/ 	.byte	0x02, 0x4a
	.zero		1
	.zero		1


	//----- nvinfo : EIATTR_EXIT_INSTR_OFFSETS
	.align		4
        /*0028*/ 	.byte	0x04, 0x1c
        /*002a*/ 	.short	(.L_340 - .L_339)


	//   ....[0]....
.L_339:
        /*002c*/ 	.word	0x00000010


	//----- nvinfo : EIATTR_MAX_THREADS
	.align		4
.L_340:
        /*0030*/ 	.byte	0x04, 0x05
        /*0032*/ 	.short	(.L_342 - .L_341)
.L_341:
        /*0034*/ 	.word	0x00000180
        /*0038*/ 	.word	0x00000001
        /*003c*/ 	.word	0x00000001


	//----- nvinfo : EIATTR_CBANK_PARAM_SIZE
	.align		4
.L_342:
        /*0040*/ 	.byte	0x03, 0x19
        /*0042*/ 	.short	0x0680


	//----- nvinfo : EIATTR_PARAM_CBANK
	.align		4
        /*0044*/ 	.byte	0x04, 0x0a
        /*0046*/ 	.short	(.L_344 - .L_343)
	.align		4
.L_343:
        /*0048*/ 	.word	index@(.nv.constant0._ZN7cutlass13device_kernelIN5flash11enable_sm90INS1_16FlashAttnBwdSm90INS1_25CollectiveMainloopBwdSm90ILi2ELi2ELi2EN4cute5tupleIJNS5_1CILi1EEES8_S8_EEENS6_IJNS7_ILi128EEESA_NS7_ILi64EEEEEENS_6half_tEfNS_4arch4Sm90ELb0ELb1ELb0ELb1ELb1ELb1ELb0ELb0ELi2ELi1ELi2ELi2ELb0EEENS1_21CollectiveEpilogueBwdISC_SD_SF_Li256ELb1ELb0ELi1EEENS1_19SingleTileSchedulerILb1ELb0ELb0ELi128EEEEEEEEEvNT_6ParamsE)
        /*004c*/ 	.short	0x0380
        /*004e*/ 	.short	0x0680


	//----- nvinfo : EIATTR_SW_WAR
	.align		4
.L_344:
        /*0050*/ 	.byte	0x04, 0x36
        /*0052*/ 	.short	(.L_346 - .L_345)
.L_345:
        /*0054*/ 	.word	0x00000008
.L_346:


//--------------------- .nv.info._ZN7cutlass13device_kernelIN5flash11enable_sm90INS1_16FlashAttnBwdSm90INS1_25CollectiveMainloopBwdSm90ILi2ELi2ELi2EN4cute5tupleIJNS5_1CILi1EEES8_S8_EEENS6_IJNS7_ILi128EEESA_NS7_ILi64EEEEEENS_6half_tEfNS_4arch4Sm90ELb0ELb1ELb0ELb1ELb0ELb1ELb0ELb0ELi2ELi1ELi2ELi2ELb0EEENS1_24CollectiveEpilogueBwdGQAISC_fSF_Li256ELb1ELb0EEENS1_19SingleTileSchedulerILb1ELb0ELb0ELi128EEEEEEEEEvNT_6ParamsE --------------------------
	.section	.nv.info._ZN7cutlass13device_kernelIN5flash11enable_sm90INS1_16FlashAttnBwdSm90INS1_25CollectiveMainloopBwdSm90ILi2ELi2ELi2EN4cute5tupleIJNS5_1CILi1EEES8_S8_EEENS6_IJNS7_ILi128EEESA_NS7_ILi64EEEEEENS_6half_tEfNS_4arch4Sm90ELb0ELb1ELb0ELb1ELb0ELb1ELb0ELb0ELi2ELi1ELi2ELi2ELb0EEENS1_24CollectiveEpilogueBwdGQAISC_fSF_Li256ELb1ELb0EEENS1_19SingleTileSchedulerILb1ELb0ELb0ELi128EEEEEEEEEvNT_6ParamsE,"",@"SHT_CUDA_INFO"
	.sectionflags	@""
	.align	4


	//----- nvinfo : EIATTR_CUDA_API_VERSION
	.align		4
        /*0000*/ 	.byte	0x04, 0x37
        /*0002*/ 	.short	(.L_348 - .L_347)
.L_347:
        /*0004*/ 	.word	0x00000082


	//----- nvinfo : EIATTR_KPARAM_INFO
	.align		4
.L_348:
        /*0008*/ 	.byte	0x04, 0x17
        /*000a*/ 	.short	(.L_350 - .L_349)
.L_349:
        /*000c*/ 	.word	0x00000000
        /*0010*/ 	.short	0x0000
        /*0012*/ 	.short	0x0000
        /*0014*/ 	.byte	0x00, 0xf0, 0x01, 0x1a


	//----- nvinfo : EIATTR_SPARSE_MMA_MASK
	.align		4
.L_350:
        /*0018*/ 	.byte	0x03, 0x50
        /*001a*/ 	.short	0x0000


	//----- nvinfo : EIATTR_MAXREG_COUNT
	.align		4
        /*001c*/ 	.byte	0x03, 0x1b
        /*001e*/ 	.short	0x00a8


	//----- nvinfo : EIATTR_MERCURY_ISA_VERSION
	.align		4
        /*0020*/ 	.byte	0x03, 0x5f
        /*0022*/ 	.short	0x0101


	//----- nvinfo : EIATTR_VRC_CTA_INIT_COUNT
	.align		4
        /*0024*/ 	.byte	0x02, 0x4a
	.zero		1
	.zero		1


	//----- nvinfo : EIATTR_EXIT_INSTR_OFFSETS
	.align		4
        /*0028*/ 	.byte	0x04, 0x1c
        /*002a*/ 	.short	(.L_352 - .L_351)


	//   ....[0]....
.L_351:
        /*002c*/ 	.word	0x00000010


	//----- nvinfo : EIATTR_MAX_THREADS
	.align		4
.L_352:
        /*0030*/ 	.byte	0x04, 0x05
        /*0032*/ 	.short	(.L_354 - .L_353)
.L_353:
        /*0034*/ 	.word	0x00000180
        /*0038*/ 	.word	0x00000001
        /*003c*/ 	.word	0x00000001


	//----- nvinfo : EIATTR_CBANK_PARAM_SIZE
	.align		4
.L_354:
        /*0040*/ 	.byte	0x03, 0x19
        /*0042*/ 	.short	0x0680


	//----- nvinfo : EIATTR_PARAM_CBANK
	.align		4
        /*0044*/ 	.byte	0x04, 0x0a
        /*0046*/ 	.short	(.L_356 - .L_355)
	.align		4
.L_355:
        /*0048*/ 	.word	index@(.nv.constant0._ZN7cutlass13device_kernelIN5flash11enable_sm90INS1_16FlashAttnBwdSm90INS1_25CollectiveMainloopBwdSm90ILi2ELi2ELi2EN4cute5tupleIJNS5_1CILi1EEES8_S8_EEENS6_IJNS7_ILi128EEESA_NS7_ILi64EEEEEENS_6half_tEfNS_4arch4Sm90ELb0ELb1ELb0ELb1ELb0ELb1ELb0ELb0ELi2ELi1ELi2ELi2ELb0EEENS1_24CollectiveEpilogueBwdGQAISC_fSF_Li256ELb1ELb0EEENS1_19SingleTileSchedulerILb1ELb0ELb0ELi128EEEEEEEEEvNT_6ParamsE)
        /*004c*/ 	.short	0x0380
        /*004e*/ 	.short	0x0680


	//----- nvinfo : EIATTR_SW_WAR
	.align		4
.L_356:
        /*0050*/ 	.byte	0x04, 0x36
        /*0052*/ 	.short	(.L_358 - .L_357)
.L_357:
        /*0054*/ 	.word	0x00000008
.L_358:


//--------------------- .nv.info._ZN7cutlass13device_kernelIN5flash11enable_sm90INS1_16FlashAttnBwdSm90INS1_25CollectiveMainloopBwdSm90ILi2ELi2ELi2EN4cute5tupleIJNS5_1CILi1EEES8_S8_EEENS6_IJNS7_ILi128EEESA_NS7_ILi64EEEEEENS_6half_tEfNS_4arch4Sm90ELb0ELb1ELb0ELb1ELb1ELb1ELb0ELb0ELi2ELi1ELi2ELi2ELb0EEENS1_24CollectiveEpilogueBwdGQAISC_fSF_Li256ELb1ELb1EEENS1_19SingleTileSchedulerILb1ELb0ELb0ELi128EEEEEEEEEvNT_6ParamsE --------------------------
	.section	.nv.info._ZN7cutlass13device_kernelIN5flash11enable_sm90INS1_16FlashAttnBwdSm90INS1_25CollectiveMainloopBwdSm90ILi2ELi2ELi2EN4cute5tupleIJNS5_1CILi1EEES8_S8_EEENS6_IJNS7_ILi128EEESA_NS7_ILi64EEEEEENS_6half_tEfNS_4arch4Sm90ELb0ELb1ELb0ELb1ELb1ELb1ELb0ELb0ELi2ELi1ELi2ELi2ELb0EEENS1_24CollectiveEpilogueBwdGQAISC_fSF_Li256ELb1ELb1EEENS1_19SingleTileSchedulerILb1ELb0ELb0ELi128EEEEEEEEEvNT_6ParamsE,"",@"SHT_CUDA_INFO"
	.sectionflags	@""
	.align	4


	//----- nvinfo : EIATTR_CUDA_API_VERSION
	.align		4
        /*0000*/ 	.byte	0x04, 0x37
        /*0002*/ 	.short	(.L_360 - .L_359)
.L_359:
        /*0004*/ 	.word	0x00000082


	//----- nvinfo : EIATTR_KPARAM_INFO
	.align		4
.L_360:
        /*0008*/ 	.byte	0x04, 0x17
        /*000a*/ 	.short	(.L_362 - .L_361)
.L_361:
        /*000c*/ 	.word	0x00000000
        /*0010*/ 	.short	0x0000
        /*0012*/ 	.short	0x0000
        /*0014*/ 	.byte	0x00, 0xf0, 0x01, 0x1a


	//----- nvinfo : EIATTR_SPARSE_MMA_MASK
	.align		4
.L_362:
        /*0018*/ 	.byte	0x03, 0x50
        /*001a*/ 	.short	0x0000


	//----- nvinfo : EIATTR_MAXREG_COUNT
	.align		4
        /*001c*/ 	.byte	0x03, 0x1b
        /*001e*/ 	.short	0x00a8


	//----- nvinfo : EIATTR_MERCURY_ISA_VERSION
	.align		4
        /*0020*/ 	.byte	0x03, 0x5f
        /*0022*/ 	.short	0x0101


	//----- nvinfo : EIATTR_VRC_CTA_INIT_COUNT
	.align		4
        /*0024*/ 	.byte	0x02, 0x4a
	.zero		1
	.zero		1


	//----- nvinfo : EIATTR_EXIT_INSTR_OFFSETS
	.align		4
        /*0028*/ 	.byte	0x04, 0x1c
        /*002a*/ 	.short	(.L_364 - .L_363)


	//   ....[0]....
.L_363:
        /*002c*/ 	.word	0x00000010


	//----- nvinfo : EIATTR_MAX_THREADS
	.align		4
.L_364:
        /*0030*/ 	.byte	0x04, 0x05
        /*0032*/ 	.short	(.L_366 - .L_365)
.L_365:
        /*0034*/ 	.word	0x00000180
        /*0038*/ 	.word	0x00000001
        /*003c*/ 	.word	0x00000001


	//----- nvinfo : EIATTR_CBANK_PARAM_SIZE
	.align		4
.L_366:
        /*0040*/ 	.byte	0x03, 0x19
        /*0042*/ 	.short	0x0680


	//----- nvinfo : EIATTR_PARAM_CBANK
	.align		4
        /*0044*/ 	.byte	0x04, 0x0a
        /*0046*/ 	.short	(.L_368 - .L_367)
	.align		4
.L_367:
        /*0048*/ 	.word	index@(.nv.constant0._ZN7cutlass13device_kernelIN5flash11enable_sm90INS1_16FlashAttnBwdSm90INS1_25CollectiveMainloopBwdSm90ILi2ELi2ELi2EN4cute5tupleIJNS5_1CILi1EEES8_S8_EEENS6_IJNS7_ILi128EEESA_NS7_ILi64EEEEEENS_6half_tEfNS_4arch4Sm90ELb0ELb1ELb0ELb1ELb1ELb1ELb0ELb0ELi2ELi1ELi2ELi2ELb0EEENS1_24CollectiveEpilogueBwdGQAISC_fSF_Li256ELb1ELb1EEENS1_19SingleTileSchedulerILb1ELb0ELb0ELi128EEEEEEEEEvNT_6ParamsE)
        /*004c*/ 	.short	0x0380
        /*004e*/ 	.short	0x0680


	//----- nvinfo : EIATTR_SW_WAR
	.align		4
.L_368:
        /*0050*/ 	.byte	0x04, 0x36
        /*0052*/ 	.short	(.L_370 - .L_369)
.L_369:
        /*0054*/ 	.word	0x00000008
.L_370:


//--------------------- .nv.info._ZN7cutlass13device_kernelIN5flash11enable_sm90INS1_16FlashAttnBwdSm90INS1_25CollectiveMainloopBwdSm90ILi2ELi2ELi2EN4cute5tupleIJNS5_1CILi1EEES8_S8_EEENS6_IJNS7_ILi128EEESA_NS7_ILi64EEEEEENS_6half_tEfNS_4arch4Sm90ELb1ELb0ELb0ELb0ELb0ELb1ELb0ELb0ELi2ELi1ELi2ELi2ELb0EEENS1_21CollectiveEpilogueBwdISC_SD_SF_Li256ELb0ELb0ELi1EEENS1_25SingleTileBwdLPTSchedulerILb0ELi128ELb0EEEEEEEEEvNT_6ParamsE --------------------------
	.section	.nv.info._ZN7cutlass13device_kernelIN5flash11enable_sm90INS1_16FlashAttnBwdSm90INS1_25CollectiveMainloopBwdSm90ILi2ELi2ELi2EN4cute5tupleIJNS5_1CILi1EEES8_S8_EEENS6_IJNS7_ILi128EEESA_NS7_ILi64EEEEEENS_6half_tEfNS_4arch4Sm90ELb1ELb0ELb0ELb0ELb0ELb1ELb0ELb0ELi2ELi1ELi2ELi2ELb0EEENS1_21CollectiveEpilogueBwdISC_SD_SF_Li256ELb0ELb0ELi1EEENS1_25SingleTileBwdLPTSchedulerILb0ELi128ELb0EEEEEEEEEvNT_6ParamsE,"",@"SHT_CUDA_INFO"
	.sectionflags	@""
	.align	4


	//----- nvinfo : EIATTR_CUDA_API_VERSION
	.align		4
        /*0000*/ 	.byte	0x04, 0x37
        /*0002*/ 	.short	(.L_372 - .L_371)
.L_371:
        /*0004*/ 	.word	0x00000082


	//----- nvinfo : EIATTR_KPARAM_INFO
	.align		4
.L_372:
        /*0008*/ 	.byte	0x04, 0x17
        /*000a*/ 	.short	(.L_374 - .L_373)
.L_373:
        /*000c*/ 	.word	0x00000000
        /*0010*/ 	.short	0x0000
        /*0012*/ 	.short	0x0000
        /*0014*/ 	.byte	0x00, 0xf0, 0x01, 0x24


	//----- nvinfo : EIATTR_SPARSE_MMA_MASK
	.align		4
.L_374:
        /*0018*/ 	.byte	0x03, 0x50
        /*001a*/ 	.short	0x0000


	//----- nvinfo : EIATTR_MAXREG_COUNT
	.align		4
        /*001c*/ 	.byte	0x03, 0x1b
        /*001e*/ 	.short	0x00a8


	//----- nvinfo : EIATTR_MERCURY_ISA_VERSION
	.align		4
        /*0020*/ 	.byte	0x03, 0x5f
        /*0022*/ 	.short	0x0101


	//----- nvinfo : EIATTR_VRC_CTA_INIT_COUNT
	.align		4
        /*0024*/ 	.byte	0x02, 0x4a
	.zero		1
	.zero		1


	//----- nvinfo : EIATTR_EXIT_INSTR_OFFSETS
	.align		4
        /*0028*/ 	.byte	0x04, 0x1c
        /*002a*/ 	.short	(.L_376 - .L_375)


	//   ....[0]....
.L_375:
        /*002c*/ 	.word	0x00000010


	//----- nvinfo : EIATTR_MAX_THREADS
	.align		4
.L_376:
        /*0030*/ 	.byte	0x04, 0x05
        /*0032*/ 	.short	(.L_378 - .L_377)
.L_377:
        /*0034*/ 	.word	0x00000180
        /*0038*/ 	.word	0x00000001
        /*003c*/ 	.word	0x00000001


	//----- nvinfo : EIATTR_CBANK_PARAM_SIZE
	.align		4
.L_378:
        /*0040*/ 	.byte	0x03, 0x19
        /*0042*/ 	.short	0x0900


	//----- nvinfo : EIATTR_PARAM_CBANK
	.align		4
        /*0044*/ 	.byte	0x04, 0x0a
        /*0046*/ 	.short	(.L_380 - .L_379)
	.align		4
.L_379:
        /*0048*/ 	.word	index@(.nv.constant0._ZN7cutlass13device_kernelIN5flash11enable_sm90INS1_16FlashAttnBwdSm90INS1_25CollectiveMainloopBwdSm90ILi2ELi2ELi2EN4cute5tupleIJNS5_1CILi1EEES8_S8_EEENS6_IJNS7_ILi128EEESA_NS7_ILi64EEEEEENS_6half_tEfNS_4arch4Sm90ELb1ELb0ELb0ELb0ELb0ELb1ELb0ELb0ELi2ELi1ELi2ELi2ELb0EEENS1_21CollectiveEpilogueBwdISC_SD_SF_Li256ELb0ELb0ELi1EEENS1_25SingleTileBwdLPTSchedulerILb0ELi128ELb0EEEEEEEEEvNT_6ParamsE)
        /*004c*/ 	.short	0x0380
        /*004e*/ 	.short	0x0900


	//----- nvinfo : EIATTR_SW_WAR
	.align		4
.L_380:
        /*0050*/ 	.byte	0x04, 0x36
        /*0052*/ 	.short	(.L_382 - .L_381)
.L_381:
        /*0054*/ 	.word	0x00000008
.L_382:


//--------------------- .nv.info._ZN7cutlass13device_kernelIN5flash11enable_sm90INS1_16FlashAttnBwdSm90INS1_25CollectiveMainloopBwdSm90ILi2ELi2ELi2EN4cute5tupleIJNS5_1CILi1EEES8_S8_EEENS6_IJNS7_ILi128EEESA_NS7_ILi64EEEEEENS_6half_tEfNS_4arch4Sm90ELb1ELb0ELb0ELb0ELb1ELb1ELb0ELb0ELi2ELi1ELi2ELi2ELb0EEENS1_21CollectiveEpilogueBwdISC_SD_SF_Li256ELb0ELb0ELi1EEENS1_25SingleTileBwdLPTSchedulerILb0ELi128ELb1EEEEEEEEEvNT_6ParamsE --------------------------
	.section	.nv.info._ZN7cutlass13device_kernelIN5flash11enable_sm90INS1_16FlashAttnBwdSm90INS1_25CollectiveMainloopBwdSm90ILi2ELi2ELi2EN4cute5tupleIJNS5_1CILi1EEES8_S8_EEENS6_IJNS7_ILi128EEESA_NS7_ILi64EEEEEENS_6half_tEfNS_4arch4Sm90ELb1ELb0ELb0ELb0ELb1ELb1ELb0ELb0ELi2ELi1ELi2ELi2ELb0EEENS1_21CollectiveEpilogueBwdISC_SD_SF_Li256ELb0ELb0ELi1EEENS1_25SingleTileBwdLPTSchedulerILb0ELi128ELb1EEEEEEEEEvNT_6ParamsE,"",@"SHT_CUDA_INFO"
	.sectionflags	@""
	.align	4


	//----- nvinfo : EIATTR_CUDA_API_VERSION
	.align		4
        /*0000*/ 	.byte	0x04, 0x37
        /*0002*/ 	.short	(.L_384 - .L_383)
.L_383:
        /*0004*/ 	.word	0x00000082


	//----- nvinfo : EIATTR_KPARAM_INFO
	.align		4
.L_384:
        /*0008*/ 	.byte	0x04, 0x17
        /*000a*/ 	.short	(.L_386 - .L_385)
.L_385:
        /*000c*/ 	.word	0x00000000
        /*0010*/ 	.short	0x0000
        /*0012*/ 	.short	0x0000
        /*0014*/ 	.byte	0x00, 0xf0, 0x01, 0x24


	//----- nvinfo : EIATTR_SPARSE_MMA_MASK
	.align		4
.L_386:
        /*0018*/ 	.byte	0x03, 0x50
        /*001a*/ 	.short	0x0000


	//----- nvinfo : EIATTR_MAXREG_COUNT
	.align		4
        /*001c*/ 	.byte	0x03, 0x1b
        /*001e*/ 	.short	0x00a8


	//----- nvinfo : EIATTR_MERCURY_ISA_VERSION
	.align		4
        /*0020*/ 	.byte	0x03, 0x5f
        /*0022*/ 	.short	0x0101


	//----- nvinfo : EIATTR_VRC_CTA_INIT_COUNT
	.align		4
        /*0024*/ 	.byte	0x02, 0x4a
	.zero		1
	.zero		1


	//----- nvinfo : EIATTR_EXIT_INSTR_OFFSETS
	.align		4
        /*0028*/ 	.byte	0x04, 0x1c
        /*002a*/ 	.short	(.L_388 - .L_387)


	//   ....[0]....
.L_387:
        /*002c*/ 	.word	0x00000010


	//----- nvinfo : EIATTR_MAX_THREADS
	.align		4
.L_388:
        /*0030*/ 	.byte	0x04, 0x05
        /*0032*/ 	.short	(.L_390 - .L_389)
.L_389:
        /*0034*/ 	.word	0x00000180
        /*0038*/ 	.word	0x00000001
        /*003c*/ 	.word	0x00000001


	//----- nvinfo : EIATTR_CBANK_PARAM_SIZE
	.align		4
.L_390:
        /*0040*/ 	.byte	0x03, 0x19
        /*0042*/ 	.short	0x0900


	//----- nvinfo : EIATTR_PARAM_CBANK
	.align		4
        /*0044*/ 	.byte	0x04, 0x0a
        /*0046*/ 	.short	(.L_392 - .L_391)
	.align		4
.L_391:
        /*0048*/ 	.word	index@(.nv.constant0._ZN7cutlass13device_kernelIN5flash11enable_sm90INS1_16FlashAttnBwdSm90INS1_25CollectiveMainloopBwdSm90ILi2ELi2ELi2EN4cute5tupleIJNS5_1CILi1EEES8_S8_EEENS6_IJNS7_ILi128EEESA_NS7_ILi64EEEEEENS_6half_tEfNS_4arch4Sm90ELb1ELb0ELb0ELb0ELb1ELb1ELb0ELb0ELi2ELi1ELi2ELi2ELb0EEENS1_21CollectiveEpilogueBwdISC_SD_SF_Li256ELb0ELb0ELi1EEENS1_25SingleTileBwdLPTSchedulerILb0ELi128ELb1EEEEEEEEEvNT_6ParamsE)
        /*004c*/ 	.short	0x0380
        /*004e*/ 	.short	0x0900


	//----- nvinfo : EIATTR_SW_WAR
	.align		4
.L_392:
        /*0050*/ 	.byte	0x04, 0x36
        /*0052*/ 	.short	(.L_394 - .L_393)
.L_393:
        /*0054*/ 	.word	0x00000008
.L_394:


//--------------------- .nv.info._ZN7cutlass13device_kernelIN5flash11enable_sm90INS1_16FlashAttnBwdSm90INS1_25CollectiveMainloopBwdSm90ILi2ELi2ELi2EN4cute5tupleIJNS5_1CILi1EEES8_S8_EEENS6_IJNS7_ILi128EEESA_NS7_ILi64EEEEEENS_6half_tEfNS_4arch4Sm90ELb1ELb0ELb0ELb0ELb0ELb1ELb0ELb0ELi2ELi1ELi2ELi2ELb0EEENS1_24CollectiveEpilogueBwdGQAISC_fSF_Li256ELb0ELb0EEENS1_25SingleTileBwdLPTSchedulerILb0ELi128ELb0EEEEEEEEEvNT_6ParamsE --------------------------
	.section	.nv.info._ZN7cutlass13device_kernelIN5flash11enable_sm90INS1_16FlashAttnBwdSm90INS1_25CollectiveMainloopBwdSm90ILi2ELi2ELi2EN4cute5tupleIJNS5_1CILi1EEES8_S8_EEENS6_IJNS7_ILi128EEESA_NS7_ILi64EEEEEENS_6half_tEfNS_4arch4Sm90ELb1ELb0ELb0ELb0ELb0ELb1ELb0ELb0ELi2ELi1ELi2ELi2ELb0EEENS1_24CollectiveEpilogueBwdGQAISC_fSF_Li256ELb0ELb0EEENS1_25SingleTileBwdLPTSchedulerILb0ELi128ELb0EEEEEEEEEvNT_6ParamsE,"",@"SHT_CUDA_INFO"
	.sectionflags	@""
	.align	4


	//----- nvinfo : EIATTR_CUDA_API_VERSION
	.align		4
        /*0000*/ 	.byte	0x04, 0x37
        /*0002*/ 	.short	(.L_396 - .L_395)
.L_395:
        /*0004*/ 	.word	0x00000082


	//----- nvinfo : EIATTR_KPARAM_INFO
	.align		4
.L_396:
        /*0008*/ 	.byte	0x04, 0x17
        /*000a*/ 	.short	(.L_398 - .L_397)
.L_397:
        /*000c*/ 	.word	0x00000000
        /*0010*/ 	.short	0x0000
        /*0012*/ 	.short	0x0000
        /*0014*/ 	.byte	0x00, 0xf0, 0x01, 0x1c


	//----- nvinfo : EIATTR_SPARSE_MMA_MASK
	.align		4
.L_398:
        /*0018*/ 	.byte	0x03, 0x50
        /*001a*/ 	.short	0x0000


	//----- nvinfo : EIATTR_MAXREG_COUNT
	.align		4
        /*001c*/ 	.byte	0x03, 0x1b
        /*001e*/ 	.short	0x00a8


	//----- nvinfo : EIATTR_MERCURY_ISA_VERSION
	.align		4
        /*0020*/ 	.byte	0x03, 0x5f
        /*0022*/ 	.short	0x0101


	//----- nvinfo : EIATTR_VRC_CTA_INIT_COUNT
	.align		4
        /*0024*/ 	.byte	0x02, 0x4a
	.zero		1
	.zero		1


	//----- nvinfo : EIATTR_EXIT_INSTR_OFFSETS
	.align		4
        /*0028*/ 	.byte	0x04, 0x1c
        /*002a*/ 	.short	(.L_400 - .L_399)


	//   ....[0]....
.L_399:
        /*002c*/ 	.word	0x00000010


	//----- nvinfo : EIATTR_MAX_THREADS
	.align		4
.L_400:
        /*0030*/ 	.byte	0x04, 0x05
        /*0032*/ 	.short	(.L_402 - .L_401)
.L_401:
        /*0034*/ 	.word	0x00000180
        /*0038*/ 	.word	0x00000001
        /*003c*/ 	.word	0x00000001


	//----- nvinfo : EIATTR_CBANK_PARAM_SIZE
	.align		4
.L_402:
        /*0040*/ 	.byte	0x03, 0x19
        /*0042*/ 	.short	0x0700


	//----- nvinfo : EIATTR_PARAM_CBANK
	.align		4
        /*0044*/ 	.byte	0x04, 0x0a
        /*0046*/ 	.short	(.L_404 - .L_403)
	.align		4
.L_403:
        /*0048*/ 	.word	index@(.nv.constant0._ZN7cutlass13device_kernelIN5flash11enable_sm90INS1_16FlashAttnBwdSm90INS1_25CollectiveMainloopBwdSm90ILi2ELi2ELi2EN4cute5tupleIJNS5_1CILi1EEES8_S8_EEENS6_IJNS7_ILi128EEESA_NS7_ILi64EEEEEENS_6half_tEfNS_4arch4Sm90ELb1ELb0ELb0ELb0ELb0ELb1ELb0ELb0ELi2ELi1ELi2ELi2ELb0EEENS1_24CollectiveEpilogueBwdGQAISC_fSF_Li256ELb0ELb0EEENS1_25SingleTileBwdLPTSchedulerILb0ELi128ELb0EEEEEEEEEvNT_6ParamsE)
        /*004c*/ 	.short	0x0380
        /*004e*/ 	.short	0x0700


	//----- nvinfo : EIATTR_SW_WAR
	.align		4
.L_404:
        /*0050*/ 	.byte	0x04, 0x36
        /*0052*/ 	.short	(.L_406 - .L_405)
.L_405:
        /*0054*/ 	.word	0x00000008
.L_406:


//--------------------- .nv.info._ZN7cutlass13device_kernelIN5flash11enable_sm90INS1_16FlashAttnBwdSm90INS1_25CollectiveMainloopBwdSm90ILi2ELi2ELi2EN4cute5tupleIJNS5_1CILi1EEES8_S8_EEENS6_IJNS7_ILi128EEESA_NS7_ILi64EEEEEENS_6half_tEfNS_4arch4Sm90ELb1ELb0ELb0ELb0ELb1ELb1ELb0ELb0ELi2ELi1ELi2ELi2ELb0EEENS1_24CollectiveEpilogueBwdGQAISC_fSF_Li256ELb0ELb1EEENS1_25SingleTileBwdLPTSchedulerILb0ELi128ELb1EEEEEEEEEvNT_6ParamsE --------------------------
	.section	.nv.info._ZN7cutlass13device_kernelIN5flash11enable_sm90INS1_16FlashAttnBwdSm90INS1_25CollectiveMainloopBwdSm90ILi2ELi2ELi2EN4cute5tupleIJNS5_1CILi1EEES8_S8_EEENS6_IJNS7_ILi128EEESA_NS7_ILi64EEEEEENS_6half_tEfNS_4arch4Sm90ELb1ELb0ELb0ELb0ELb1ELb1ELb0ELb0ELi2ELi1ELi2ELi2ELb0EEENS1_24CollectiveEpilogueBwdGQAISC_fSF_Li256ELb0ELb1EEENS1_25SingleTileBwdLPTSchedulerILb0ELi128ELb1EEEEEEEEEvNT_6ParamsE,"",@"SHT_CUDA_INFO"
	.sectionflags	@""
	.align	4


	//----- nvinfo : EIATTR_CUDA_API_VERSION
	.align		4
        /*0000*/ 	.byte	0x04, 0x37
        /*0002*/ 	.short	(.L_408 - .L_407)
.L_407:
        /*0004*/ 	.word	0x00000082


	//----- nvinfo : EIATTR_KPARAM_INFO
	.align		4
.L_408:
        /*0008*/ 	.byte	0x04, 0x17
        /*000a*/ 	.short	(.L_410 - .L_409)
.L_409:
        /*000c*/ 	.word	0x00000000
        /*0010*/ 	.short	0x0000
        /*0012*/ 	.short	0x0000
        /*0014*/ 	.byte	0x00, 0xf0, 0x01, 0x1c


	//----- nvinfo : EIATTR_SPARSE_MMA_MASK
	.align		4
.L_410:
        /*0018*/ 	.byte	0x03, 0x50
        /*001a*/ 	.short	0x0000


	//----- nvinfo : EIATTR_MAXREG_COUNT
	.align		4
        /*001c*/ 	.byte	0x03, 0x1b
        /*001e*/ 	.short	0x00a8


	//----- nvinfo : EIATTR_MERCURY_ISA_VERSION
	.align		4
        /*0020*/ 	.byte	0x03, 0x5f
        /*0022*/ 	.short	0x0101


	//----- nvinfo : EIATTR_VRC_CTA_INIT_COUNT
	.align		4
        /*0024*/ 	.byte	0x02, 0x4a
	.zero		1
	.zero		1


	//----- nvinfo : EIATTR_EXIT_INSTR_OFFSETS
	.align		4
        /*0028*/ 	.byte	0x04, 0x1c
        /*002a*/ 	.short	(.L_412 - .L_411)


	//   ....[0]....
.L_411:
        /*002c*/ 	.word	0x00000010


	//----- nvinfo : EIATTR_MAX_THREADS
	.align		4
.L_412:
        /*0030*/ 	.byte	0x04, 0x05
        /*0032*/ 	.short	(.L_414 - .L_413)
.L_413:
        /*0034*/ 	.word	0x00000180
        /*0038*/ 	.word	0x00000001
        /*003c*/ 	.word	0x00000001


	//----- nvinfo : EIATTR_CBANK_PARAM_SIZE
	.align		4
.L_414:
        /*0040*/ 	.byte	0x03, 0x19
        /*0042*/ 	.short	0x0700


	//----- nvinfo : EIATTR_PARAM_CBANK
	.align		4
        /*0044*/ 	.byte	0x04, 0x0a
        /*0046*/ 	.short	(.L_416 - .L_415)
	.align		4
.L_415:
        /*0048*/ 	.word	index@(.nv.constant0._ZN7cutlass13device_kernelIN5flash11enable_sm90INS1_16FlashAttnBwdSm90INS1_25CollectiveMainloopBwdSm90ILi2ELi2ELi2EN4cute5tupleIJNS5_1CILi1EEES8_S8_EEENS6_IJNS7_ILi128EEESA_NS7_ILi64EEEEEENS_6half_tEfNS_4arch4Sm90ELb1ELb0ELb0ELb0ELb1ELb1ELb0ELb0ELi2ELi1ELi2ELi2ELb0EEENS1_24CollectiveEpilogueBwdGQAISC_fSF_Li256ELb0ELb1EEENS1_25SingleTileBwdLPTSchedulerILb0ELi128ELb1EEEEEEEEEvNT_6ParamsE)
        /*004c*/ 	.short	0x0380
        /*004e*/ 	.short	0x0700


	//----- nvinfo : EIATTR_SW_WAR
	.align		4
.L_416:
        /*0050*/ 	.byte	0x04, 0x36
        /*0052*/ 	.short	(.L_418 - .L_417)
.L_417:
        /*0054*/ 	.word	0x00000008
.L_418:


//--------------------- .nv.info._ZN7cutlass13device_kernelIN5flash22FlashAttnBwdPreprocessIN4cute5tupleIJNS3_1CILi128EEENS5_ILi64EEEEEENS_6half_tEfNS_4arch4Sm90ELb1ELb0EEEEEvNT_6ParamsE --------------------------
	.section	.nv.info._ZN7cutlass13device_kernelIN5flash22FlashAttnBwdPreprocessIN4cute5tupleIJNS3_1CILi128EEENS5_ILi64EEEEEENS_6half_tEfNS_4arch4Sm90ELb1ELb0EEEEEvNT_6ParamsE,"",@"SHT_CUDA_INFO"
	.sectionflags	@""
	.align	4


	//----- nvinfo : EIATTR_CUDA_API_VERSION
	.align		4
        /*0000*/ 	.byte	0x04, 0x37
        /*0002*/ 	.short	(.L_420 - .L_419)
.L_419:
        /*0004*/ 	.word	0x00000082


	//----- nvinfo : EIATTR_KPARAM_INFO
	.align		4
.L_420:
        /*0008*/ 	.byte	0x04, 0x17
        /*000a*/ 	.short	(.L_422 - .L_421)
.L_421:
        /*000c*/ 	.word	0x00000000
        /*0010*/ 	.short	0x0000
        /*0012*/ 	.short	0x0000
        /*0014*/ 	.byte	0x00, 0xf0, 0xc1, 0x03


	//----- nvinfo : EIATTR_SPARSE_MMA_MASK
	.align		4
.L_422:
        /*0018*/ 	.byte	0x03, 0x50
        /*001a*/ 	.short	0x0000


	//----- nvinfo : EIATTR_MAXREG_COUNT
	.align		4
        /*001c*/ 	.byte	0x03, 0x1b
        /*001e*/ 	.short	0x0080


	//----- nvinfo : EIATTR_MERCURY_ISA_VERSION
	.align		4
        /*0020*/ 	.byte	0x03, 0x5f
        /*0022*/ 	.short	0x0101


	//----- nvinfo : EIATTR_COOP_GROUP_MASK_REGIDS
	.align		4
        /*0024*/ 	.byte	0x04, 0x29
        /*0026*/ 	.short	(.L_424 - .L_423)


	//   ....[0]....
.L_423:
        /*0028*/ 	.word	0xffffffff


	//   ....[1]....
        /*002c*/ 	.word	0xffffffff


	//   ....[2]....
        /*0030*/ 	.word	0xffffffff


	//   ....[3]....
        /*0034*/ 	.word	0xffffffff


	//   ....[4]....
        /*0038*/ 	.word	0xffffffff


	//   ....[5]....
        /*003c*/ 	.word	0xffffffff


	//   ....[6]....
        /*0040*/ 	.word	0xffffffff


	//   ....[7]....
        /*0044*/ 	.word	0xffffffff


	//   ....[8]....
        /*0048*/ 	.word	0xffffffff


	//   ....[9]....
        /*004c*/ 	.word	0xffffffff


	//   ....[10]....
        /*0050*/ 	.word	0xffffffff


	//   ....[11]....
        /*0054*/ 	.word	0xffffffff


	//----- nvinfo : EIATTR_COOP_GROUP_INSTR_OFFSETS
	.align		4
.L_424:
        /*0058*/ 	.byte	0x04, 0x28
        /*005a*/ 	.short	(.L_426 - .L_425)


	//   ....[0]....
.L_425:
        /*005c*/ 	.word	0x00001010


	//   ....[1]....
        /*0060*/ 	.word	0x00001020


	//   ....[2]....
        /*0064*/ 	.word	0x00001030


	//   ....[3]....
        /*0068*/ 	.word	0x00001040


	//   ....[4]....
        /*006c*/ 	.word	0x00001090


	//   ....[5]....
        /*0070*/ 	.word	0x000010a0


	//   ....[6]....
        /*0074*/ 	.word	0x000010b0


	//   ....[7]....
        /*0078*/ 	.word	0x000010c0


	//   ....[8]....
        /*007c*/ 	.word	0x00001110


	//   ....[9]....
        /*0080*/ 	.word	0x00001120


	//   ....[10]....
        /*0084*/ 	.word	0x00001130


	//   ....[11]....
        /*0088*/ 	.word	0x00001140


	//----- nvinfo : EIATTR_VRC_CTA_INIT_COUNT
	.align		4
.L_426:
        /*008c*/ 	.byte	0x02, 0x4a
	.zero		1
	.zero		1


	//----- nvinfo : EIATTR_EXIT_INSTR_OFFSETS
	.align		4
        /*0090*/ 	.byte	0x04, 0x1c
        /*0092*/ 	.short	(.L_428 - .L_427)


	//   ....[0]....
.L_427:
        /*0094*/ 	.word	0x00001670


	//   ....[1]....
        /*0098*/ 	.word	0x000016f0


	//----- nvinfo : EIATTR_MAX_THREADS
	.align		4
.L_428:
        /*009c*/ 	.byte	0x04, 0x05
        /*009e*/ 	.short	(.L_430 - .L_429)
.L_429:
        /*00a0*/ 	.word	0x00000100
        /*00a4*/ 	.word	0x00000001
        /*00a8*/ 	.word	0x00000001


	//----- nvinfo : EIATTR_CRS_STACK_SIZE
	.align		4
.L_430:
        /*00ac*/ 	.byte	0x04, 0x1e
        /*00ae*/ 	.short	(.L_432 - .L_431)
.L_431:
        /*00b0*/ 	.word	0x00000000


	//----- nvinfo : EIATTR_CBANK_PARAM_SIZE
	.align		4
.L_432:
        /*00b4*/ 	.byte	0x03, 0x19
        /*00b6*/ 	.short	0x00f0


	//----- nvinfo : EIATTR_PARAM_CBANK
	.align		4
        /*00b8*/ 	.byte	0x04, 0x0a
        /*00ba*/ 	.short	(.L_434 - .L_433)
	.align		4
.L_433:
        /*00bc*/ 	.word	index@(.nv.constant0._ZN7cutlass13device_kernelIN5flash22FlashAttnBwdPreprocessIN4cute5tupleIJNS3_1CILi128EEENS5_ILi64EEEEEENS_6half_tEfNS_4arch4Sm90ELb1ELb0EEEEEvNT_6ParamsE)
        /*00c0*/ 	.short	0x0380
        /*00c2*/ 	.short	0x00f0


	//----- nvinfo : EIATTR_SW_WAR
	.align		4
.L_434:
        /*00c4*/ 	.byte	0x04, 0x36
        /*00c6*/ 	.short	(.L_436 - .L_435)
.L_435:
        /*00c8*/ 	.word	0x00000008
.L_436:


//--------------------- .nv.info._ZN7cutlass13device_kernelIN5flash11enable_sm90INS1_16FlashAttnBwdSm90INS1_25CollectiveMainloopBwdSm90ILi2ELi2ELi2EN4cute5tupleIJNS5_1CILi1EEES8_S8_EEENS6_IJNS7_ILi128EEESA_NS7_ILi64EEEEEENS_6half_tEfNS_4arch4Sm90ELb1ELb0ELb0ELb1ELb0ELb1ELb0ELb0ELi2ELi1ELi2ELi2ELb0EEENS1_21CollectiveEpilogueBwdISC_SD_SF_Li256ELb1ELb0ELi1EEENS1_25SingleTileBwdLPTSchedulerILb1ELi128ELb0EEEEEEEEEvNT_6ParamsE --------------------------
	.section	.nv.info._ZN7cutlass13device_kernelIN5flash11enable_sm90INS1_16FlashAttnBwdSm90INS1_25CollectiveMainloopBwdSm90ILi2ELi2ELi2EN4cute5tupleIJNS5_1CILi1EEES8_S8_EEENS6_IJNS7_ILi128EEESA_NS7_ILi64EEEEEENS_6half_tEfNS_4arch4Sm90ELb1ELb0ELb0ELb1ELb0ELb1ELb0ELb0ELi2ELi1ELi2ELi2ELb0EEENS1_21CollectiveEpilogueBwdISC_SD_SF_Li256ELb1ELb0ELi1EEENS1_25SingleTileBwdLPTSchedulerILb1ELi128ELb0EEEEEEEEEvNT_6ParamsE,"",@"SHT_CUDA_INFO"
	.sectionflags	@""
	.align	4


	//----- nvinfo : EIATTR_CUDA_API_VERSION
	.align		4
        /*0000*/ 	.byte	0x04, 0x37
        /*0002*/ 	.short	(.L_438 - .L_437)
.L_437:
        /*0004*/ 	.word	0x00000082


	//----- nvinfo : EIATTR_KPARAM_INFO
	.align		4
.L_438:
        /*0008*/ 	.byte	0x04, 0x17
        /*000a*/ 	.short	(.L_440 - .L_439)
.L_439:
        /*000c*/ 	.word	0x00000000
        /*0010*/ 	.short	0x0000
        /*0012*/ 	.short	0x0000
        /*0014*/ 	.byte	0x00, 0xf0, 0x01, 0x1a


	//----- nvinfo : EIATTR_SPARSE_MMA_MASK
	.align		4
.L_440:
        /*0018*/ 	.byte	0x03, 0x50
        /*001a*/ 	.short	0x0000


	//----- nvinfo : EIATTR_MAXREG_COUNT
	.align		4
        /*001c*/ 	.byte	0x03, 0x1b
        /*001e*/ 	.short	0x00a8


	//----- nvinfo : EIATTR_MERCURY_ISA_VERSION
	.align		4
        /*0020*/ 	.byte	0x03, 0x5f
        /*0022*/ 	.short	0x0101


	//----- nvinfo : EIATTR_VRC_CTA_INIT_COUNT
	.align		4
        /*0024*/ 	.byte	0x02, 0x4a
	.zero		1
	.zero		1


	//----- nvinfo : EIATTR_EXIT_INSTR_OFFSETS
	.align		4
        /*0028*/ 	.byte	0x04, 0x1c
        /*002a*/ 	.short	(.L_442 - .L_441)


	//   ....[0]....
.L_441:
        /*002c*/ 	.word	0x00000010


	//----- nvinfo : EIATTR_MAX_THREADS
	.align		4
.L_442:
        /*0030*/ 	.byte	0x04, 0x05
        /*0032*/ 	.short	(.L_444 - .L_443)
.L_443:
        /*0034*/ 	.word	0x00000180
        /*0038*/ 	.word	0x00000001
        /*003c*/ 	.word	0x00000001


	//----- nvinfo : EIATTR_CBANK_PARAM_SIZE
	.align		4
.L_444:
        /*0040*/ 	.byte	0x03, 0x19
        /*0042*/ 	.short	0x0680


	//----- nvinfo : EIATTR_PARAM_CBANK
	.align		4
        /*0044*/ 	.byte	0x04, 0x0a
        /*0046*/ 	.short	(.L_446 - .L_445)
	.align		4
.L_445:
        /*0048*/ 	.word	index@(.nv.constant0._ZN7cutlass13device_kernelIN5flash11enable_sm90INS1_16FlashAttnBwdSm90INS1_25CollectiveMainloopBwdSm90ILi2ELi2ELi2EN4cute5tupleIJNS5_1CILi1EEES8_S8_EEENS6_IJNS7_ILi128EEESA_NS7_ILi64EEEEEENS_6half_tEfNS_4arch4Sm90ELb1ELb0ELb0ELb1ELb0ELb1ELb0ELb0ELi2ELi1ELi2ELi2ELb0EEENS1_21CollectiveEpilogueBwdISC_SD_SF_Li256ELb1ELb0ELi1EEENS1_25SingleTileBwdLPTSchedulerILb1ELi128ELb0EEEEEEEEEvNT_6ParamsE)
        /*004c*/ 	.short	0x0380
        /*004e*/ 	.short	0x0680


	//----- nvinfo : EIATTR_SW_WAR
	.align		4
.L_446:
        /*0050*/ 	.byte	0x04, 0x36
        /*0052*/ 	.short	(.L_448 - .L_447)
.L_447:
        /*0054*/ 	.word	0x00000008
.L_448:


//--------------------- .nv.info._ZN7cutlass13device_kernelIN5flash11enable_sm90INS1_16FlashAttnBwdSm90INS1_25CollectiveMainloopBwdSm90ILi2ELi2ELi2EN4cute5tupleIJNS5_1CILi1EEES8_S8_EEENS6_IJNS7_ILi128EEESA_NS7_ILi64EEEEEENS_6half_tEfNS_4arch4Sm90ELb1ELb0ELb0ELb1ELb1ELb1ELb0ELb0ELi2ELi1ELi2ELi2ELb0EEENS1_21CollectiveEpilogueBwdISC_SD_SF_Li256ELb1ELb0ELi1EEENS1_25SingleTileBwdLPTSchedulerILb1ELi128ELb1EEEEEEEEEvNT_6ParamsE --------------------------
	.section	.nv.info._ZN7cutlass13device_kernelIN5flash11enable_sm90INS1_16FlashAttnBwdSm90INS1_25CollectiveMainloopBwdSm90ILi2ELi2ELi2EN4cute5tupleIJNS5_1CILi1EEES8_S8_EEENS6_IJNS7_ILi128EEESA_NS7_ILi64EEEEEENS_6half_tEfNS_4arch4Sm90ELb1ELb0ELb0ELb1ELb1ELb1ELb0ELb0ELi2ELi1ELi2ELi2ELb0EEENS1_21CollectiveEpilogueBwdISC_SD_SF_Li256ELb1ELb0ELi1EEENS1_25SingleTileBwdLPTSchedulerILb1ELi128ELb1EEEEEEEEEvNT_6ParamsE,"",@"SHT_CUDA_INFO"
	.sectionflags	@""
	.align	4


	//----- nvinfo : EIATTR_CUDA_API_VERSION
	.align		4
        /*0000*/ 	.byte	0x04, 0x37
        /*0002*/ 	.short	(.L_450 - .L_449)
.L_449:
        /*0004*/ 	.word	0x00000082


	//----- nvinfo : EIATTR_KPARAM_INFO
	.align		4
.L_450:
        /*0008*/ 	.byte	0x04, 0x17
        /*000a*/ 	.short	(.L_452 - .L_451)
.L_451:
        /*000c*/ 	.word	0x00000000
        /*0010*/ 	.short	0x0000
        /*0012*/ 	.short	0x0000
        /*0014*/ 	.byte	0x00, 0xf0, 0x01, 0x1a


	//----- nvinfo : EIATTR_SPARSE_MMA_MASK
	.align		4
.L_452:
        /*0018*/ 	.byte	0x03, 0x50
        /*001a*/ 	.short	0x0000


	//----- nvinfo : EIATTR_MAXREG_COUNT
	.align		4
        /*001c*/ 	.byte	0x03, 0x1b
        /*001e*/ 	.short	0x00a8


	//----- nvinfo : EIATTR_MERCURY_ISA_VERSION
	.align		4
        /*0020*/ 	.byte	0x03, 0x5f
        /*0022*/ 	.short	0x0101


	//----- nvinfo : EIATTR_VRC_CTA_INIT_COUNT
	.align		4
        /*0024*/ 	.byte	0x02, 0x4a
	.zero		1
	.zero		1


	//----- nvinfo : EIATTR_EXIT_INSTR_OFFSETS
	.align		4
        /*0028*/ 	.byte	0x04, 0x1c
        /*002a*/ 	.short	(.L_454 - .L_453)


	//   ....[0]....
.L_453:
        /*002c*/ 	.word	0x00000010


	//----- nvinfo : EIATTR_MAX_THREADS
	.align		4
.L_454:
        /*0030*/ 	.byte	0x04, 0x05
        /*0032*/ 	.short	(.L_456 - .L_455)
.L_455:
        /*0034*/ 	.word	0x00000180
        /*0038*/ 	.word	0x00000001
        /*003c*/ 	.word	0x00000001


	//----- nvinfo : EIATTR_CBANK_PARAM_SIZE
	.align		4
.L_456:
        /*0040*/ 	.byte	0x03, 0x19
        /*0042*/ 	.short	0x0680


	//----- nvinfo : EIATTR_PARAM_CBANK
	.align		4
        /*0044*/ 	.byte	0x04, 0x0a
        /*0046*/ 	.short	(.L_458 - .L_457)
	.align		4
.L_457:
        /*0048*/ 	.word	index@(.nv.constant0._ZN7cutlass13device_kernelIN5flash11enable_sm90INS1_16FlashAttnBwdSm90INS1_25CollectiveMainloopBwdSm90ILi2ELi2ELi2EN4cute5tupleIJNS5_1CILi1EEES8_S8_EEENS6_IJNS7_ILi128EEESA_NS7_ILi64EEEEEENS_6half_tEfNS_4arch4Sm90ELb1ELb0ELb0ELb1ELb1ELb1ELb0ELb0ELi2ELi1ELi2ELi2ELb0EEENS1_21CollectiveEpilogueBwdISC_SD_SF_Li256ELb1ELb0ELi1EEENS1_25SingleTileBwdLPTSchedulerILb1ELi128ELb1EEEEEEEEEvNT_6ParamsE)
        /*004c*/ 	.short	0x0380
        /*004e*/ 	.short	0x0680


	//----- nvinfo : EIATTR_SW_WAR
	.align		4
.L_458:
        /*0050*/ 	.byte	0x04, 0x36
        /*0052*/ 	.short	(.L_460 - .L_459)
.L_459:
        /*0054*/ 	.word	0x00000008
.L_460:


//--------------------- .nv.info._ZN7cutlass13device_kernelIN5flash11enable_sm90INS1_16FlashAttnBwdSm90INS1_25CollectiveMainloopBwdSm90ILi2ELi2ELi2EN4cute5tupleIJNS5_1CILi1EEES8_S8_EEENS6_IJNS7_ILi128EEESA_NS7_ILi64EEEEEENS_6half_tEfNS_4arch4Sm90ELb1ELb0ELb0ELb1ELb0ELb1ELb0ELb0ELi2ELi1ELi2ELi2ELb0EEENS1_24CollectiveEpilogueBwdGQAISC_fSF_Li256ELb1ELb0EEENS1_25SingleTileBwdLPTSchedulerILb1ELi128ELb0EEEEEEEEEvNT_6ParamsE --------------------------
	.section	.nv.info._ZN7cutlass13device_kernelIN5flash11enable_sm90INS1_16FlashAttnBwdSm90INS1_25CollectiveMainloopBwdSm90ILi2ELi2ELi2EN4cute5tupleIJNS5_1CILi1EEES8_S8_EEENS6_IJNS7_ILi128EEESA_NS7_ILi64EEEEEENS_6half_tEfNS_4arch4Sm90ELb1ELb0ELb0ELb1ELb0ELb1ELb0ELb0ELi2ELi1ELi2ELi2ELb0EEENS1_24CollectiveEpilogueBwdGQAISC_fSF_Li256ELb1ELb0EEENS1_25SingleTileBwdLPTSchedulerILb1ELi128ELb0EEEEEEEEEvNT_6ParamsE,"",@"SHT_CUDA_INFO"
	.sectionflags	@""
	.align	4


	//----- nvinfo : EIATTR_CUDA_API_VERSION
	.align		4
        /*0000*/ 	.byte	0x04, 0x37
        /*0002*/ 	.short	(.L_462 - .L_461)
.L_461:
        /*0004*/ 	.word	0x00000082


	//----- nvinfo : EIATTR_KPARAM_INFO
	.align		4
.L_462:
        /*0008*/ 	.byte	0x04, 0x17
        /*000a*/ 	.short	(.L_464 - .L_463)
.L_463:
        /*000c*/ 	.word	0x00000000
        /*0010*/ 	.short	0x0000
        /*0012*/ 	.short	0x0000
        /*0014*/ 	.byte	0x00, 0xf0, 0x01, 0x1c


	//----- nvinfo : EIATTR_SPARSE_MMA_MASK
	.align		4
.L_464:
        /*0018*/ 	.byte	0x03, 0x50
        /*001a*/ 	.short	0x0000


	//----- nvinfo : EIATTR_MAXREG_COUNT
	.align		4
        /*001c*/ 	.byte	0x03, 0x1b
        /*001e*/ 	.short	0x00a8


	//----- nvinfo : EIATTR_MERCURY_ISA_VERSION
	.align		4
        /*0020*/ 	.byte	0x03, 0x5f
        /*0022*/ 	.short	0x0101


	//----- nvinfo : EIATTR_VRC_CTA_INIT_COUNT
	.align		4
        /*0024*/ 	.byte	0x02, 0x4a
	.zero		1
	.zero		1


	//----- nvinfo : EIATTR_EXIT_INSTR_OFFSETS
	.align		4
        /*0028*/ 	.byte	0x04, 0x1c
        /*002a*/ 	.short	(.L_466 - .L_465)


	//   ....[0]....
.L_465:
        /*002c*/ 	.word	0x00000010


	//----- nvinfo : EIATTR_MAX_THREADS
	.align		4
.L_466:
        /*0030*/ 	.byte	0x04, 0x05
        /*0032*/ 	.short	(.L_468 - .L_467)
.L_467:
        /*0034*/ 	.word	0x00000180
        /*0038*/ 	.word	0x00000001
        /*003c*/ 	.word	0x00000001


	//----- nvinfo : EIATTR_CBANK_PARAM_SIZE
	.align		4
.L_468:
        /*0040*/ 	.byte	0x03, 0x19
        /*0042*/ 	.short	0x0700


	//----- nvinfo : EIATTR_PARAM_CBANK
	.align		4
        /*0044*/ 	.byte	0x04, 0x0a
        /*0046*/ 	.short	(.L_470 - .L_469)
	.align		4
.L_469:
        /*0048*/ 	.word	index@(.nv.constant0._ZN7cutlass13device_kernelIN5flash11enable_sm90INS1_16FlashAttnBwdSm90INS1_25CollectiveMainloopBwdSm90ILi2ELi2ELi2EN4cute5tupleIJNS5_1CILi1EEES8_S8_EEENS6_IJNS7_ILi128EEESA_NS7_ILi64EEEEEENS_6half_tEfNS_4arch4Sm90ELb1ELb0ELb0ELb1ELb0ELb1ELb0ELb0ELi2ELi1ELi2ELi2ELb0EEENS1_24CollectiveEpilogueBwdGQAISC_fSF_Li256ELb1ELb0EEENS1_25SingleTileBwdLPTSchedulerILb1ELi128ELb0EEEEEEEEEvNT_6ParamsE)
        /*004c*/ 	.short	0x0380
        /*004e*/ 	.short	0x0700


	//----- nvinfo : EIATTR_SW_WAR
	.align		4
.L_470:
        /*0050*/ 	.byte	0x04, 0x36
        /*0052*/ 	.short	(.L_472 - .L_471)
.L_471:
        /*0054*/ 	.word	0x00000008
.L_472:


//--------------------- .nv.info._ZN7cutlass13device_kernelIN5flash32FlashAttnBwdPostprocessConvertdQIN4cute5tupleIJNS3_1CILi128EEENS5_ILi64EEEEEENS_6half_tEfNS_4arch4Sm90ELi256ENS3_8TiledMMAINS3_8MMA_AtomIJNS3_4SM904GMMA25MMA_64x64x16_F32F16F16_RSILNSF_5MajorE0ELSH_1ELNSF_7ScaleInE1ELSI_1EEEEEENS3_6LayoutINS4_IJNS5_ILi2EEENS5_ILi1EEESN_EEENS4_IJSN_NS5_ILi0EEESP_EEEEENS4_IJNS3_10UnderscoreESS_SS_EEEEELb0EEEEEvNT_6ParamsE --------------------------
	.section	.nv.info._ZN7cutlass13device_kernelIN5flash32FlashAttnBwdPostprocessConvertdQIN4cute5tupleIJNS3_1CILi128EEENS5_ILi64EEEEEENS_6half_tEfNS_4arch4Sm90ELi256ENS3_8TiledMMAINS3_8MMA_AtomIJNS3_4SM904GMMA25MMA_64x64x16_F32F16F16_RSILNSF_5MajorE0ELSH_1ELNSF_7ScaleInE1ELSI_1EEEEEENS3_6LayoutINS4_IJNS5_ILi2EEENS5_ILi1EEESN_EEENS4_IJSN_NS5_ILi0EEESP_EEEEENS4_IJNS3_10UnderscoreESS_SS_EEEEELb0EEEEEvNT_6ParamsE,"",@"SHT_CUDA_INFO"
	.sectionflags	@""
	.align	4


	//----- nvinfo : EIATTR_CUDA_API_VERSION
	.align		4
        /*0000*/ 	.byte	0x04, 0x37
        /*0002*/ 	.short	(.L_474 - .L_473)
.L_473:
        /*0004*/ 	.word	0x00000082


	//----- nvinfo : EIATTR_KPARAM_INFO
	.align		4
.L_474:
        /*0008*/ 	.byte	0x04, 0x17
        /*000a*/ 	.short	(.L_476 - .L_475)
.L_475:
        /*000c*/ 	.word	0x00000000
        /*0010*/ 	.short	0x0000
        /*0012*/ 	.short	0x0000
        /*0014*/ 	.byte	0x00, 0xf0, 0xc1, 0x01


	//----- nvinfo : EIATTR_SPARSE_MMA_MASK
	.align		4
.L_476:
        /*0018*/ 	.byte	0x03, 0x50
        /*001a*/ 	.short	0x0000


	//----- nvinfo : EIATTR_MAXREG_COUNT
	.align		4
        /*001c*/ 	.byte	0x03, 0x1b
        /*001e*/ 	.short	0x0080


	//----- nvinfo : EIATTR_NUM_BARRIERS
	.align		4
        /*0020*/ 	.byte	0x02, 0x4c
        /*0022*/ 	.byte	0x01
	.zero		1


	//----- nvinfo : EIATTR_MERCURY_ISA_VERSION
	.align		4
        /*0024*/ 	.byte	0x03, 0x5f
        /*0026*/ 	.short	0x0101


	//----- nvinfo : EIATTR_VRC_CTA_INIT_COUNT
	.align		4
        /*0028*/ 	.byte	0x02, 0x4a
	.zero		1
	.zero		1


	//----- nvinfo : EIATTR_MBARRIER_INSTR_OFFSETS
	.align		4
        /*002c*/ 	.byte	0x04, 0x39
        /*002e*/ 	.short	(.L_478 - .L_477)


	//   ....[0]....
.L_477:
        /*0030*/ 	.word	0x00000480
        /*0034*/ 	.word	0x000000ff
        /*0038*/ 	.word	0x0000c000
        /*003c*/ 	.short	0x0100
        /*003e*/ 	.byte	0x06
	.zero		1


	//   ....[1]....
        /*0040*/ 	.word	0x00000560
        /*0044*/ 	.word	0x00000027
        /*0048*/ 	.word	0x0000c000
        /*004c*/ 	.short	0x010a
        /*004e*/ 	.byte	0xff
	.zero		1


	//----- nvinfo : EIATTR_NUM_MBARRIERS
	.align		4
.L_478:
        /*0050*/ 	.byte	0x03, 0x38
        /*0052*/ 	.short	0x0001


	//----- nvinfo : EIATTR_EXIT_INSTR_OFFSETS
	.align		4
        /*0054*/ 	.byte	0x04, 0x1c
        /*0056*/ 	.short	(.L_480 - .L_479)


	//   ....[0]....
.L_479:
        /*0058*/ 	.word	0x00000280


	//   ....[1]....
        /*005c*/ 	.word	0x00000fd0


	//   ....[2]....
        /*0060*/ 	.word	0x000010a0


	//----- nvinfo : EIATTR_MAX_THREADS
	.align		4
.L_480:
        /*0064*/ 	.byte	0x04, 0x05
        /*0066*/ 	.short	(.L_482 - .L_481)
.L_481:
        /*0068*/ 	.word	0x00000100
        /*006c*/ 	.word	0x00000001
        /*0070*/ 	.word	0x00000001


	//----- nvinfo : EIATTR_CRS_STACK_SIZE
	.align		4
.L_482:
        /*0074*/ 	.byte	0x04, 0x1e
        /*0076*/ 	.short	(.L_484 - .L_483)
.L_483:
        /*0078*/ 	.word	0x00000000


	//----- nvinfo : EIATTR_CBANK_PARAM_SIZE
	.align		4
.L_484:
        /*007c*/ 	.byte	0x03, 0x19
        /*007e*/ 	.short	0x0070


	//----- nvinfo : EIATTR_PARAM_CBANK
	.align		4
        /*0080*/ 	.byte	0x04, 0x0a
        /*0082*/ 	.short	(.L_486 - .L_485)
	.align		4
.L_485:
        /*0084*/ 	.word	index@(.nv.constant0._ZN7cutlass13device_kernelIN5flash32FlashAttnBwdPostprocessConvertdQIN4cute5tupleIJNS3_1CILi128EEENS5_ILi64EEEEEENS_6half_tEfNS_4arch4Sm90ELi256ENS3_8TiledMMAINS3_8MMA_AtomIJNS3_4SM904GMMA25MMA_64x64x16_F32F16F16_RSILNSF_5MajorE0ELSH_1ELNSF_7ScaleInE1ELSI_1EEEEEENS3_6LayoutINS4_IJNS5_ILi2EEENS5_ILi1EEESN_EEENS4_IJSN_NS5_ILi0EEESP_EEEEENS4_IJNS3_10UnderscoreESS_SS_EEEEELb0EEEEEvNT_6ParamsE)
        /*0088*/ 	.short	0x0380
        /*008a*/ 	.short	0x0070


	//----- nvinfo : EIATTR_SW_WAR
	.align		4
.L_486:
        /*008c*/ 	.byte	0x04, 0x36
        /*008e*/ 	.short	(.L_488 - .L_487)
.L_487:
        /*0090*/ 	.word	0x00000008
.L_488:


//--------------------- .nv.info._ZN7cutlass13device_kernelIN5flash32FlashAttnBwdPostprocessConvertdQIN4cute5tupleIJNS3_1CILi128EEENS5_ILi64EEEEEENS_6half_tEfNS_4arch4Sm90ELi256ENS3_8TiledMMAINS3_8MMA_AtomIJNS3_4SM904GMMA25MMA_64x64x16_F32F16F16_SSILNSF_5MajorE0ELSH_1ELNSF_7ScaleInE1ELSI_1EEEEEENS3_6LayoutINS4_IJNS5_ILi2EEENS5_ILi1EEESN_EEENS4_IJSN_NS5_ILi0EEESP_EEEEENS4_IJNS3_10UnderscoreESS_SS_EEEEELb0EEEEEvNT_6ParamsE --------------------------
	.section	.nv.info._ZN7cutlass13device_kernelIN5flash32FlashAttnBwdPostprocessConvertdQIN4cute5tupleIJNS3_1CILi128EEENS5_ILi64EEEEEENS_6half_tEfNS_4arch4Sm90ELi256ENS3_8TiledMMAINS3_8MMA_AtomIJNS3_4SM904GMMA25MMA_64x64x16_F32F16F16_SSILNSF_5MajorE0ELSH_1ELNSF_7ScaleInE1ELSI_1EEEEEENS3_6LayoutINS4_IJNS5_ILi2EEENS5_ILi1EEESN_EEENS4_IJSN_NS5_ILi0EEESP_EEEEENS4_IJNS3_10UnderscoreESS_SS_EEEEELb0EEEEEvNT_6ParamsE,"",@"SHT_CUDA_INFO"
	.sectionflags	@""
	.align	4


	//----- nvinfo : EIATTR_CUDA_API_VERSION
	.align		4
        /*0000*/ 	.byte	0x04, 0x37
        /*0002*/ 	.short	(.L_490 - .L_489)
.L_489:
        /*0004*/ 	.word	0x00000082


	//----- nvinfo : EIATTR_KPARAM_INFO
	.align		4
.L_490:
        /*0008*/ 	.byte	0x04, 0x17
        /*000a*/ 	.short	(.L_492 - .L_491)
.L_491:
        /*000c*/ 	.word	0x00000000
        /*0010*/ 	.short	0x0000
        /*0012*/ 	.short	0x0000
        /*0014*/ 	.byte	0x00, 0xf0, 0xc1, 0x01


	//----- nvinfo : EIATTR_SPARSE_MMA_MASK
	.align		4
.L_492:
        /*0018*/ 	.byte	0x03, 0x50
        /*001a*/ 	.short	0x0000


	//----- nvinfo : EIATTR_MAXREG_COUNT
	.align		4
        /*001c*/ 	.byte	0x03, 0x1b
        /*001e*/ 	.short	0x0080


	//----- nvinfo : EIATTR_NUM_BARRIERS
	.align		4
        /*0020*/ 	.byte	0x02, 0x4c
        /*0022*/ 	.byte	0x01
	.zero		1


	//----- nvinfo : EIATTR_MERCURY_ISA_VERSION
	.align		4
        /*0024*/ 	.byte	0x03, 0x5f
        /*0026*/ 	.short	0x0101


	//----- nvinfo : EIATTR_VRC_CTA_INIT_COUNT
	.align		4
        /*0028*/ 	.byte	0x02, 0x4a
	.zero		1
	.zero		1


	//----- nvinfo : EIATTR_MBARRIER_INSTR_OFFSETS
	.align		4
        /*002c*/ 	.byte	0x04, 0x39
        /*002e*/ 	.short	(.L_494 - .L_493)


	//   ....[0]....
.L_493:
        /*0030*/ 	.word	0x00000480
        /*0034*/ 	.word	0x000000ff
        /*0038*/ 	.word	0x0000c000
        /*003c*/ 	.short	0x0100
        /*003e*/ 	.byte	0x06
	.zero		1


	//   ....[1]....
        /*0040*/ 	.word	0x00000560
        /*0044*/ 	.word	0x00000027
        /*0048*/ 	.word	0x0000c000
        /*004c*/ 	.short	0x010a
        /*004e*/ 	.byte	0xff
	.zero		1


	//----- nvinfo : EIATTR_NUM_MBARRIERS
	.align		4
.L_494:
        /*0050*/ 	.byte	0x03, 0x38
        /*0052*/ 	.short	0x0001


	//----- nvinfo : EIATTR_EXIT_INSTR_OFFSETS
	.align		4
        /*0054*/ 	.byte	0x04, 0x1c
        /*0056*/ 	.short	(.L_496 - .L_495)


	//   ....[0]....
.L_495:
        /*0058*/ 	.word	0x00000280


	//   ....[1]....
        /*005c*/ 	.word	0x00000fd0


	//   ....[2]....
        /*0060*/ 	.word	0x000010a0


	//----- nvinfo : EIATTR_MAX_THREADS
	.align		4
.L_496:
        /*0064*/ 	.byte	0x04, 0x05
        /*0066*/ 	.short	(.L_498 - .L_497)
.L_497:
        /*0068*/ 	.word	0x00000100
        /*006c*/ 	.word	0x00000001
        /*0070*/ 	.word	0x00000001


	//----- nvinfo : EIATTR_CRS_STACK_SIZE
	.align		4
.L_498:
        /*0074*/ 	.byte	0x04, 0x1e
        /*0076*/ 	.short	(.L_500 - .L_499)
.L_499:
        /*0078*/ 	.word	0x00000000


	//----- nvinfo : EIATTR_CBANK_PARAM_SIZE
	.align		4
.L_500:
        /*007c*/ 	.byte	0x03, 0x19
        /*007e*/ 	.short	0x0070


	//----- nvinfo : EIATTR_PARAM_CBANK
	.align		4
        /*0080*/ 	.byte	0x04, 0x0a
        /*0082*/ 	.short	(.L_502 - .L_501)
	.align		4
.L_501:
        /*0084*/ 	.word	index@(.nv.constant0._ZN7cutlass13device_kernelIN5flash32FlashAttnBwdPostprocessConvertdQIN4cute5tupleIJNS3_1CILi128EEENS5_ILi64EEEEEENS_6half_tEfNS_4arch4Sm90ELi256ENS3_8TiledMMAINS3_8MMA_AtomIJNS3_4SM904GMMA25MMA_64x64x16_F32F16F16_SSILNSF_5MajorE0ELSH_1ELNSF_7ScaleInE1ELSI_1EEEEEENS3_6LayoutINS4_IJNS5_ILi2EEENS5_ILi1EEESN_EEENS4_IJSN_NS5_ILi0EEESP_EEEEENS4_IJNS3_10UnderscoreESS_SS_EEEEELb0EEEEEvNT_6ParamsE)
        /*0088*/ 	.short	0x0380
        /*008a*/ 	.short	0x0070


	//----- nvinfo : EIATTR_SW_WAR
	.align		4
.L_502:
        /*008c*/ 	.byte	0x04, 0x36
        /*008e*/ 	.short	(.L_504 - .L_503)
.L_503:
        /*0090*/ 	.word	0x00000008
.L_504:


//--------------------- .nv.info._ZN7cutlass13device_kernelIN5flash11enable_sm90INS1_16FlashAttnBwdSm90INS1_25CollectiveMainloopBwdSm90ILi2ELi2ELi2EN4cute5tupleIJNS5_1CILi1EEES8_S8_EEENS6_IJNS7_ILi128EEESA_NS7_ILi64EEEEEENS_6half_tEfNS_4arch4Sm90ELb1ELb0ELb0ELb1ELb1ELb1ELb0ELb0ELi2ELi1ELi2ELi2ELb0EEENS1_24CollectiveEpilogueBwdGQAISC_fSF_Li256ELb1ELb1EEENS1_25SingleTileBwdLPTSchedulerILb1ELi128ELb1EEEEEEEEEvNT_6ParamsE --------------------------
	.section	.nv.info._ZN7cutlass13device_kernelIN5flash11enable_sm90INS1_16FlashAttnBwdSm90INS1_25CollectiveMainloopBwdSm90ILi2ELi2ELi2EN4cute5tupleIJNS5_1CILi1EEES8_S8_EEENS6_IJNS7_ILi128EEESA_NS7_ILi64EEEEEENS_6half_tEfNS_4arch4Sm90ELb1ELb0ELb0ELb1ELb1ELb1ELb0ELb0ELi2ELi1ELi2ELi2ELb0EEENS1_24CollectiveEpilogueBwdGQAISC_fSF_Li256ELb1ELb1EEENS1_25SingleTileBwdLPTSchedulerILb1ELi128ELb1EEEEEEEEEvNT_6ParamsE,"",@"SHT_CUDA_INFO"
	.sectionflags	@""
	.align	4


	//----- nvinfo : EIATTR_CUDA_API_VERSION
	.align		4
        /*0000*/ 	.byte	0x04, 0x37
        /*0002*/ 	.short	(.L_506 - .L_505)
.L_505:
        /*0004*/ 	.word	0x00000082


	//----- nvinfo : EIATTR_KPARAM_INFO
	.align		4
.L_506:
        /*0008*/ 	.byte	0x04, 0x17
        /*000a*/ 	.short	(.L_508 - .L_507)
.L_507:
        /*000c*/ 	.word	0x00000000
        /*0010*/ 	.short	0x0000
        /*0012*/ 	.short	0x0000
        /*0014*/ 	.byte	0x00, 0xf0, 0x01, 0x1c


	//----- nvinfo : EIATTR_SPARSE_MMA_MASK
	.align		4
.L_508:
        /*0018*/ 	.byte	0x03, 0x50
        /*001a*/ 	.short	0x0000


	//----- nvinfo : EIATTR_MAXREG_COUNT
	.align		4
        /*001c*/ 	.byte	0x03, 0x1b
        /*001e*/ 	.short	0x00a8


	//----- nvinfo : EIATTR_MERCURY_ISA_VERSION
	.align		4
        /*0020*/ 	.byte	0x03, 0x5f
        /*0022*/ 	.short	0x0101


	//----- nvinfo : EIATTR_VRC_CTA_INIT_COUNT
	.align		4
        /*0024*/ 	.byte	0x02, 0x4a
	.zero		1
	.zero		1


	//----- nvinfo : EIATTR_EXIT_INSTR_OFFSETS
	.align		4
        /*0028*/ 	.byte	0x04, 0x1c
        /*002a*/ 	.short	(.L_510 - .L_509)


	//   ....[0]....
.L_509:
        /*002c*/ 	.word	0x00000010


	//----- nvinfo : EIATTR_MAX_THREADS
	.align		4
.L_510:
        /*0030*/ 	.byte	0x04, 0x05
        /*0032*/ 	.short	(.L_512 - .L_511)
.L_511:
        /*0034*/ 	.word	0x00000180
        /*0038*/ 	.word	0x00000001
        /*003c*/ 	.word	0x00000001


	//----- nvinfo : EIATTR_CBANK_PARAM_SIZE
	.align		4
.L_512:
        /*0040*/ 	.byte	0x03, 0x19
        /*0042*/ 	.short	0x0700


	//----- nvinfo : EIATTR_PARAM_CBANK
	.align		4
        /*0044*/ 	.byte	0x04, 0x0a
        /*0046*/ 	.short	(.L_514 - .L_513)
	.align		4
.L_513:
        /*0048*/ 	.word	index@(.nv.constant0._ZN7cutlass13device_kernelIN5flash11enable_sm90INS1_16FlashAttnBwdSm90INS1_25CollectiveMainloopBwdSm90ILi2ELi2ELi2EN4cute5tupleIJNS5_1CILi1EEES8_S8_EEENS6_IJNS7_ILi128EEESA_NS7_ILi64EEEEEENS_6half_tEfNS_4arch4Sm90ELb1ELb0ELb0ELb1ELb1ELb1ELb0ELb0ELi2ELi1ELi2ELi2ELb0EEENS1_24CollectiveEpilogueBwdGQAISC_fSF_Li256ELb1ELb1EEENS1_25SingleTileBwdLPTSchedulerILb1ELi128ELb1EEEEEEEEEvNT_6ParamsE)
        /*004c*/ 	.short	0x0380
        /*004e*/ 	.short	0x0700


	//----- nvinfo : EIATTR_SW_WAR
	.align		4
.L_514:
        /*0050*/ 	.byte	0x04, 0x36
        /*0052*/ 	.short	(.L_516 - .L_515)
.L_515:
        /*0054*/ 	.word	0x00000008
.L_516:


//--------------------- .nv.info._ZN7cutlass13device_kernelIN5flash22FlashAttnBwdPreprocessIN4cute5tupleIJNS3_1CILi128EEENS5_ILi64EEEEEENS_6half_tEfNS_4arch4Sm90ELb1ELb1EEEEEvNT_6ParamsE --------------------------
	.section	.nv.info._ZN7cutlass13device_kernelIN5flash22FlashAttnBwdPreprocessIN4cute5tupleIJNS3_1CILi128EEENS5_ILi64EEEEEENS_6half_tEfNS_4arch4Sm90ELb1ELb1EEEEEvNT_6ParamsE,"",@"SHT_CUDA_INFO"
	.sectionflags	@""
	.align	4


	//----- nvinfo : EIATTR_CUDA_API_VERSION
	.align		4
        /*0000*/ 	.byte	0x04, 0x37
        /*0002*/ 	.short	(.L_518 - .L_517)
.L_517:
        /*0004*/ 	.word	0x00000082


	//----- nvinfo : EIATTR_KPARAM_INFO
	.align		4
.L_518:
        /*0008*/ 	.byte	0x04, 0x17
        /*000a*/ 	.short	(.L_520 - .L_519)
.L_519:
        /*000c*/ 	.word	0x00000000
        /*0010*/ 	.short	0x0000
        /*0012*/ 	.short	0x0000
        /*0014*/ 	.byte	0x00, 0xf0, 0xc1, 0x03


	//----- nvinfo : EIATTR_SPARSE_MMA_MASK
	.align		4
.L_520:
        /*0018*/ 	.byte	0x03, 0x50
        /*001a*/ 	.short	0x0000


	//----- nvinfo : EIATTR_MAXREG_COUNT
	.align		4
        /*001c*/ 	.byte	0x03, 0x1b
        /*001e*/ 	.short	0x0080


	//----- nvinfo : EIATTR_MERCURY_ISA_VERSION
	.align		4
        /*0020*/ 	.byte	0x03, 0x5f
        /*0022*/ 	.short	0x0101


	//----- nvinfo : EIATTR_COOP_GROUP_MASK_REGIDS
	.align		4
        /*0024*/ 	.byte	0x04, 0x29
        /*0026*/ 	.short	(.L_522 - .L_521)


	//   ....[0]....
.L_521:
        /*0028*/ 	.word	0xffffffff


	//   ....[1]....
        /*002c*/ 	.word	0xffffffff


	//   ....[2]....
        /*0030*/ 	.word	0xffffffff


	//   ....[3]....
        /*0034*/ 	.word	0xffffffff


	//   ....[4]....
        /*0038*/ 	.word	0xffffffff


	//   ....[5]....
        /*003c*/ 	.word	0xffffffff


	//   ....[6]....
        /*0040*/ 	.word	0xffffffff


	//   ....[7]....
        /*0044*/ 	.word	0xffffffff


	//   ....[8]....
        /*0048*/ 	.word	0xffffffff


	//   ....[9]....
        /*004c*/ 	.word	0xffffffff


	//   ....[10]....
        /*0050*/ 	.word	0xffffffff


	//   ....[11]....
        /*0054*/ 	.word	0xffffffff


	//----- nvinfo : EIATTR_COOP_GROUP_INSTR_OFFSETS
	.align		4
.L_522:
        /*0058*/ 	.byte	0x04, 0x28
        /*005a*/ 	.short	(.L_524 - .L_523)


	//   ....[0]....
.L_523:
        /*005c*/ 	.word	0x00001240


	//   ....[1]....
        /*0060*/ 	.word	0x00001260


	//   ....[2]....
        /*0064*/ 	.word	0x00001270


	//   ....[3]....
        /*0068*/ 	.word	0x00001280


	//   ....[4]....
        /*006c*/ 	.word	0x000012b0


	//   ....[5]....
        /*0070*/ 	.word	0x000012e0


	//   ....[6]....
        /*0074*/ 	.word	0x000012f0


	//   ....[7]....
        /*0078*/ 	.word	0x00001300


	//   ....[8]....
        /*007c*/ 	.word	0x00001360


	//   ....[9]....
        /*0080*/ 	.word	0x000013a0


	//   ....[10]....
        /*0084*/ 	.word	0x000013d0


	//   ....[11]....
        /*0088*/ 	.word	0x000013e0


	//----- nvinfo : EIATTR_VRC_CTA_INIT_COUNT
	.align		4
.L_524:
        /*008c*/ 	.byte	0x02, 0x4a
	.zero		1
	.zero		1


	//----- nvinfo : EIATTR_EXIT_INSTR_OFFSETS
	.align		4
        /*0090*/ 	.byte	0x04, 0x1c
        /*0092*/ 	.short	(.L_526 - .L_525)


	//   ....[0]....
.L_525:
        /*0094*/ 	.word	0x00000280


	//   ....[1]....
        /*0098*/ 	.word	0x000018f0


	//   ....[2]....
        /*009c*/ 	.word	0x00001970


	//----- nvinfo : EIATTR_MAX_THREADS
	.align		4
.L_526:
        /*00a0*/ 	.byte	0x04, 0x05
        /*00a2*/ 	.short	(.L_528 - .L_527)
.L_527:
        /*00a4*/ 	.word	0x00000100
        /*00a8*/ 	.word	0x00000001
        /*00ac*/ 	.word	0x00000001


	//----- nvinfo : EIATTR_CRS_STACK_SIZE
	.align		4
.L_528:
        /*00b0*/ 	.byte	0x04, 0x1e
        /*00b2*/ 	.short	(.L_530 - .L_529)
.L_529:
        /*00b4*/ 	.word	0x00000000


	//----- nvinfo : EIATTR_CBANK_PARAM_SIZE
	.align		4
.L_530:
        /*00b8*/ 	.byte	0x03, 0x19
        /*00ba*/ 	.short	0x00f0


	//----- nvinfo : EIATTR_PARAM_CBANK
	.align		4
        /*00bc*/ 	.byte	0x04, 0x0a
        /*00be*/ 	.short	(.L_532 - .L_531)
	.align		4
.L_531:
        /*00c0*/ 	.word	index@(.nv.constant0._ZN7cutlass13device_kernelIN5flash22FlashAttnBwdPreprocessIN4cute5tupleIJNS3_1CILi128EEENS5_ILi64EEEEEENS_6half_tEfNS_4arch4Sm90ELb1ELb1EEEEEvNT_6ParamsE)
        /*00c4*/ 	.short	0x0380
        /*00c6*/ 	.short	0x00f0


	//----- nvinfo : EIATTR_SW_WAR
	.align		4
.L_532:
        /*00c8*/ 	.byte	0x04, 0x36
        /*00ca*/ 	.short	(.L_534 - .L_533)
.L_533:
        /*00cc*/ 	.word	0x00000008
.L_534:


//--------------------- .nv.callgraph             --------------------------
	.section	.nv.callgraph,"",@"SHT_CUDA_CALLGRAPH"
	.align	4
	.sectionentsize	8
	.align		4
        /*0000*/ 	.word	0x00000000
	.align		4
        /*0004*/ 	.word	0xffffffff
	.align		4
        /*0008*/ 	.word	0x00000000
	.align		4
        /*000c*/ 	.word	0xfffffffe
	.align		4
        /*0010*/ 	.word	0x00000000
	.align		4
        /*0014*/ 	.word	0xfffffffd
	.align		4
        /*0018*/ 	.word	0x00000000
	.align		4
        /*001c*/ 	.word	0xfffffffc


//--------------------- .nv.constant4             --------------------------
	.section	.nv.constant4,"a",@progbits
	.align	8
	.align		8
.nv.constant4:
        /*0000*/ 	.dword	_ZN65_INTERNAL_939b4871_29_flash_bwd_hdim64_fp16_sm90_cu_744032ad_28494cuda3std3__45__cpo5beginE
	.align		8
        /*0008*/ 	.dword	_ZN65_INTERNAL_939b4871_29_flash_bwd_hdim64_fp16_sm90_cu_744032ad_28494cuda3std3__45__cpo3endE
	.align		8
        /*0010*/ 	.dword	_ZN65_INTERNAL_939b4871_29_flash_bwd_hdim64_fp16_sm90_cu_744032ad_28494cuda3std3__45__cpo6cbeginE
	.align		8
        /*0018*/ 	.dword	_ZN65_INTERNAL_939b4871_29_flash_bwd_hdim64_fp16_sm90_cu_744032ad_28494cuda3std3__45__cpo4cendE
	.align		8
        /*0020*/ 	.dword	_ZN65_INTERNAL_939b4871_29_flash_bwd_hdim64_fp16_sm90_cu_744032ad_28494cuda3std3__467_GLOBAL__N__939b4871_29_flash_bwd_hdim64_fp16_sm90_cu_744032ad_28496ignoreE
	.align		8
        /*0028*/ 	.dword	_ZN65_INTERNAL_939b4871_29_flash_bwd_hdim64_fp16_sm90_cu_744032ad_28494cuda3std3__419piecewise_constructE
	.align		8
        /*0030*/ 	.dword	_ZN65_INTERNAL_939b4871_29_flash_bwd_hdim64_fp16_sm90_cu_744032ad_28494cuda3std3__48in_placeE
	.align		8
        /*0038*/ 	.dword	_ZN65_INTERNAL_939b4871_29_flash_bwd_hdim64_fp16_sm90_cu_744032ad_28494cuda3std6ranges3__45__cpo4swapE
	.align		8
        /*0040*/ 	.dword	_ZN65_INTERNAL_939b4871_29_flash_bwd_hdim64_fp16_sm90_cu_744032ad_28494cuda3std6ranges3__45__cpo9iter_moveE
	.align		8
        /*0048*/ 	.dword	_ZN65_INTERNAL_939b4871_29_flash_bwd_hdim64_fp16_sm90_cu_744032ad_28494cute7productE
	.align		8
        /*0050*/ 	.dword	_ZN65_INTERNAL_939b4871_29_flash_bwd_hdim64_fp16_sm90_cu_744032ad_28494cute1_E


//--------------------- .text._ZN7cutlass13device_kernelIN5flash11enable_sm90INS1_16FlashAttnBwdSm90INS1_25CollectiveMainloopBwdSm90ILi2ELi2ELi2EN4cute5tupleIJNS5_1CILi1EEES8_S8_EEENS6_IJNS7_ILi128EEESA_NS7_ILi64EEEEEENS_6half_tEfNS_4arch4Sm90ELb0ELb0ELb0ELb0ELb0ELb1ELb0ELb0ELi2ELi1ELi2ELi2ELb0EEENS1_21CollectiveEpilogueBwdISC_SD_SF_Li256ELb0ELb0ELi1EEENS1_19SingleTileSchedulerILb0ELb0ELb0ELi128EEEEEEEEEvNT_6ParamsE --------------------------
	.section	.text._ZN7cutlass13device_kernelIN5flash11enable_sm90INS1_16FlashAttnBwdSm90INS1_25CollectiveMainloopBwdSm90ILi2ELi2ELi2EN4cute5tupleIJNS5_1CILi1EEES8_S8_EEENS6_IJNS7_ILi128EEESA_NS7_ILi64EEEEEENS_6half_tEfNS_4arch4Sm90ELb0ELb0ELb0ELb0ELb0ELb1ELb0ELb0ELi2ELi1ELi2ELi2ELb0EEENS1_21CollectiveEpilogueBwdISC_SD_SF_Li256ELb0ELb0ELi1EEENS1_19SingleTileSchedulerILb0ELb0ELb0ELi128EEEEEEEEEvNT_6ParamsE,"ax",@progbits
	.align	128
.text._ZN7cutlass13device_kernelIN5flash11enable_sm90INS1_16FlashAttnBwdSm90INS1_25CollectiveMainloopBwdSm90ILi2ELi2ELi2EN4cute5tupleIJNS5_1CILi1EEES8_S8_EEENS6_IJNS7_ILi128EEESA_NS7_ILi64EEEEEENS_6half_tEfNS_4arch4Sm90ELb0ELb0ELb0ELb0ELb0ELb1ELb0ELb0ELi2ELi1ELi2ELi2ELb0EEENS1_21CollectiveEpilogueBwdISC_SD_SF_Li256ELb0ELb0ELi1EEENS1_19SingleTileSchedulerILb0ELb0ELb0ELi128EEEEEEEEEvNT_6ParamsE:
        .type           _ZN7cutlass13device_kernelIN5flash11enable_sm90INS1_16FlashAttnBwdSm90INS1_25CollectiveMainloopBwdSm90ILi2ELi2ELi2EN4cute5tupleIJNS5_1CILi1EEES8_S8_EEENS6_IJNS7_ILi128EEESA_NS7_ILi64EEEEEENS_6half_tEfNS_4arch4Sm90ELb0ELb0ELb0ELb0ELb0ELb1ELb0ELb0ELi2ELi1ELi2ELi2ELb0EEENS1_21CollectiveEpilogueBwdISC_SD_SF_Li256ELb0ELb0ELi1EEENS1_19SingleTileSchedulerILb0ELb0ELb0ELi128EEEEEEEEEvNT_6ParamsE,@function
        .size           _ZN7cutlass13device_kernelIN5flash11enable_sm90INS1_16FlashAttnBwdSm90INS1_25CollectiveMainloopBwdSm90ILi2ELi2ELi2EN4cute5tupleIJNS5_1CILi1EEES8_S8_EEENS6_IJNS7_ILi128EEESA_NS7_ILi64EEEEEENS_6half_tEfNS_4arch4Sm90ELb0ELb0ELb0ELb0ELb0ELb1ELb0ELb0ELi2ELi1ELi2ELi2ELb0EEENS1_21CollectiveEpilogueBwdISC_SD_SF_Li256ELb0ELb0ELi1EEENS1_19SingleTileSchedulerILb0ELb0ELb0ELi128EEEEEEEEEvNT_6ParamsE,(.L_x_68 - _ZN7cutlass13device_kernelIN5flash11enable_sm90INS1_16FlashAttnBwdSm90INS1_25CollectiveMainloopBwdSm90ILi2ELi2ELi2EN4cute5tupleIJNS5_1CILi1EEES8_S8_EEENS6_IJNS7_ILi128EEESA_NS7_ILi64EEEEEENS_6half_tEfNS_4arch4Sm90ELb0ELb0ELb0ELb0ELb0ELb1ELb0ELb0ELi2ELi1ELi2ELi2ELb0EEENS1_21CollectiveEpilogueBwdISC_SD_SF_Li256ELb0ELb0ELi1EEENS1_19SingleTileSchedulerILb0ELb0ELb0ELi128EEEEEEEEEvNT_6ParamsE)
        .other          _ZN7cutlass13device_kernelIN5flash11enable_sm90INS1_16FlashAttnBwdSm90INS1_25CollectiveMainloopBwdSm90ILi2ELi2ELi2EN4cute5tupleIJNS5_1CILi1EEES8_S8_EEENS6_IJNS7_ILi128EEESA_NS7_ILi64EEEEEENS_6half_tEfNS_4arch4Sm90ELb0ELb0ELb0ELb0ELb0ELb1ELb0ELb0ELi2ELi1ELi2ELi2ELb0EEENS1_21CollectiveEpilogueBwdISC_SD_SF_Li256ELb0ELb0ELi1EEENS1_19SingleTileSchedulerILb0ELb0ELb0ELi128EEEEEEEEEvNT_6ParamsE,@"STO_CUDA_ENTRY STV_DEFAULT"
_ZN7cutlass13device_kernelIN5flash11enable_sm90INS1_16FlashAttnBwdSm90INS1_25CollectiveMainloopBwdSm90ILi2ELi2ELi2EN4cute5tupleIJNS5_1CILi1EEES8_S8_EEENS6_IJNS7_ILi128EEESA_NS7_ILi64EEEEEENS_6half_tEfNS_4arch4Sm90ELb0ELb0ELb0ELb0ELb0ELb1ELb0ELb0ELi2ELi1ELi2ELi2ELb0EEENS1_21CollectiveEpilogueBwdISC_SD_SF_Li256ELb0ELb0ELi1EEENS1_19SingleTileSchedulerILb0ELb0ELb0ELi128EEEEEEEEEvNT_6ParamsE:
[----:B------:R-:W-:Y:S01]  /*0000*/  LDC R1, c[0x0][0x37c] ;  /* 0x0000df00ff017b82 */ /* 0x000fe20000000800 */
[----:B------:R-:W-:Y:S05]  /*0010*/  EXIT ;  /* 0x000000000000794d */ /* 0x000fea0003800000 */
.L_x_0:
[----:B------:R-:W-:-:S00]  /*0020*/  BRA `(.L_x_0) ;  /* 0xfffffffc00fc7947 */ /* 0x000fc0000383ffff */
[----:B------:R-:W-:-:S00]  /*0030*/  NOP ;  /* 0x0000000000007918 */ /* 0x000fc00000000000 */
        /* <DEDUP_REMOVED lines=12> */
.L_x_68:


//--------------------- .text._ZN7cutlass13device_kernelIN5flash11enable_sm90INS1_16FlashAttnBwdSm90INS1_25CollectiveMainloopBwdSm90ILi2ELi2ELi2EN4cute5tupleIJNS5_1CILi1EEES8_S8_EEENS6_IJNS7_ILi128EEESA_NS7_ILi64EEEEEENS_6half_tEfNS_4arch4Sm90ELb0ELb0ELb0ELb0ELb1ELb1ELb0ELb0ELi2ELi1ELi2ELi2ELb0EEENS1_21CollectiveEpilogueBwdISC_SD_SF_Li256ELb0ELb0ELi1EEENS1_19SingleTileSchedulerILb0ELb0ELb0ELi128EEEEEEEEEvNT_6ParamsE --------------------------
	.section	.text._ZN7cutlass13device_kernelIN5flash11enable_sm90INS1_16FlashAttnBwdSm90INS1_25CollectiveMainloopBwdSm90ILi2ELi2ELi2EN4cute5tupleIJNS5_1CILi1EEES8_S8_EEENS6_IJNS7_ILi128EEESA_NS7_ILi64EEEEEENS_6half_tEfNS_4arch4Sm90ELb0ELb0ELb0ELb0ELb1ELb1ELb0ELb0ELi2ELi1ELi2ELi2ELb0EEENS1_21CollectiveEpilogueBwdISC_SD_SF_Li256ELb0ELb0ELi1EEENS1_19SingleTileSchedulerILb0ELb0ELb0ELi128EEEEEEEEEvNT_6ParamsE,"ax",@progbits
	.align	128
.text._ZN7cutlass13device_kernelIN5flash11enable_sm90INS1_16FlashAttnBwdSm90INS1_25CollectiveMainloopBwdSm90ILi2ELi2ELi2EN4cute5tupleIJNS5_1CILi1EEES8_S8_EEENS6_IJNS7_ILi128EEESA_NS7_ILi64EEEEEENS_6half_tEfNS_4arch4Sm90ELb0ELb0ELb0ELb0ELb1ELb1ELb0ELb0ELi2ELi1ELi2ELi2ELb0EEENS1_21CollectiveEpilogueBwdISC_SD_SF_Li256ELb0ELb0ELi1EEENS1_19SingleTileSchedulerILb0ELb0ELb0ELi128EEEEEEEEEvNT_6ParamsE:
        .type           _ZN7cutlass13device_kernelIN5flash11enable_sm90INS1_16FlashAttnBwdSm90INS1_25CollectiveMainloopBwdSm90ILi2ELi2ELi2EN4cute5tupleIJNS5_1CILi1EEES8_S8_EEENS6_IJNS7_ILi128EEESA_NS7_ILi64EEEEEENS_6half_tEfNS_4arch4Sm90ELb0ELb0ELb0ELb0ELb1ELb1ELb0ELb0ELi2ELi1ELi2ELi2ELb0EEENS1_21CollectiveEpilogueBwdISC_SD_SF_Li256ELb0ELb0ELi1EEENS1_19SingleTileSchedulerILb0ELb0ELb0ELi128EEEEEEEEEvNT_6ParamsE,@function
        .size           _ZN7cutlass13device_kernelIN5flash11enable_sm90INS1_16FlashAttnBwdSm90INS1_25CollectiveMainloopBwdSm90ILi2ELi2ELi2EN4cute5tupleIJNS5_1CILi1EEES8_S8_EEENS6_IJNS7_ILi128EEESA_NS7_ILi64EEEEEENS_6half_tEfNS_4arch4Sm90ELb0ELb0ELb0ELb0ELb1ELb1ELb0ELb0ELi2ELi1ELi2ELi2ELb0EEENS1_21CollectiveEpilogueBwdISC_SD_SF_Li256ELb0ELb0ELi1EEENS1_19SingleTileSchedulerILb0ELb0ELb0ELi128EEEEEEEEEvNT_6ParamsE,(.L_x_69 - _ZN7cutlass13device_kernelIN5flash11enable_sm90INS1_16FlashAttnBwdSm90INS1_25CollectiveMainloopBwdSm90ILi2ELi2ELi2EN4cute5tupleIJNS5_1CILi1EEES8_S8_EEENS6_IJNS7_ILi128EEESA_NS7_ILi64EEEEEENS_6half_tEfNS_4arch4Sm90ELb0ELb0ELb0ELb0ELb1ELb1ELb0ELb0ELi2ELi1ELi2ELi2ELb0EEENS1_21CollectiveEpilogueBwdISC_SD_SF_Li256ELb0ELb0ELi1EEENS1_19SingleTileSchedulerILb0ELb0ELb0ELi128EEEEEEEEEvNT_6ParamsE)
        .other          _ZN7cutlass13device_kernelIN5flash11enable_sm90INS1_16FlashAttnBwdSm90INS1_25CollectiveMainloopBwdSm90ILi2ELi2ELi2EN4cute5tupleIJNS5_1CILi1EEES8_S8_EEENS6_IJNS7_ILi128EEESA_NS7_ILi64EEEEEENS_6half_tEfNS_4arch4Sm90ELb0ELb0ELb0ELb0ELb1ELb1ELb0ELb0ELi2ELi1ELi2ELi2ELb0EEENS1_21CollectiveEpilogueBwdISC_SD_SF_Li256ELb0ELb0ELi1EEENS1_19SingleTileSchedulerILb0ELb0ELb0ELi128EEEEEEEEEvNT_6ParamsE,@"STO_CUDA_ENTRY STV_DEFAULT"
_ZN7cutlass13device_kernelIN5flash11enable_sm90INS1_16FlashAttnBwdSm90INS1_25CollectiveMainloopBwdSm90ILi2ELi2ELi2EN4cute5tupleIJNS5_1CILi1EEES8_S8_EEENS6_IJNS7_ILi128EEESA_NS7_ILi64EEEEEENS_6half_tEfNS_4arch4Sm90ELb0ELb0ELb0ELb0ELb1ELb1ELb0ELb0ELi2ELi1ELi2ELi2ELb0EEENS1_21CollectiveEpilogueBwdISC_SD_SF_Li256ELb0ELb0ELi1EEENS1_19SingleTileSchedulerILb0ELb0ELb0ELi128EEEEEEEEEvNT_6ParamsE:
[----:B------:R-:W-:Y:S01]  /*0000*/  LDC R1, c[0x0][0x37c] ;  /* 0x0000df00ff017b82 */ /* 0x000fe20000000800 */
[----:B------:R-:W-:Y:S05]  /*0010*/  EXIT ;  /* 0x000000000000794d */ /* 0x000fea0003800000 */
.L_x_1:
        /* <DEDUP_REMOVED lines=14> */
.L_x_69:


//--------------------- .text._ZN7cutlass13device_kernelIN5flash11enable_sm90INS1_16FlashAttnBwdSm90INS1_25CollectiveMainloopBwdSm90ILi2ELi2ELi2EN4cute5tupleIJNS5_1CILi1EEES8_S8_EEENS6_IJNS7_ILi128EEESA_NS7_ILi64EEEEEENS_6half_tEfNS_4arch4Sm90ELb0ELb0ELb0ELb0ELb0ELb1ELb0ELb0ELi2ELi1ELi2ELi2ELb0EEENS1_24CollectiveEpilogueBwdGQAISC_fSF_Li256ELb0ELb0EEENS1_19SingleTileSchedulerILb0ELb0ELb0ELi128EEEEEEEEEvNT_6ParamsE --------------------------
	.section	.text._ZN7cutlass13device_kernelIN5flash11enable_sm90INS1_16FlashAttnBwdSm90INS1_25CollectiveMainloopBwdSm90ILi2ELi2ELi2EN4cute5tupleIJNS5_1CILi1EEES8_S8_EEENS6_IJNS7_ILi128EEESA_NS7_ILi64EEEEEENS_6half_tEfNS_4arch4Sm90ELb0ELb0ELb0ELb0ELb0ELb1ELb0ELb0ELi2ELi1ELi2ELi2ELb0EEENS1_24CollectiveEpilogueBwdGQAISC_fSF_Li256ELb0ELb0EEENS1_19SingleTileSchedulerILb0ELb0ELb0ELi128EEEEEEEEEvNT_6ParamsE,"ax",@progbits
	.align	128
.text._ZN7cutlass13device_kernelIN5flash11enable_sm90INS1_16FlashAttnBwdSm90INS1_25CollectiveMainloopBwdSm90ILi2ELi2ELi2EN4cute5tupleIJNS5_1CILi1EEES8_S8_EEENS6_IJNS7_ILi128EEESA_NS7_ILi64EEEEEENS_6half_tEfNS_4arch4Sm90ELb0ELb0ELb0ELb0ELb0ELb1ELb0ELb0ELi2ELi1ELi2ELi2ELb0EEENS1_24CollectiveEpilogueBwdGQAISC_fSF_Li256ELb0ELb0EEENS1_19SingleTileSchedulerILb0ELb0ELb0ELi128EEEEEEEEEvNT_6ParamsE:
        .type           _ZN7cutlass13device_kernelIN5flash11enable_sm90INS1_16FlashAttnBwdSm90INS1_25CollectiveMainloopBwdSm90ILi2ELi2ELi2EN4cute5tupleIJNS5_1CILi1EEES8_S8_EEENS6_IJNS7_ILi128EEESA_NS7_ILi64EEEEEENS_6half_tEfNS_4arch4Sm90ELb0ELb0ELb0ELb0ELb0ELb1ELb0ELb0ELi2ELi1ELi2ELi2ELb0EEENS1_24CollectiveEpilogueBwdGQAISC_fSF_Li256ELb0ELb0EEENS1_19SingleTileSchedulerILb0ELb0ELb0ELi128EEEEEEEEEvNT_6ParamsE,@function
        .size           _ZN7cutlass13device_kernelIN5flash11enable_sm90INS1_16FlashAttnBwdSm90INS1_25CollectiveMainloopBwdSm90ILi2ELi2ELi2EN4cute5tupleIJNS5_1CILi1EEES8_S8_EEENS6_IJNS7_ILi128EEESA_NS7_ILi64EEEEEENS_6half_tEfNS_4arch4Sm90ELb0ELb0ELb0ELb0ELb0ELb1ELb0ELb0ELi2ELi1ELi2ELi2ELb0EEENS1_24CollectiveEpilogueBwdGQAISC_fSF_Li256ELb0ELb0EEENS1_19SingleTileSchedulerILb0ELb0ELb0ELi128EEEEEEEEEvNT_6ParamsE,(.L_x_70 - _ZN7cutlass13device_kernelIN5flash11enable_sm90INS1_16FlashAttnBwdSm90INS1_25CollectiveMainloopBwdSm90ILi2ELi2ELi2EN4cute5tupleIJNS5_1CILi1EEES8_S8_EEENS6_IJNS7_ILi128EEESA_NS7_ILi64EEEEEENS_6half_tEfNS_4arch4Sm90ELb0ELb0ELb0ELb0ELb0ELb1ELb0ELb0ELi2ELi1ELi2ELi2ELb0EEENS1_24CollectiveEpilogueBwdGQAISC_fSF_Li256ELb0ELb0EEENS1_19SingleTileSchedulerILb0ELb0ELb0ELi128EEEEEEEEEvNT_6ParamsE)
        .other          _ZN7cutlass13device_kernelIN5flash11enable_sm90INS1_16FlashAttnBwdSm90INS1_25CollectiveMainloopBwdSm90ILi2ELi2ELi2EN4cute5tupleIJNS5_1CILi1EEES8_S8_EEENS6_IJNS7_ILi128EEESA_NS7_ILi64EEEEEENS_6half_tEfNS_4arch4Sm90ELb0ELb0ELb0ELb0ELb0ELb1ELb0ELb0ELi2ELi1ELi2ELi2ELb0EEENS1_24CollectiveEpilogueBwdGQAISC_fSF_Li256ELb0ELb0EEENS1_19SingleTileSchedulerILb0ELb0ELb0ELi128EEEEEEEEEvNT_6ParamsE,@"STO_CUDA_ENTRY STV_DEFAULT"
_ZN7cutlass13device_kernelIN5flash11enable_sm90INS1_16FlashAttnBwdSm90INS1_25CollectiveMainloopBwdSm90ILi2ELi2ELi2EN4cute5tupleIJNS5_1CILi1EEES8_S8_EEENS6_IJNS7_ILi128EEESA_NS7_ILi64EEEEEENS_6half_tEfNS_4arch4Sm90ELb0ELb0ELb0ELb0ELb0ELb1ELb0ELb0ELi2ELi1ELi2ELi2ELb0EEENS1_24CollectiveEpilogueBwdGQAISC_fSF_Li256ELb0ELb0EEENS1_19SingleTileSchedulerILb0ELb0ELb0ELi128EEEEEEEEEvNT_6ParamsE:
[----:B------:R-:W-:Y:S01]  /*0000*/  LDC R1, c[0x0][0x37c] ;  /* 0x0000df00ff017b82 */ /* 0x000fe20000000800 */
[----:B------:R-:W-:Y:S05]  /*0010*/  EXIT ;  /* 0x000000000000794d */ /* 0x000fea0003800000 */
.L_x_2:
        /* <DEDUP_REMOVED lines=14> */
.L_x_70:


//--------------------- .text._ZN7cutlass13device_kernelIN5flash11enable_sm90INS1_16FlashAttnBwdSm90INS1_25CollectiveMainloopBwdSm90ILi2ELi2ELi2EN4cute5tupleIJNS5_1CILi1EEES8_S8_EEENS6_IJNS7_ILi128EEESA_NS7_ILi64EEEEEENS_6half_tEfNS_4arch4Sm90ELb0ELb0ELb0ELb0ELb1ELb1ELb0ELb0ELi2ELi1ELi2ELi2ELb0EEENS1_24CollectiveEpilogueBwdGQAISC_fSF_Li256ELb0ELb1EEENS1_19SingleTileSchedulerILb0ELb0ELb0ELi128EEEEEEEEEvNT_6ParamsE --------------------------
	.section	.text._ZN7cutlass13device_kernelIN5flash11enable_sm90INS1_16FlashAttnBwdSm90INS1_25CollectiveMainloopBwdSm90ILi2ELi2ELi2EN4cute5tupleIJNS5_1CILi1EEES8_S8_EEENS6_IJNS7_ILi128EEESA_NS7_ILi64EEEEEENS_6half_tEfNS_4arch4Sm90ELb0ELb0ELb0ELb0ELb1ELb1ELb0ELb0ELi2ELi1ELi2ELi2ELb0EEENS1_24CollectiveEpilogueBwdGQAISC_fSF_Li256ELb0ELb1EEENS1_19SingleTileSchedulerILb0ELb0ELb0ELi128EEEEEEEEEvNT_6ParamsE,"ax",@progbits
	.align	128
.text._ZN7cutlass13device_kernelIN5flash11enable_sm90INS1_16FlashAttnBwdSm90INS1_25CollectiveMainloopBwdSm90ILi2ELi2ELi2EN4cute5tupleIJNS5_1CILi1EEES8_S8_EEENS6_IJNS7_ILi128EEESA_NS7_ILi64EEEEEENS_6half_tEfNS_4arch4Sm90ELb0ELb0ELb0ELb0ELb1ELb1ELb0ELb0ELi2ELi1ELi2ELi2ELb0EEENS1_24CollectiveEpilogueBwdGQAISC_fSF_Li256ELb0ELb1EEENS1_19SingleTileSchedulerILb0ELb0ELb0ELi128EEEEEEEEEvNT_6ParamsE:
        .type           _ZN7cutlass13device_kernelIN5flash11enable_sm90INS1_16FlashAttnBwdSm90INS1_25CollectiveMainloopBwdSm90ILi2ELi2ELi2EN4cute5tupleIJNS5_1CILi1EEES8_S8_EEENS6_IJNS7_ILi128EEESA_NS7_ILi64EEEEEENS_6half_tEfNS_4arch4Sm90ELb0ELb0ELb0ELb0ELb1ELb1ELb0ELb0ELi2ELi1ELi2ELi2ELb0EEENS1_24CollectiveEpilogueBwdGQAISC_fSF_Li256ELb0ELb1EEENS1_19SingleTileSchedulerILb0ELb0ELb0ELi128EEEEEEEEEvNT_6ParamsE,@function
        .size           _ZN7cutlass13device_kernelIN5flash11enable_sm90INS1_16FlashAttnBwdSm90INS1_25CollectiveMainloopBwdSm90ILi2ELi2ELi2EN4cute5tupleIJNS5_1CILi1EEES8_S8_EEENS6_IJNS7_ILi128EEESA_NS7_ILi64EEEEEENS_6half_tEfNS_4arch4Sm90ELb0ELb0ELb0ELb0ELb1ELb1ELb0ELb0ELi2ELi1ELi2ELi2ELb0EEENS1_24CollectiveEpilogueBwdGQAISC_fSF_Li256ELb0ELb1EEENS1_19SingleTileSchedulerILb0ELb0ELb0ELi128EEEEEEEEEvNT_6ParamsE,(.L_x_71 - _ZN7cutlass13device_kernelIN5flash11enable_sm90INS1_16FlashAttnBwdSm90INS1_25CollectiveMainloopBwdSm90ILi2ELi2ELi2EN4cute5tupleIJNS5_1CILi1EEES8_S8_EEENS6_IJNS7_ILi128EEESA_NS7_ILi64EEEEEENS_6half_tEfNS_4arch4Sm90ELb0ELb0ELb0ELb0ELb1ELb1ELb0ELb0ELi2ELi1ELi2ELi2ELb0EEENS1_24CollectiveEpilogueBwdGQAISC_fSF_Li256ELb0ELb1EEENS1_19SingleTileSchedulerILb0ELb0ELb0ELi128EEEEEEEEEvNT_6ParamsE)
        .other          _ZN7cutlass13device_kernelIN5flash11enable_sm90INS1_16FlashAttnBwdSm90INS1_25CollectiveMainloopBwdSm90ILi2ELi2ELi2EN4cute5tupleIJNS5_1CILi1EEES8_S8_EEENS6_IJNS7_ILi128EEESA_NS7_ILi64EEEEEENS_6half_tEfNS_4arch4Sm90ELb0ELb0ELb0ELb0ELb1ELb1ELb0ELb0ELi2ELi1ELi2ELi2ELb0EEENS1_24CollectiveEpilogueBwdGQAISC_fSF_Li256ELb0ELb1EEENS1_19SingleTileSchedulerILb0ELb0ELb0ELi128EEEEEEEEEvNT_6ParamsE,@"STO_CUDA_ENTRY STV_DEFAULT"
_ZN7cutlass13device_kernelIN5flash11enable_sm90INS1_16FlashAttnBwdSm90INS1_25CollectiveMainloopBwdSm90ILi2ELi2ELi2EN4cute5tupleIJNS5_1CILi1EEES8_S8_EEENS6_IJNS7_ILi128EEESA_NS7_ILi64EEEEEENS_6half_tEfNS_4arch4Sm90ELb0ELb0ELb0ELb0ELb1ELb1ELb0ELb0ELi2ELi1ELi2ELi2ELb0EEENS1_24CollectiveEpilogueBwdGQAISC_fSF_Li256ELb0ELb1EEENS1_19SingleTileSchedulerILb0ELb0ELb0ELi128EEEEEEEEEvNT_6ParamsE:
[----:B------:R-:W-:Y:S01]  /*0000*/  LDC R1, c[0x0][0x37c] ;  /* 0x0000df00ff017b82 */ /* 0x000fe20000000800 */
[----:B------:R-:W-:Y:S05]  /*0010*/  EXIT ;  /* 0x000000000000794d */ /* 0x000fea0003800000 */
.L_x_3:
        /* <DEDUP_REMOVED lines=14> */
.L_x_71:


//--------------------- .text._ZN7cutlass13device_kernelIN5flash11enable_sm90INS1_16FlashAttnBwdSm90INS1_25CollectiveMainloopBwdSm90ILi2ELi2ELi2EN4cute5tupleIJNS5_1CILi1EEES8_S8_EEENS6_IJNS7_ILi128EEESA_NS7_ILi64EEEEEENS_6half_tEfNS_4arch4Sm90ELb0ELb0ELb0ELb1ELb0ELb1ELb0ELb0ELi2ELi1ELi2ELi2ELb0EEENS1_21CollectiveEpilogueBwdISC_SD_SF_Li256ELb1ELb0ELi1EEENS1_19SingleTileSchedulerILb1ELb0ELb0ELi128EEEEEEEEEvNT_6ParamsE --------------------------
	.section	.text._ZN7cutlass13device_kernelIN5flash11enable_sm90INS1_16FlashAttnBwdSm90INS1_25CollectiveMainloopBwdSm90ILi2ELi2ELi2EN4cute5tupleIJNS5_1CILi1EEES8_S8_EEENS6_IJNS7_ILi128EEESA_NS7_ILi64EEEEEENS_6half_tEfNS_4arch4Sm90ELb0ELb0ELb0ELb1ELb0ELb1ELb0ELb0ELi2ELi1ELi2ELi2ELb0EEENS1_21CollectiveEpilogueBwdISC_SD_SF_Li256ELb1ELb0ELi1EEENS1_19SingleTileSchedulerILb1ELb0ELb0ELi128EEEEEEEEEvNT_6ParamsE,"ax",@progbits
	.align	128
.text._ZN7cutlass13device_kernelIN5flash11enable_sm90INS1_16FlashAttnBwdSm90INS1_25CollectiveMainloopBwdSm90ILi2ELi2ELi2EN4cute5tupleIJNS5_1CILi1EEES8_S8_EEENS6_IJNS7_ILi128EEESA_NS7_ILi64EEEEEENS_6half_tEfNS_4arch4Sm90ELb0ELb0ELb0ELb1ELb0ELb1ELb0ELb0ELi2ELi1ELi2ELi2ELb0EEENS1_21CollectiveEpilogueBwdISC_SD_SF_Li256ELb1ELb0ELi1EEENS1_19SingleTileSchedulerILb1ELb0ELb0ELi128EEEEEEEEEvNT_6ParamsE:
        .type           _ZN7cutlass13device_kernelIN5flash11enable_sm90INS1_16FlashAttnBwdSm90INS1_25CollectiveMainloopBwdSm90ILi2ELi2ELi2EN4cute5tupleIJNS5_1CILi1EEES8_S8_EEENS6_IJNS7_ILi128EEESA_NS7_ILi64EEEEEENS_6half_tEfNS_4arch4Sm90ELb0ELb0ELb0ELb1ELb0ELb1ELb0ELb0ELi2ELi1ELi2ELi2ELb0EEENS1_21CollectiveEpilogueBwdISC_SD_SF_Li256ELb1ELb0ELi1EEENS1_19SingleTileSchedulerILb1ELb0ELb0ELi128EEEEEEEEEvNT_6ParamsE,@function
        .size           _ZN7cutlass13device_kernelIN5flash11enable_sm90INS1_16FlashAttnBwdSm90INS1_25CollectiveMainloopBwdSm90ILi2ELi2ELi2EN4cute5tupleIJNS5_1CILi1EEES8_S8_EEENS6_IJNS7_ILi128EEESA_NS7_ILi64EEEEEENS_6half_tEfNS_4arch4Sm90ELb0ELb0ELb0ELb1ELb0ELb1ELb0ELb0ELi2ELi1ELi2ELi2ELb0EEENS1_21CollectiveEpilogueBwdISC_SD_SF_Li256ELb1ELb0ELi1EEENS1_19SingleTileSchedulerILb1ELb0ELb0ELi128EEEEEEEEEvNT_6ParamsE,(.L_x_72 - _ZN7cutlass13device_kernelIN5flash11enable_sm90INS1_16FlashAttnBwdSm90INS1_25CollectiveMainloopBwdSm90ILi2ELi2ELi2EN4cute5tupleIJNS5_1CILi1EEES8_S8_EEENS6_IJNS7_ILi128EEESA_NS7_ILi64EEEEEENS_6half_tEfNS_4arch4Sm90ELb0ELb0ELb0ELb1ELb0ELb1ELb0ELb0ELi2ELi1ELi2ELi2ELb0EEENS1_21CollectiveEpilogueBwdISC_SD_SF_Li256ELb1ELb0ELi1EEENS1_19SingleTileSchedulerILb1ELb0ELb0ELi128EEEEEEEEEvNT_6ParamsE)
        .other          _ZN7cutlass13device_kernelIN5flash11enable_sm90INS1_16FlashAttnBwdSm90INS1_25CollectiveMainloopBwdSm90ILi2ELi2ELi2EN4cute5tupleIJNS5_1CILi1EEES8_S8_EEENS6_IJNS7_ILi128EEESA_NS7_ILi64EEEEEENS_6half_tEfNS_4arch4Sm90ELb0ELb0ELb0ELb1ELb0ELb1ELb0ELb0ELi2ELi1ELi2ELi2ELb0EEENS1_21CollectiveEpilogueBwdISC_SD_SF_Li256ELb1ELb0ELi1EEENS1_19SingleTileSchedulerILb1ELb0ELb0ELi128EEEEEEEEEvNT_6ParamsE,@"STO_CUDA_ENTRY STV_DEFAULT"
_ZN7cutlass13device_kernelIN5flash11enable_sm90INS1_16FlashAttnBwdSm90INS1_25CollectiveMainloopBwdSm90ILi2ELi2ELi2EN4cute5tupleIJNS5_1CILi1EEES8_S8_EEENS6_IJNS7_ILi128EEESA_NS7_ILi64EEEEEENS_6half_tEfNS_4arch4Sm90ELb0ELb0ELb0ELb1ELb0ELb1ELb0ELb0ELi2ELi1ELi2ELi2ELb0EEENS1_21CollectiveEpilogueBwdISC_SD_SF_Li256ELb1ELb0ELi1EEENS1_19SingleTileSchedulerILb1ELb0ELb0ELi128EEEEEEEEEvNT_6ParamsE:
[----:B------:R-:W-:Y:S01]  /*0000*/  LDC R1, c[0x0][0x37c] ;  /* 0x0000df00ff017b82 */ /* 0x000fe20000000800 */
[----:B------:R-:W-:Y:S05]  /*0010*/  EXIT ;  /* 0x000000000000794d */ /* 0x000fea0003800000 */
.L_x_4:
        /* <DEDUP_REMOVED lines=14> */
.L_x_72:


//--------------------- .text._ZN7cutlass13device_kernelIN5flash11enable_sm90INS1_16FlashAttnBwdSm90INS1_25CollectiveMainloopBwdSm90ILi2ELi2ELi2EN4cute5tupleIJNS5_1CILi1EEES8_S8_EEENS6_IJNS7_ILi128EEESA_NS7_ILi64EEEEEENS_6half_tEfNS_4arch4Sm90ELb0ELb0ELb0ELb1ELb1ELb1ELb0ELb0ELi2ELi1ELi2ELi2ELb0EEENS1_21CollectiveEpilogueBwdISC_SD_SF_Li256ELb1ELb0ELi1EEENS1_19SingleTileSchedulerILb1ELb0ELb0ELi128EEEEEEEEEvNT_6ParamsE --------------------------
	.section	.text._ZN7cutlass13device_kernelIN5flash11enable_sm90INS1_16FlashAttnBwdSm90INS1_25CollectiveMainloopBwdSm90ILi2ELi2ELi2EN4cute5tupleIJNS5_1CILi1EEES8_S8_EEENS6_IJNS7_ILi128EEESA_NS7_ILi64EEEEEENS_6half_tEfNS_4arch4Sm90ELb0ELb0ELb0ELb1ELb1ELb1ELb0ELb0ELi2ELi1ELi2ELi2ELb0EEENS1_21CollectiveEpilogueBwdISC_SD_SF_Li256ELb1ELb0ELi1EEENS1_19SingleTileSchedulerILb1ELb0ELb0ELi128EEEEEEEEEvNT_6ParamsE,"ax",@progbits
	.align	128
.text._ZN7cutlass13device_kernelIN5flash11enable_sm90INS1_16FlashAttnBwdSm90INS1_25CollectiveMainloopBwdSm90ILi2ELi2ELi2EN4cute5tupleIJNS5_1CILi1EEES8_S8_EEENS6_IJNS7_ILi128EEESA_NS7_ILi64EEEEEENS_6half_tEfNS_4arch4Sm90ELb0ELb0ELb0ELb1ELb1ELb1ELb0ELb0ELi2ELi1ELi2ELi2ELb0EEENS1_21CollectiveEpilogueBwdISC_SD_SF_Li256ELb1ELb0ELi1EEENS1_19SingleTileSchedulerILb1ELb0ELb0ELi128EEEEEEEEEvNT_6ParamsE:
        .type           _ZN7cutlass13device_kernelIN5flash11enable_sm90INS1_16FlashAttnBwdSm90INS1_25CollectiveMainloopBwdSm90ILi2ELi2ELi2EN4cute5tupleIJNS5_1CILi1EEES8_S8_EEENS6_IJNS7_ILi128EEESA_NS7_ILi64EEEEEENS_6half_tEfNS_4arch4Sm90ELb0ELb0ELb0ELb1ELb1ELb1ELb0ELb0ELi2ELi1ELi2ELi2ELb0EEENS1_21CollectiveEpilogueBwdISC_SD_SF_Li256ELb1ELb0ELi1EEENS1_19SingleTileSchedulerILb1ELb0ELb0ELi128EEEEEEEEEvNT_6ParamsE,@function
        .size           _ZN7cutlass13device_kernelIN5flash11enable_sm90INS1_16FlashAttnBwdSm90INS1_25CollectiveMainloopBwdSm90ILi2ELi2ELi2EN4cute5tupleIJNS5_1CILi1EEES8_S8_EEENS6_IJNS7_ILi128EEESA_NS7_ILi64EEEEEENS_6half_tEfNS_4arch4Sm90ELb0ELb0ELb0ELb1ELb1ELb1ELb0ELb0ELi2ELi1ELi2ELi2ELb0EEENS1_21CollectiveEpilogueBwdISC_SD_SF_Li256ELb1ELb0ELi1EEENS1_19SingleTileSchedulerILb1ELb0ELb0ELi128EEEEEEEEEvNT_6ParamsE,(.L_x_73 - _ZN7cutlass13device_kernelIN5flash11enable_sm90INS1_16FlashAttnBwdSm90INS1_25CollectiveMainloopBwdSm90ILi2ELi2ELi2EN4cute5tupleIJNS5_1CILi1EEES8_S8_EEENS6_IJNS7_ILi128EEESA_NS7_ILi64EEEEEENS_6half_tEfNS_4arch4Sm90ELb0ELb0ELb0ELb1ELb1ELb1ELb0ELb0ELi2ELi1ELi2ELi2ELb0EEENS1_21CollectiveEpilogueBwdISC_SD_SF_Li256ELb1ELb0ELi1EEENS1_19SingleTileSchedulerILb1ELb0ELb0ELi128EEEEEEEEEvNT_6ParamsE)
        .other          _ZN7cutlass13device_kernelIN5flash11enable_sm90INS1_16FlashAttnBwdSm90INS1_25CollectiveMainloopBwdSm90ILi2ELi2ELi2EN4cute5tupleIJNS5_1CILi1EEES8_S8_EEENS6_IJNS7_ILi128EEESA_NS7_ILi64EEEEEENS_6half_tEfNS_4arch4Sm90ELb0ELb0ELb0ELb1ELb1ELb1ELb0ELb0ELi2ELi1ELi2ELi2ELb0EEENS1_21CollectiveEpilogueBwdISC_SD_SF_Li256ELb1ELb0ELi1EEENS1_19SingleTileSchedulerILb1ELb0ELb0ELi128EEEEEEEEEvNT_6ParamsE,@"STO_CUDA_ENTRY STV_DEFAULT"
_ZN7cutlass13device_kernelIN5flash11enable_sm90INS1_16FlashAttnBwdSm90INS1_25CollectiveMainloopBwdSm90ILi2ELi2ELi2EN4cute5tupleIJNS5_1CILi1EEES8_S8_EEENS6_IJNS7_ILi128EEESA_NS7_ILi64EEEEEENS_6half_tEfNS_4arch4Sm90ELb0ELb0ELb0ELb1ELb1ELb1ELb0ELb0ELi2ELi1ELi2ELi2ELb0EEENS1_21CollectiveEpilogueBwdISC_SD_SF_Li256ELb1ELb0ELi1EEENS1_19SingleTileSchedulerILb1ELb0ELb0ELi128EEEEEEEEEvNT_6ParamsE:
[----:B------:R-:W-:Y:S01]  /*0000*/  LDC R1, c[0x0][0x37c] ;  /* 0x0000df00ff017b82 */ /* 0x000fe20000000800 */
[----:B------:R-:W-:Y:S05]  /*0010*/  EXIT ;  /* 0x000000000000794d */ /* 0x000fea0003800000 */
.L_x_5:
        /* <DEDUP_REMOVED lines=14> */
.L_x_73:


//--------------------- .text._ZN7cutlass13device_kernelIN5flash11enable_sm90INS1_16FlashAttnBwdSm90INS1_25CollectiveMainloopBwdSm90ILi2ELi2ELi2EN4cute5tupleIJNS5_1CILi1EEES8_S8_EEENS6_IJNS7_ILi128EEESA_NS7_ILi64EEEEEENS_6half_tEfNS_4arch4Sm90ELb0ELb0ELb0ELb1ELb0ELb1ELb0ELb0ELi2ELi1ELi2ELi2ELb0EEENS1_24CollectiveEpilogueBwdGQAISC_fSF_Li256ELb1ELb0EEENS1_19SingleTileSchedulerILb1ELb0ELb0ELi128EEEEEEEEEvNT_6ParamsE --------------------------
	.section	.text._ZN7cutlass13device_kernelIN5flash11enable_sm90INS1_16FlashAttnBwdSm90INS1_25CollectiveMainloopBwdSm90ILi2ELi2ELi2EN4cute5tupleIJNS5_1CILi1EEES8_S8_EEENS6_IJNS7_ILi128EEESA_NS7_ILi64EEEEEENS_6half_tEfNS_4arch4Sm90ELb0ELb0ELb0ELb1ELb0ELb1ELb0ELb0ELi2ELi1ELi2ELi2ELb0EEENS1_24CollectiveEpilogueBwdGQAISC_fSF_Li256ELb1ELb0EEENS1_19SingleTileSchedulerILb1ELb0ELb0ELi128EEEEEEEEEvNT_6ParamsE,"ax",@progbits
	.align	128
.text._ZN7cutlass13device_kernelIN5flash11enable_sm90INS1_16FlashAttnBwdSm90INS1_25CollectiveMainloopBwdSm90ILi2ELi2ELi2EN4cute5tupleIJNS5_1CILi1EEES8_S8_EEENS6_IJNS7_ILi128EEESA_NS7_ILi64EEEEEENS_6half_tEfNS_4arch4Sm90ELb0ELb0ELb0ELb1ELb0ELb1ELb0ELb0ELi2ELi1ELi2ELi2ELb0EEENS1_24CollectiveEpilogueBwdGQAISC_fSF_Li256ELb1ELb0EEENS1_19SingleTileSchedulerILb1ELb0ELb0ELi128EEEEEEEEEvNT_6ParamsE:
        .type           _ZN7cutlass13device_kernelIN5flash11enable_sm90INS1_16FlashAttnBwdSm90INS1_25CollectiveMainloopBwdSm90ILi2ELi2ELi2EN4cute5tupleIJNS5_1CILi1EEES8_S8_EEENS6_IJNS7_ILi128EEESA_NS7_ILi64EEEEEENS_6half_tEfNS_4arch4Sm90ELb0ELb0ELb0ELb1ELb0ELb1ELb0ELb0ELi2ELi1ELi2ELi2ELb0EEENS1_24CollectiveEpilogueBwdGQAISC_fSF_Li256ELb1ELb0EEENS1_19SingleTileSchedulerILb1ELb0ELb0ELi128EEEEEEEEEvNT_6ParamsE,@function
        .size           _ZN7cutlass13device_kernelIN5flash11enable_sm90INS1_16FlashAttnBwdSm90INS1_25CollectiveMainloopBwdSm90ILi2ELi2ELi2EN4cute5tupleIJNS5_1CILi1EEES8_S8_EEENS6_IJNS7_ILi128EEESA_NS7_ILi64EEEEEENS_6half_tEfNS_4arch4Sm90ELb0ELb0ELb0ELb1ELb0ELb1ELb0ELb0ELi2ELi1ELi2ELi2ELb0EEENS1_24CollectiveEpilogueBwdGQAISC_fSF_Li256ELb1ELb0EEENS1_19SingleTileSchedulerILb1ELb0ELb0ELi128EEEEEEEEEvNT_6ParamsE,(.L_x_74 - _ZN7cutlass13device_kernelIN5flash11enable_sm90INS1_16FlashAttnBwdSm90INS1_25CollectiveMainloopBwdSm90ILi2ELi2ELi2EN4cute5tupleIJNS5_1CILi1EEES8_S8_EEENS6_IJNS7_ILi128EEESA_NS7_ILi64EEEEEENS_6half_tEfNS_4arch4Sm90ELb0ELb0ELb0ELb1ELb0ELb1ELb0ELb0ELi2ELi1ELi2ELi2ELb0EEENS1_24CollectiveEpilogueBwdGQAISC_fSF_Li256ELb1ELb0EEENS1_19SingleTileSchedulerILb1ELb0ELb0ELi128EEEEEEEEEvNT_6ParamsE)
        .other          _ZN7cutlass13device_kernelIN5flash11enable_sm90INS1_16FlashAttnBwdSm90INS1_25CollectiveMainloopBwdSm90ILi2ELi2ELi2EN4cute5tupleIJNS5_1CILi1EEES8_S8_EEENS6_IJNS7_ILi128EEESA_NS7_ILi64EEEEEENS_6half_tEfNS_4arch4Sm90ELb0ELb0ELb0ELb1ELb0ELb1ELb0ELb0ELi2ELi1ELi2ELi2ELb0EEENS1_24CollectiveEpilogueBwdGQAISC_fSF_Li256ELb1ELb0EEENS1_19SingleTileSchedulerILb1ELb0ELb0ELi128EEEEEEEEEvNT_6ParamsE,@"STO_CUDA_ENTRY STV_DEFAULT"
_ZN7cutlass13device_kernelIN5flash11enable_sm90INS1_16FlashAttnBwdSm90INS1_25CollectiveMainloopBwdSm90ILi2ELi2ELi2EN4cute5tupleIJNS5_1CILi1EEES8_S8_EEENS6_IJNS7_ILi128EEESA_NS7_ILi64EEEEEENS_6half_tEfNS_4arch4Sm90ELb0ELb0ELb0ELb1ELb0ELb1ELb0ELb0ELi2ELi1ELi2ELi2ELb0EEENS1_24CollectiveEpilogueBwdGQAISC_fSF_Li256ELb1ELb0EEENS1_19SingleTileSchedulerILb1ELb0ELb0ELi128EEEEEEEEEvNT_6ParamsE:
[----:B------:R-:W-:Y:S01]  /*0000*/  LDC R1, c[0x0][0x37c] ;  /* 0x0000df00ff017b82 */ /* 0x000fe20000000800 */
[----:B------:R-:W-:Y:S05]  /*0010*/  EXIT ;  /* 0x000000000000794d */ /* 0x000fea0003800000 */
.L_x_6:
        /* <DEDUP_REMOVED lines=14> */
.L_x_74:


//--------------------- .text._ZN7cutlass13device_kernelIN5flash11enable_sm90INS1_16FlashAttnBwdSm90INS1_25CollectiveMainloopBwdSm90ILi2ELi2ELi2EN4cute5tupleIJNS5_1CILi1EEES8_S8_EEENS6_IJNS7_ILi128EEESA_NS7_ILi64EEEEEENS_6half_tEfNS_4arch4Sm90ELb0ELb0ELb0ELb1ELb1ELb1ELb0ELb0ELi2ELi1ELi2ELi2ELb0EEENS1_24CollectiveEpilogueBwdGQAISC_fSF_Li256ELb1ELb1EEENS1_19SingleTileSchedulerILb1ELb0ELb0ELi128EEEEEEEEEvNT_6ParamsE --------------------------
	.section	.text._ZN7cutlass13device_kernelIN5flash11enable_sm90INS1_16FlashAttnBwdSm90INS1_25CollectiveMainloopBwdSm90ILi2ELi2ELi2EN4cute5tupleIJNS5_1CILi1EEES8_S8_EEENS6_IJNS7_ILi128EEESA_NS7_ILi64EEEEEENS_6half_tEfNS_4arch4Sm90ELb0ELb0ELb0ELb1ELb1ELb1ELb0ELb0ELi2ELi1ELi2ELi2ELb0EEENS1_24CollectiveEpilogueBwdGQAISC_fSF_Li256ELb1ELb1EEENS1_19SingleTileSchedulerILb1ELb0ELb0ELi128EEEEEEEEEvNT_6ParamsE,"ax",@progbits
	.align	128
.text._ZN7cutlass13device_kernelIN5flash11enable_sm90INS1_16FlashAttnBwdSm90INS1_25CollectiveMainloopBwdSm90ILi2ELi2ELi2EN4cute5tupleIJNS5_1CILi1EEES8_S8_EEENS6_IJNS7_ILi128EEESA_NS7_ILi64EEEEEENS_6half_tEfNS_4arch4Sm90ELb0ELb0ELb0ELb1ELb1ELb1ELb0ELb0ELi2ELi1ELi2ELi2ELb0EEENS1_24CollectiveEpilogueBwdGQAISC_fSF_Li256ELb1ELb1EEENS1_19SingleTileSchedulerILb1ELb0ELb0ELi128EEEEEEEEEvNT_6ParamsE:
        .type           _ZN7cutlass13device_kernelIN5flash11enable_sm90INS1_16FlashAttnBwdSm90INS1_25CollectiveMainloopBwdSm90ILi2ELi2ELi2EN4cute5tupleIJNS5_1CILi1EEES8_S8_EEENS6_IJNS7_ILi128EEESA_NS7_ILi64EEEEEENS_6half_tEfNS_4arch4Sm90ELb0ELb0ELb0ELb1ELb1ELb1ELb0ELb0ELi2ELi1ELi2ELi2ELb0EEENS1_24CollectiveEpilogueBwdGQAISC_fSF_Li256ELb1ELb1EEENS1_19SingleTileSchedulerILb1ELb0ELb0ELi128EEEEEEEEEvNT_6ParamsE,@function
        .size           _ZN7cutlass13device_kernelIN5flash11enable_sm90INS1_16FlashAttnBwdSm90INS1_25CollectiveMainloopBwdSm90ILi2ELi2ELi2EN4cute5tupleIJNS5_1CILi1EEES8_S8_EEENS6_IJNS7_ILi128EEESA_NS7_ILi64EEEEEENS_6half_tEfNS_4arch4Sm90ELb0ELb0ELb0ELb1ELb1ELb1ELb0ELb0ELi2ELi1ELi2ELi2ELb0EEENS1_24CollectiveEpilogueBwdGQAISC_fSF_Li256ELb1ELb1EEENS1_19SingleTileSchedulerILb1ELb0ELb0ELi128EEEEEEEEEvNT_6ParamsE,(.L_x_75 - _ZN7cutlass13device_kernelIN5flash11enable_sm90INS1_16FlashAttnBwdSm90INS1_25CollectiveMainloopBwdSm90ILi2ELi2ELi2EN4cute5tupleIJNS5_1CILi1EEES8_S8_EEENS6_IJNS7_ILi128EEESA_NS7_ILi64EEEEEENS_6half_tEfNS_4arch4Sm90ELb0ELb0ELb0ELb1ELb1ELb1ELb0ELb0ELi2ELi1ELi2ELi2ELb0EEENS1_24CollectiveEpilogueBwdGQAISC_fSF_Li256ELb1ELb1EEENS1_19SingleTileSchedulerILb1ELb0ELb0ELi128EEEEEEEEEvNT_6ParamsE)
        .other          _ZN7cutlass13device_kernelIN5flash11enable_sm90INS1_16FlashAttnBwdSm90INS1_25CollectiveMainloopBwdSm90ILi2ELi2ELi2EN4cute5tupleIJNS5_1CILi1EEES8_S8_EEENS6_IJNS7_ILi128EEESA_NS7_ILi64EEEEEENS_6half_tEfNS_4arch4Sm90ELb0ELb0ELb0ELb1ELb1ELb1ELb0ELb0ELi2ELi1ELi2ELi2ELb0EEENS1_24CollectiveEpilogueBwdGQAISC_fSF_Li256ELb1ELb1EEENS1_19SingleTileSchedulerILb1ELb0ELb0ELi128EEEEEEEEEvNT_6ParamsE,@"STO_CUDA_ENTRY STV_DEFAULT"
_ZN7cutlass13device_kernelIN5flash11enable_sm90INS1_16FlashAttnBwdSm90INS1_25CollectiveMainloopBwdSm90ILi2ELi2ELi2EN4cute5tupleIJNS5_1CILi1EEES8_S8_EEENS6_IJNS7_ILi128EEESA_NS7_ILi64EEEEEENS_6half_tEfNS_4arch4Sm90ELb0ELb0ELb0ELb1ELb1ELb1ELb0ELb0ELi2ELi1ELi2ELi2ELb0EEENS1_24CollectiveEpilogueBwdGQAISC_fSF_Li256ELb1ELb1EEENS1_19SingleTileSchedulerILb1ELb0ELb0ELi128EEEEEEEEEvNT_6ParamsE:
[----:B------:R-:W-:Y:S01]  /*0000*/  LDC R1, c[0x0][0x37c] ;  /* 0x0000df00ff017b82 */ /* 0x000fe20000000800 */
[----:B------:R-:W-:Y:S05]  /*0010*/  EXIT ;  /* 0x000000000000794d */ /* 0x000fea0003800000 */
.L_x_7:
        /* <DEDUP_REMOVED lines=14> */
.L_x_75:


//--------------------- .text._ZN7cutlass13device_kernelIN5flash11enable_sm90INS1_16FlashAttnBwdSm90INS1_25CollectiveMainloopBwdSm90ILi2ELi2ELi2EN4cute5tupleIJNS5_1CILi1EEES8_S8_EEENS6_IJNS7_ILi128EEESA_NS7_ILi64EEEEEENS_6half_tEfNS_4arch4Sm90ELb0ELb1ELb0ELb0ELb0ELb1ELb0ELb0ELi2ELi1ELi2ELi2ELb0EEENS1_21CollectiveEpilogueBwdISC_SD_SF_Li256ELb0ELb0ELi1EEENS1_19SingleTileSchedulerILb0ELb0ELb0ELi128EEEEEEEEEvNT_6ParamsE --------------------------
	.section	.text._ZN7cutlass13device_kernelIN5flash11enable_sm90INS1_16FlashAttnBwdSm90INS1_25CollectiveMainloopBwdSm90ILi2ELi2ELi2EN4cute5tupleIJNS5_1CILi1EEES8_S8_EEENS6_IJNS7_ILi128EEESA_NS7_ILi64EEEEEENS_6half_tEfNS_4arch4Sm90ELb0ELb1ELb0ELb0ELb0ELb1ELb0ELb0ELi2ELi1ELi2ELi2ELb0EEENS1_21CollectiveEpilogueBwdISC_SD_SF_Li256ELb0ELb0ELi1EEENS1_19SingleTileSchedulerILb0ELb0ELb0ELi128EEEEEEEEEvNT_6ParamsE,"ax",@progbits
	.align	128
.text._ZN7cutlass13device_kernelIN5flash11enable_sm90INS1_16FlashAttnBwdSm90INS1_25CollectiveMainloopBwdSm90ILi2ELi2ELi2EN4cute5tupleIJNS5_1CILi1EEES8_S8_EEENS6_IJNS7_ILi128EEESA_NS7_ILi64EEEEEENS_6half_tEfNS_4arch4Sm90ELb0ELb1ELb0ELb0ELb0ELb1ELb0ELb0ELi2ELi1ELi2ELi2ELb0EEENS1_21CollectiveEpilogueBwdISC_SD_SF_Li256ELb0ELb0ELi1EEENS1_19SingleTileSchedulerILb0ELb0ELb0ELi128EEEEEEEEEvNT_6ParamsE:
        .type           _ZN7cutlass13device_kernelIN5flash11enable_sm90INS1_16FlashAttnBwdSm90INS1_25CollectiveMainloopBwdSm90ILi2ELi2ELi2EN4cute5tupleIJNS5_1CILi1EEES8_S8_EEENS6_IJNS7_ILi128EEESA_NS7_ILi64EEEEEENS_6half_tEfNS_4arch4Sm90ELb0ELb1ELb0ELb0ELb0ELb1ELb0ELb0ELi2ELi1ELi2ELi2ELb0EEENS1_21CollectiveEpilogueBwdISC_SD_SF_Li256ELb0ELb0ELi1EEENS1_19SingleTileSchedulerILb0ELb0ELb0ELi128EEEEEEEEEvNT_6ParamsE,@function
        .size           _ZN7cutlass13device_kernelIN5flash11enable_sm90INS1_16FlashAttnBwdSm90INS1_25CollectiveMainloopBwdSm90ILi2ELi2ELi2EN4cute5tupleIJNS5_1CILi1EEES8_S8_EEENS6_IJNS7_ILi128EEESA_NS7_ILi64EEEEEENS_6half_tEfNS_4arch4Sm90ELb0ELb1ELb0ELb0ELb0ELb1ELb0ELb0ELi2ELi1ELi2ELi2ELb0EEENS1_21CollectiveEpilogueBwdISC_SD_SF_Li256ELb0ELb0ELi1EEENS1_19SingleTileSchedulerILb0ELb0ELb0ELi128EEEEEEEEEvNT_6ParamsE,(.L_x_76 - _ZN7cutlass13device_kernelIN5flash11enable_sm90INS1_16FlashAttnBwdSm90INS1_25CollectiveMainloopBwdSm90ILi2ELi2ELi2EN4cute5tupleIJNS5_1CILi1EEES8_S8_EEENS6_IJNS7_ILi128EEESA_NS7_ILi64EEEEEENS_6half_tEfNS_4arch4Sm90ELb0ELb1ELb0ELb0ELb0ELb1ELb0ELb0ELi2ELi1ELi2ELi2ELb0EEENS1_21CollectiveEpilogueBwdISC_SD_SF_Li256ELb0ELb0ELi1EEENS1_19SingleTileSchedulerILb0ELb0ELb0ELi128EEEEEEEEEvNT_6ParamsE)
        .other          _ZN7cutlass13device_kernelIN5flash11enable_sm90INS1_16FlashAttnBwdSm90INS1_25CollectiveMainloopBwdSm90ILi2ELi2ELi2EN4cute5tupleIJNS5_1CILi1EEES8_S8_EEENS6_IJNS7_ILi128EEESA_NS7_ILi64EEEEEENS_6half_tEfNS_4arch4Sm90ELb0ELb1ELb0ELb0ELb0ELb1ELb0ELb0ELi2ELi1ELi2ELi2ELb0EEENS1_21CollectiveEpilogueBwdISC_SD_SF_Li256ELb0ELb0ELi1EEENS1_19SingleTileSchedulerILb0ELb0ELb0ELi128EEEEEEEEEvNT_6ParamsE,@"STO_CUDA_ENTRY STV_DEFAULT"
_ZN7cutlass13device_kernelIN5flash11enable_sm90INS1_16FlashAttnBwdSm90INS1_25CollectiveMainloopBwdSm90ILi2ELi2ELi2EN4cute5tupleIJNS5_1CILi1EEES8_S8_EEENS6_IJNS7_ILi128EEESA_NS7_ILi64EEEEEENS_6half_tEfNS_4arch4Sm90ELb0ELb1ELb0ELb0ELb0ELb1ELb0ELb0ELi2ELi1ELi2ELi2ELb0EEENS1_21CollectiveEpilogueBwdISC_SD_SF_Li256ELb0ELb0ELi1EEENS1_19SingleTileSchedulerILb0ELb0ELb0ELi128EEEEEEEEEvNT_6ParamsE:
[----:B------:R-:W-:Y:S01]  /*0000*/  LDC R1, c[0x0][0x37c] ;  /* 0x0000df00ff017b82 */ /* 0x000fe20000000800 */
[----:B------:R-:W-:Y:S05]  /*0010*/  EXIT ;  /* 0x000000000000794d */ /* 0x000fea0003800000 */
.L_x_8:
        /* <DEDUP_REMOVED lines=14> */
.L_x_76:


//--------------------- .text._ZN7cutlass13device_kernelIN5flash11enable_sm90INS1_16FlashAttnBwdSm90INS1_25CollectiveMainloopBwdSm90ILi2ELi2ELi2EN4cute5tupleIJNS5_1CILi1EEES8_S8_EEENS6_IJNS7_ILi128EEESA_NS7_ILi64EEEEEENS_6half_tEfNS_4arch4Sm90ELb0ELb1ELb0ELb0ELb1ELb1ELb0ELb0ELi2ELi1ELi2ELi2ELb0EEENS1_21CollectiveEpilogueBwdISC_SD_SF_Li256ELb0ELb0ELi1EEENS1_19SingleTileSchedulerILb0ELb0ELb0ELi128EEEEEEEEEvNT_6ParamsE --------------------------
	.section	.text._ZN7cutlass13device_kernelIN5flash11enable_sm90INS1_16FlashAttnBwdSm90INS1_25CollectiveMainloopBwdSm90ILi2ELi2ELi2EN4cute5tupleIJNS5_1CILi1EEES8_S8_EEENS6_IJNS7_ILi128EEESA_NS7_ILi64EEEEEENS_6half_tEfNS_4arch4Sm90ELb0ELb1ELb0ELb0ELb1ELb1ELb0ELb0ELi2ELi1ELi2ELi2ELb0EEENS1_21CollectiveEpilogueBwdISC_SD_SF_Li256ELb0ELb0ELi1EEENS1_19SingleTileSchedulerILb0ELb0ELb0ELi128EEEEEEEEEvNT_6ParamsE,"ax",@progbits
	.align	128
.text._ZN7cutlass13device_kernelIN5flash11enable_sm90INS1_16FlashAttnBwdSm90INS1_25CollectiveMainloopBwdSm90ILi2ELi2ELi2EN4cute5tupleIJNS5_1CILi1EEES8_S8_EEENS6_IJNS7_ILi128EEESA_NS7_ILi64EEEEEENS_6half_tEfNS_4arch4Sm90ELb0ELb1ELb0ELb0ELb1ELb1ELb0ELb0ELi2ELi1ELi2ELi2ELb0EEENS1_21CollectiveEpilogueBwdISC_SD_SF_Li256ELb0ELb0ELi1EEENS1_19SingleTileSchedulerILb0ELb0ELb0ELi128EEEEEEEEEvNT_6ParamsE:
        .type           _ZN7cutlass13device_kernelIN5flash11enable_sm90INS1_16FlashAttnBwdSm90INS1_25CollectiveMainloopBwdSm90ILi2ELi2ELi2EN4cute5tupleIJNS5_1CILi1EEES8_S8_EEENS6_IJNS7_ILi128EEESA_NS7_ILi64EEEEEENS_6half_tEfNS_4arch4Sm90ELb0ELb1ELb0ELb0ELb1ELb1ELb0ELb0ELi2ELi1ELi2ELi2ELb0EEENS1_21CollectiveEpilogueBwdISC_SD_SF_Li256ELb0ELb0ELi1EEENS1_19SingleTileSchedulerILb0ELb0ELb0ELi128EEEEEEEEEvNT_6ParamsE,@function
        .size           _ZN7cutlass13device_kernelIN5flash11enable_sm90INS1_16FlashAttnBwdSm90INS1_25CollectiveMainloopBwdSm90ILi2ELi2ELi2EN4cute5tupleIJNS5_1CILi1EEES8_S8_EEENS6_IJNS7_ILi128EEESA_NS7_ILi64EEEEEENS_6half_tEfNS_4arch4Sm90ELb0ELb1ELb0ELb0ELb1ELb1ELb0ELb0ELi2ELi1ELi2ELi2ELb0EEENS1_21CollectiveEpilogueBwdISC_SD_SF_Li256ELb0ELb0ELi1EEENS1_19SingleTileSchedulerILb0ELb0ELb0ELi128EEEEEEEEEvNT_6ParamsE,(.L_x_77 - _ZN7cutlass13device_kernelIN5flash11enable_sm90INS1_16FlashAttnBwdSm90INS1_25CollectiveMainloopBwdSm90ILi2ELi2ELi2EN4cute5tupleIJNS5_1CILi1EEES8_S8_EEENS6_IJNS7_ILi128EEESA_NS7_ILi64EEEEEENS_6half_tEfNS_4arch4Sm90ELb0ELb1ELb0ELb0ELb1ELb1ELb0ELb0ELi2ELi1ELi2ELi2ELb0EEENS1_21CollectiveEpilogueBwdISC_SD_SF_Li256ELb0ELb0ELi1EEENS1_19SingleTileSchedulerILb0ELb0ELb0ELi128EEEEEEEEEvNT_6ParamsE)
        .other          _ZN7cutlass13device_kernelIN5flash11enable_sm90INS1_16FlashAttnBwdSm90INS1_25CollectiveMainloopBwdSm90ILi2ELi2ELi2EN4cute5tupleIJNS5_1CILi1EEES8_S8_EEENS6_IJNS7_ILi128EEESA_NS7_ILi64EEEEEENS_6half_tEfNS_4arch4Sm90ELb0ELb1ELb0ELb0ELb1ELb1ELb0ELb0ELi2ELi1ELi2ELi2ELb0EEENS1_21CollectiveEpilogueBwdISC_SD_SF_Li256ELb0ELb0ELi1EEENS1_19SingleTileSchedulerILb0ELb0ELb0ELi128EEEEEEEEEvNT_6ParamsE,@"STO_CUDA_ENTRY STV_DEFAULT"
_ZN7cutlass13device_kernelIN5flash11enable_sm90INS1_16FlashAttnBwdSm90INS1_25CollectiveMainloopBwdSm90ILi2ELi2ELi2EN4cute5tupleIJNS5_1CILi1EEES8_S8_EEENS6_IJNS7_ILi128EEESA_NS7_ILi64EEEEEENS_6half_tEfNS_4arch4Sm90ELb0ELb1ELb0ELb0ELb1ELb1ELb0ELb0ELi2ELi1ELi2ELi2ELb0EEENS1_21CollectiveEpilogueBwdISC_SD_SF_Li256ELb0ELb0ELi1EEENS1_19SingleTileSchedulerILb0ELb0ELb0ELi128EEEEEEEEEvNT_6ParamsE:
[----:B------:R-:W-:Y:S01]  /*0000*/  LDC R1, c[0x0][0x37c] ;  /* 0x0000df00ff017b82 */ /* 0x000fe20000000800 */
[----:B------:R-:W-:Y:S05]  /*0010*/  EXIT ;  /* 0x000000000000794d */ /* 0x000fea0003800000 */
.L_x_9:
        /* <DEDUP_REMOVED lines=14> */
.L_x_77:


//--------------------- .text._ZN7cutlass13device_kernelIN5flash11enable_sm90INS1_16FlashAttnBwdSm90INS1_25CollectiveMainloopBwdSm90ILi2ELi2ELi2EN4cute5tupleIJNS5_1CILi1EEES8_S8_EEENS6_IJNS7_ILi128EEESA_NS7_ILi64EEEEEENS_6half_tEfNS_4arch4Sm90ELb0ELb1ELb0ELb0ELb0ELb1ELb0ELb0ELi2ELi1ELi2ELi2ELb0EEENS1_24CollectiveEpilogueBwdGQAISC_fSF_Li256ELb0ELb0EEENS1_19SingleTileSchedulerILb0ELb0ELb0ELi128EEEEEEEEEvNT_6ParamsE --------------------------
	.section	.text._ZN7cutlass13device_kernelIN5flash11enable_sm90INS1_16FlashAttnBwdSm90INS1_25CollectiveMainloopBwdSm90ILi2ELi2ELi2EN4cute5tupleIJNS5_1CILi1EEES8_S8_EEENS6_IJNS7_ILi128EEESA_NS7_ILi64EEEEEENS_6half_tEfNS_4arch4Sm90ELb0ELb1ELb0ELb0ELb0ELb1ELb0ELb0ELi2ELi1ELi2ELi2ELb0EEENS1_24CollectiveEpilogueBwdGQAISC_fSF_Li256ELb0ELb0EEENS1_19SingleTileSchedulerILb0ELb0ELb0ELi128EEEEEEEEEvNT_6ParamsE,"ax",@progbits
	.align	128
.text._ZN7cutlass13device_kernelIN5flash11enable_sm90INS1_16FlashAttnBwdSm90INS1_25CollectiveMainloopBwdSm90ILi2ELi2ELi2EN4cute5tupleIJNS5_1CILi1EEES8_S8_EEENS6_IJNS7_ILi128EEESA_NS7_ILi64EEEEEENS_6half_tEfNS_4arch4Sm90ELb0ELb1ELb0ELb0ELb0ELb1ELb0ELb0ELi2ELi1ELi2ELi2ELb0EEENS1_24CollectiveEpilogueBwdGQAISC_fSF_Li256ELb0ELb0EEENS1_19SingleTileSchedulerILb0ELb0ELb0ELi128EEEEEEEEEvNT_6ParamsE:
        .type           _ZN7cutlass13device_kernelIN5flash11enable_sm90INS1_16FlashAttnBwdSm90INS1_25CollectiveMainloopBwdSm90ILi2ELi2ELi2EN4cute5tupleIJNS5_1CILi1EEES8_S8_EEENS6_IJNS7_ILi128EEESA_NS7_ILi64EEEEEENS_6half_tEfNS_4arch4Sm90ELb0ELb1ELb0ELb0ELb0ELb1ELb0ELb0ELi2ELi1ELi2ELi2ELb0EEENS1_24CollectiveEpilogueBwdGQAISC_fSF_Li256ELb0ELb0EEENS1_19SingleTileSchedulerILb0ELb0ELb0ELi128EEEEEEEEEvNT_6ParamsE,@function
        .size           _ZN7cutlass13device_kernelIN5flash11enable_sm90INS1_16FlashAttnBwdSm90INS1_25CollectiveMainloopBwdSm90ILi2ELi2ELi2EN4cute5tupleIJNS5_1CILi1EEES8_S8_EEENS6_IJNS7_ILi128EEESA_NS7_ILi64EEEEEENS_6half_tEfNS_4arch4Sm90ELb0ELb1ELb0ELb0ELb0ELb1ELb0ELb0ELi2ELi1ELi2ELi2ELb0EEENS1_24CollectiveEpilogueBwdGQAISC_fSF_Li256ELb0ELb0EEENS1_19SingleTileSchedulerILb0ELb0ELb0ELi128EEEEEEEEEvNT_6ParamsE,(.L_x_78 - _ZN7cutlass13device_kernelIN5flash11enable_sm90INS1_16FlashAttnBwdSm90INS1_25CollectiveMainloopBwdSm90ILi2ELi2ELi2EN4cute5tupleIJNS5_1CILi1EEES8_S8_EEENS6_IJNS7_ILi128EEESA_NS7_ILi64EEEEEENS_6half_tEfNS_4arch4Sm90ELb0ELb1ELb0ELb0ELb0ELb1ELb0ELb0ELi2ELi1ELi2ELi2ELb0EEENS1_24CollectiveEpilogueBwdGQAISC_fSF_Li256ELb0ELb0EEENS1_19SingleTileSchedulerILb0ELb0ELb0ELi128EEEEEEEEEvNT_6ParamsE)
        .other          _ZN7cutlass13device_kernelIN5flash11enable_sm90INS1_16FlashAttnBwdSm90INS1_25CollectiveMainloopBwdSm90ILi2ELi2ELi2EN4cute5tupleIJNS5_1CILi1EEES8_S8_EEENS6_IJNS7_ILi128EEESA_NS7_ILi64EEEEEENS_6half_tEfNS_4arch4Sm90ELb0ELb1ELb0ELb0ELb0ELb1ELb0ELb0ELi2ELi1ELi2ELi2ELb0EEENS1_24CollectiveEpilogueBwdGQAISC_fSF_Li256ELb0ELb0EEENS1_19SingleTileSchedulerILb0ELb0ELb0ELi128EEEEEEEEEvNT_6ParamsE,@"STO_CUDA_ENTRY STV_DEFAULT"
_ZN7cutlass13device_kernelIN5flash11enable_sm90INS1_16FlashAttnBwdSm90INS1_25CollectiveMainloopBwdSm90ILi2ELi2ELi2EN4cute5tupleIJNS5_1CILi1EEES8_S8_EEENS6_IJNS7_ILi128EEESA_NS7_ILi64EEEEEENS_6half_tEfNS_4arch4Sm90ELb0ELb1ELb0ELb0ELb0ELb1ELb0ELb0ELi2ELi1ELi2ELi2ELb0EEENS1_24CollectiveEpilogueBwdGQAISC_fSF_Li256ELb0ELb0EEENS1_19SingleTileSchedulerILb0ELb0ELb0ELi128EEEEEEEEEvNT_6ParamsE:
[----:B------:R-:W-:Y:S01]  /*0000*/  LDC R1, c[0x0][0x37c] ;  /* 0x0000df00ff017b82 */ /* 0x000fe20000000800 */
[----:B------:R-:W-:Y:S05]  /*0010*/  EXIT ;  /* 0x000000000000794d */ /* 0x000fea0003800000 */
.L_x_10:
        /* <DEDUP_REMOVED lines=14> */
.L_x_78:


//--------------------- .text._ZN7cutlass13device_kernelIN5flash11enable_sm90INS1_16FlashAttnBwdSm90INS1_25CollectiveMainloopBwdSm90ILi2ELi2ELi2EN4cute5tupleIJNS5_1CILi1EEES8_S8_EEENS6_IJNS7_ILi128EEESA_NS7_ILi64EEEEEENS_6half_tEfNS_4arch4Sm90ELb0ELb1ELb0ELb0ELb1ELb1ELb0ELb0ELi2ELi1ELi2ELi2ELb0EEENS1_24CollectiveEpilogueBwdGQAISC_fSF_Li256ELb0ELb1EEENS1_19SingleTileSchedulerILb0ELb0ELb0ELi128EEEEEEEEEvNT_6ParamsE --------------------------
	.section	.text._ZN7cutlass13device_kernelIN5flash11enable_sm90INS1_16FlashAttnBwdSm90INS1_25CollectiveMainloopBwdSm90ILi2ELi2ELi2EN4cute5tupleIJNS5_1CILi1EEES8_S8_EEENS6_IJNS7_ILi128EEESA_NS7_ILi64EEEEEENS_6half_tEfNS_4arch4Sm90ELb0ELb1ELb0ELb0ELb1ELb1ELb0ELb0ELi2ELi1ELi2ELi2ELb0EEENS1_24CollectiveEpilogueBwdGQAISC_fSF_Li256ELb0ELb1EEENS1_19SingleTileSchedulerILb0ELb0ELb0ELi128EEEEEEEEEvNT_6ParamsE,"ax",@progbits
	.align	128
.text._ZN7cutlass13device_kernelIN5flash11enable_sm90INS1_16FlashAttnBwdSm90INS1_25CollectiveMainloopBwdSm90ILi2ELi2ELi2EN4cute5tupleIJNS5_1CILi1EEES8_S8_EEENS6_IJNS7_ILi128EEESA_NS7_ILi64EEEEEENS_6half_tEfNS_4arch4Sm90ELb0ELb1ELb0ELb0ELb1ELb1ELb0ELb0ELi2ELi1ELi2ELi2ELb0EEENS1_24CollectiveEpilogueBwdGQAISC_fSF_Li256ELb0ELb1EEENS1_19SingleTileSchedulerILb0ELb0ELb0ELi128EEEEEEEEEvNT_6ParamsE:
        .type           _ZN7cutlass13device_kernelIN5flash11enable_sm90INS1_16FlashAttnBwdSm90INS1_25CollectiveMainloopBwdSm90ILi2ELi2ELi2EN4cute5tupleIJNS5_1CILi1EEES8_S8_EEENS6_IJNS7_ILi128EEESA_NS7_ILi64EEEEEENS_6half_tEfNS_4arch4Sm90ELb0ELb1ELb0ELb0ELb1ELb1ELb0ELb0ELi2ELi1ELi2ELi2ELb0EEENS1_24CollectiveEpilogueBwdGQAISC_fSF_Li256ELb0ELb1EEENS1_19SingleTileSchedulerILb0ELb0ELb0ELi128EEEEEEEEEvNT_6ParamsE,@function
        .size           _ZN7cutlass13device_kernelIN5flash11enable_sm90INS1_16FlashAttnBwdSm90INS1_25CollectiveMainloopBwdSm90ILi2ELi2ELi2EN4cute5tupleIJNS5_1CILi1EEES8_S8_EEENS6_IJNS7_ILi128EEESA_NS7_ILi64EEEEEENS_6half_tEfNS_4arch4Sm90ELb0ELb1ELb0ELb0ELb1ELb1ELb0ELb0ELi2ELi1ELi2ELi2ELb0EEENS1_24CollectiveEpilogueBwdGQAISC_fSF_Li256ELb0ELb1EEENS1_19SingleTileSchedulerILb0ELb0ELb0ELi128EEEEEEEEEvNT_6ParamsE,(.L_x_79 - _ZN7cutlass13device_kernelIN5flash11enable_sm90INS1_16FlashAttnBwdSm90INS1_25CollectiveMainloopBwdSm90ILi2ELi2ELi2EN4cute5tupleIJNS5_1CILi1EEES8_S8_EEENS6_IJNS7_ILi128EEESA_NS7_ILi64EEEEEENS_6half_tEfNS_4arch4Sm90ELb0ELb1ELb0ELb0ELb1ELb1ELb0ELb0ELi2ELi1ELi2ELi2ELb0EEENS1_24CollectiveEpilogueBwdGQAISC_fSF_Li256ELb0ELb1EEENS1_19SingleTileSchedulerILb0ELb0ELb0ELi128EEEEEEEEEvNT_6ParamsE)
        .other          _ZN7cutlass13device_kernelIN5flash11enable_sm90INS1_16FlashAttnBwdSm90INS1_25CollectiveMainloopBwdSm90ILi2ELi2ELi2EN4cute5tupleIJNS5_1CILi1EEES8_S8_EEENS6_IJNS7_ILi128EEESA_NS7_ILi64EEEEEENS_6half_tEfNS_4arch4Sm90ELb0ELb1ELb0ELb0ELb1ELb1ELb0ELb0ELi2ELi1ELi2ELi2ELb0EEENS1_24CollectiveEpilogueBwdGQAISC_fSF_Li256ELb0ELb1EEENS1_19SingleTileSchedulerILb0ELb0ELb0ELi128EEEEEEEEEvNT_6ParamsE,@"STO_CUDA_ENTRY STV_DEFAULT"
_ZN7cutlass13device_kernelIN5flash11enable_sm90INS1_16FlashAttnBwdSm90INS1_25CollectiveMainloopBwdSm90ILi2ELi2ELi2EN4cute5tupleIJNS5_1CILi1EEES8_S8_EEENS6_IJNS7_ILi128EEESA_NS7_ILi64EEEEEENS_6half_tEfNS_4arch4Sm90ELb0ELb1ELb0ELb0ELb1ELb1ELb0ELb0ELi2ELi1ELi2ELi2ELb0EEENS1_24CollectiveEpilogueBwdGQAISC_fSF_Li256ELb0ELb1EEENS1_19SingleTileSchedulerILb0ELb0ELb0ELi128EEEEEEEEEvNT_6ParamsE:
[----:B------:R-:W-:Y:S01]  /*0000*/  LDC R1, c[0x0][0x37c] ;  /* 0x0000df00ff017b82 */ /* 0x000fe20000000800 */
[----:B------:R-:W-:Y:S05]  /*0010*/  EXIT ;  /* 0x000000000000794d */ /* 0x000fea0003800000 */
.L_x_11:
        /* <DEDUP_REMOVED lines=14> */
.L_x_79:


//--------------------- .text._ZN7cutlass13device_kernelIN5flash11enable_sm90INS1_16FlashAttnBwdSm90INS1_25CollectiveMainloopBwdSm90ILi2ELi2ELi2EN4cute5tupleIJNS5_1CILi1EEES8_S8_EEENS6_IJNS7_ILi128EEESA_NS7_ILi64EEEEEENS_6half_tEfNS_4arch4Sm90ELb0ELb1ELb0ELb1ELb0ELb1ELb0ELb0ELi2ELi1ELi2ELi2ELb0EEENS1_21CollectiveEpilogueBwdISC_SD_SF_Li256ELb1ELb0ELi1EEENS1_19SingleTileSchedulerILb1ELb0ELb0ELi128EEEEEEEEEvNT_6ParamsE --------------------------
	.section	.text._ZN7cutlass13device_kernelIN5flash11enable_sm90INS1_16FlashAttnBwdSm90INS1_25CollectiveMainloopBwdSm90ILi2ELi2ELi2EN4cute5tupleIJNS5_1CILi1EEES8_S8_EEENS6_IJNS7_ILi128EEESA_NS7_ILi64EEEEEENS_6half_tEfNS_4arch4Sm90ELb0ELb1ELb0ELb1ELb0ELb1ELb0ELb0ELi2ELi1ELi2ELi2ELb0EEENS1_21CollectiveEpilogueBwdISC_SD_SF_Li256ELb1ELb0ELi1EEENS1_19SingleTileSchedulerILb1ELb0ELb0ELi128EEEEEEEEEvNT_6ParamsE,"ax",@progbits
	.align	128
.text._ZN7cutlass13device_kernelIN5flash11enable_sm90INS1_16FlashAttnBwdSm90INS1_25CollectiveMainloopBwdSm90ILi2ELi2ELi2EN4cute5tupleIJNS5_1CILi1EEES8_S8_EEENS6_IJNS7_ILi128EEESA_NS7_ILi64EEEEEENS_6half_tEfNS_4arch4Sm90ELb0ELb1ELb0ELb1ELb0ELb1ELb0ELb0ELi2ELi1ELi2ELi2ELb0EEENS1_21CollectiveEpilogueBwdISC_SD_SF_Li256ELb1ELb0ELi1EEENS1_19SingleTileSchedulerILb1ELb0ELb0ELi128EEEEEEEEEvNT_6ParamsE:
        .type           _ZN7cutlass13device_kernelIN5flash11enable_sm90INS1_16FlashAttnBwdSm90INS1_25CollectiveMainloopBwdSm90ILi2ELi2ELi2EN4cute5tupleIJNS5_1CILi1EEES8_S8_EEENS6_IJNS7_ILi128EEESA_NS7_ILi64EEEEEENS_6half_tEfNS_4arch4Sm90ELb0ELb1ELb0ELb1ELb0ELb1ELb0ELb0ELi2ELi1ELi2ELi2ELb0EEENS1_21CollectiveEpilogueBwdISC_SD_SF_Li256ELb1ELb0ELi1EEENS1_19SingleTileSchedulerILb1ELb0ELb0ELi128EEEEEEEEEvNT_6ParamsE,@function
        .size           _ZN7cutlass13device_kernelIN5flash11enable_sm90INS1_16FlashAttnBwdSm90INS1_25CollectiveMainloopBwdSm90ILi2ELi2ELi2EN4cute5tupleIJNS5_1CILi1EEES8_S8_EEENS6_IJNS7_ILi128EEESA_NS7_ILi64EEEEEENS_6half_tEfNS_4arch4Sm90ELb0ELb1ELb0ELb1ELb0ELb1ELb0ELb0ELi2ELi1ELi2ELi2ELb0EEENS1_21CollectiveEpilogueBwdISC_SD_SF_Li256ELb1ELb0ELi1EEENS1_19SingleTileSchedulerILb1ELb0ELb0ELi128EEEEEEEEEvNT_6ParamsE,(.L_x_80 - _ZN7cutlass13device_kernelIN5flash11enable_sm90INS1_16FlashAttnBwdSm90INS1_25CollectiveMainloopBwdSm90ILi2ELi2ELi2EN4cute5tupleIJNS5_1CILi1EEES8_S8_EEENS6_IJNS7_ILi128EEESA_NS7_ILi64EEEEEENS_6half_tEfNS_4arch4Sm90ELb0ELb1ELb0ELb1ELb0ELb1ELb0ELb0ELi2ELi1ELi2ELi2ELb0EEENS1_21CollectiveEpilogueBwdISC_SD_SF_Li256ELb1ELb0ELi1EEENS1_19SingleTileSchedulerILb1ELb0ELb0ELi128EEEEEEEEEvNT_6ParamsE)
        .other          _ZN7cutlass13device_kernelIN5flash11enable_sm90INS1_16FlashAttnBwdSm90INS1_25CollectiveMainloopBwdSm90ILi2ELi2ELi2EN4cute5tupleIJNS5_1CILi1EEES8_S8_EEENS6_IJNS7_ILi128EEESA_NS7_ILi64EEEEEENS_6half_tEfNS_4arch4Sm90ELb0ELb1ELb0ELb1ELb0ELb1ELb0ELb0ELi2ELi1ELi2ELi2ELb0EEENS1_21CollectiveEpilogueBwdISC_SD_SF_Li256ELb1ELb0ELi1EEENS1_19SingleTileSchedulerILb1ELb0ELb0ELi128EEEEEEEEEvNT_6ParamsE,@"STO_CUDA_ENTRY STV_DEFAULT"
_ZN7cutlass13device_kernelIN5flash11enable_sm90INS1_16FlashAttnBwdSm90INS1_25CollectiveMainloopBwdSm90ILi2ELi2ELi2EN4cute5tupleIJNS5_1CILi1EEES8_S8_EEENS6_IJNS7_ILi128EEESA_NS7_ILi64EEEEEENS_6half_tEfNS_4arch4Sm90ELb0ELb1ELb0ELb1ELb0ELb1ELb0ELb0ELi2ELi1ELi2ELi2ELb0EEENS1_21CollectiveEpilogueBwdISC_SD_SF_Li256ELb1ELb0ELi1EEENS1_19SingleTileSchedulerILb1ELb0ELb0ELi128EEEEEEEEEvNT_6ParamsE:
[----:B------:R-:W-:Y:S01]  /*0000*/  LDC R1, c[0x0][0x37c] ;  /* 0x0000df00ff017b82 */ /* 0x000fe20000000800 */
[----:B------:R-:W-:Y:S05]  /*0010*/  EXIT ;  /* 0x000000000000794d */ /* 0x000fea0003800000 */
.L_x_12:
        /* <DEDUP_REMOVED lines=14> */
.L_x_80:


//--------------------- .text._ZN7cutlass13device_kernelIN5flash11enable_sm90INS1_16FlashAttnBwdSm90INS1_25CollectiveMainloopBwdSm90ILi2ELi2ELi2EN4cute5tupleIJNS5_1CILi1EEES8_S8_EEENS6_IJNS7_ILi128EEESA_NS7_ILi64EEEEEENS_6half_tEfNS_4arch4Sm90ELb0ELb1ELb0ELb1ELb1ELb1ELb0ELb0ELi2ELi1ELi2ELi2ELb0EEENS1_21CollectiveEpilogueBwdISC_SD_SF_Li256ELb1ELb0ELi1EEENS1_19SingleTileSchedulerILb1ELb0ELb0ELi128EEEEEEEEEvNT_6ParamsE --------------------------
	.section	.text._ZN7cutlass13device_kernelIN5flash11enable_sm90INS1_16FlashAttnBwdSm90INS1_25CollectiveMainloopBwdSm90ILi2ELi2ELi2EN4cute5tupleIJNS5_1CILi1EEES8_S8_EEENS6_IJNS7_ILi128EEESA_NS7_ILi64EEEEEENS_6half_tEfNS_4arch4Sm90ELb0ELb1ELb0ELb1ELb1ELb1ELb0ELb0ELi2ELi1ELi2ELi2ELb0EEENS1_21CollectiveEpilogueBwdISC_SD_SF_Li256ELb1ELb0ELi1EEENS1_19SingleTileSchedulerILb1ELb0ELb0ELi128EEEEEEEEEvNT_6ParamsE,"ax",@progbits
	.align	128
.text._ZN7cutlass13device_kernelIN5flash11enable_sm90INS1_16FlashAttnBwdSm90INS1_25CollectiveMainloopBwdSm90ILi2ELi2ELi2EN4cute5tupleIJNS5_1CILi1EEES8_S8_EEENS6_IJNS7_ILi128EEESA_NS7_ILi64EEEEEENS_6half_tEfNS_4arch4Sm90ELb0ELb1ELb0ELb1ELb1ELb1ELb0ELb0ELi2ELi1ELi2ELi2ELb0EEENS1_21CollectiveEpilogueBwdISC_SD_SF_Li256ELb1ELb0ELi1EEENS1_19SingleTileSchedulerILb1ELb0ELb0ELi128EEEEEEEEEvNT_6ParamsE:
        .type           _ZN7cutlass13device_kernelIN5flash11enable_sm90INS1_16FlashAttnBwdSm90INS1_25CollectiveMainloopBwdSm90ILi2ELi2ELi2EN4cute5tupleIJNS5_1CILi1EEES8_S8_EEENS6_IJNS7_ILi128EEESA_NS7_ILi64EEEEEENS_6half_tEfNS_4arch4Sm90ELb0ELb1ELb0ELb1ELb1ELb1ELb0ELb0ELi2ELi1ELi2ELi2ELb0EEENS1_21CollectiveEpilogueBwdISC_SD_SF_Li256ELb1ELb0ELi1EEENS1_19SingleTileSchedulerILb1ELb0ELb0ELi128EEEEEEEEEvNT_6ParamsE,@function
        .size           _ZN7cutlass13device_kernelIN5flash11enable_sm90INS1_16FlashAttnBwdSm90INS1_25CollectiveMainloopBwdSm90ILi2ELi2ELi2EN4cute5tupleIJNS5_1CILi1EEES8_S8_EEENS6_IJNS7_ILi128EEESA_NS7_ILi64EEEEEENS_6half_tEfNS_4arch4Sm90ELb0ELb1ELb0ELb1ELb1ELb1ELb0ELb0ELi2ELi1ELi2ELi2ELb0EEENS1_21CollectiveEpilogueBwdISC_SD_SF_Li256ELb1ELb0ELi1EEENS1_19SingleTileSchedulerILb1ELb0ELb0ELi128EEEEEEEEEvNT_6ParamsE,(.L_x_81 - _ZN7cutlass13device_kernelIN5flash11enable_sm90INS1_16FlashAttnBwdSm90INS1_25CollectiveMainloopBwdSm90ILi2ELi2ELi2EN4cute5tupleIJNS5_1CILi1EEES8_S8_EEENS6_IJNS7_ILi128EEESA_NS7_ILi64EEEEEENS_6half_tEfNS_4arch4Sm90ELb0ELb1ELb0ELb1ELb1ELb1ELb0ELb0ELi2ELi1ELi2ELi2ELb0EEENS1_21CollectiveEpilogueBwdISC_SD_SF_Li256ELb1ELb0ELi1EEENS1_19SingleTileSchedulerILb1ELb0ELb0ELi128EEEEEEEEEvNT_6ParamsE)
        .other          _ZN7cutlass13device_kernelIN5flash11enable_sm90INS1_16FlashAttnBwdSm90INS1_25CollectiveMainloopBwdSm90ILi2ELi2ELi2EN4cute5tupleIJNS5_1CILi1EEES8_S8_EEENS6_IJNS7_ILi128EEESA_NS7_ILi64EEEEEENS_6half_tEfNS_4arch4Sm90ELb0ELb1ELb0ELb1ELb1ELb1ELb0ELb0ELi2ELi1ELi2ELi2ELb0EEENS1_21CollectiveEpilogueBwdISC_SD_SF_Li256ELb1ELb0ELi1EEENS1_19SingleTileSchedulerILb1ELb0ELb0ELi128EEEEEEEEEvNT_6ParamsE,@"STO_CUDA_ENTRY STV_DEFAULT"
_ZN7cutlass13device_kernelIN5flash11enable_sm90INS1_16FlashAttnBwdSm90INS1_25CollectiveMainloopBwdSm90ILi2ELi2ELi2EN4cute5tupleIJNS5_1CILi1EEES8_S8_EEENS6_IJNS7_ILi128EEESA_NS7_ILi64EEEEEENS_6half_tEfNS_4arch4Sm90ELb0ELb1ELb0ELb1ELb1ELb1ELb0ELb0ELi2ELi1ELi2ELi2ELb0EEENS1_21CollectiveEpilogueBwdISC_SD_SF_Li256ELb1ELb0ELi1EEENS1_19SingleTileSchedulerILb1ELb0ELb0ELi128EEEEEEEEEvNT_6ParamsE:
[----:B------:R-:W-:Y:S01]  /*0000*/  LDC R1, c[0x0][0x37c] ;  /* 0x0000df00ff017b82 */ /* 0x000fe20000000800 */
[----:B------:R-:W-:Y:S05]  /*0010*/  EXIT ;  /* 0x000000000000794d */ /* 0x000fea0003800000 */
.L_x_13:
        /* <DEDUP_REMOVED lines=14> */
.L_x_81:


//--------------------- .text._ZN7cutlass13device_kernelIN5flash11enable_sm90INS1_16FlashAttnBwdSm90INS1_25CollectiveMainloopBwdSm90ILi2ELi2ELi2EN4cute5tupleIJNS5_1CILi1EEES8_S8_EEENS6_IJNS7_ILi128EEESA_NS7_ILi64EEEEEENS_6half_tEfNS_4arch4Sm90ELb0ELb1ELb0ELb1ELb0ELb1ELb0ELb0ELi2ELi1ELi2ELi2ELb0EEENS1_24CollectiveEpilogueBwdGQAISC_fSF_Li256ELb1ELb0EEENS1_19SingleTileSchedulerILb1ELb0ELb0ELi128EEEEEEEEEvNT_6ParamsE --------------------------
	.section	.text._ZN7cutlass13device_kernelIN5flash11enable_sm90INS1_16FlashAttnBwdSm90INS1_25CollectiveMainloopBwdSm90ILi2ELi2ELi2EN4cute5tupleIJNS5_1CILi1EEES8_S8_EEENS6_IJNS7_ILi128EEESA_NS7_ILi64EEEEEENS_6half_tEfNS_4arch4Sm90ELb0ELb1ELb0ELb1ELb0ELb1ELb0ELb0ELi2ELi1ELi2ELi2ELb0EEENS1_24CollectiveEpilogueBwdGQAISC_fSF_Li256ELb1ELb0EEENS1_19SingleTileSchedulerILb1ELb0ELb0ELi128EEEEEEEEEvNT_6ParamsE,"ax",@progbits
	.align	128
.text._ZN7cutlass13device_kernelIN5flash11enable_sm90INS1_16FlashAttnBwdSm90INS1_25CollectiveMainloopBwdSm90ILi2ELi2ELi2EN4cute5tupleIJNS5_1CILi1EEES8_S8_EEENS6_IJNS7_ILi128EEESA_NS7_ILi64EEEEEENS_6half_tEfNS_4arch4Sm90ELb0ELb1ELb0ELb1ELb0ELb1ELb0ELb0ELi2ELi1ELi2ELi2ELb0EEENS1_24CollectiveEpilogueBwdGQAISC_fSF_Li256ELb1ELb0EEENS1_19SingleTileSchedulerILb1ELb0ELb0ELi128EEEEEEEEEvNT_6ParamsE:
        .type           _ZN7cutlass13device_kernelIN5flash11enable_sm90INS1_16FlashAttnBwdSm90INS1_25CollectiveMainloopBwdSm90ILi2ELi2ELi2EN4cute5tupleIJNS5_1CILi1EEES8_S8_EEENS6_IJNS7_ILi128EEESA_NS7_ILi64EEEEEENS_6half_tEfNS_4arch4Sm90ELb0ELb1ELb0ELb1ELb0ELb1ELb0ELb0ELi2ELi1ELi2ELi2ELb0EEENS1_24CollectiveEpilogueBwdGQAISC_fSF_Li256ELb1ELb0EEENS1_19SingleTileSchedulerILb1ELb0ELb0ELi128EEEEEEEEEvNT_6ParamsE,@function
        .size           _ZN7cutlass13device_kernelIN5flash11enable_sm90INS1_16FlashAttnBwdSm90INS1_25CollectiveMainloopBwdSm90ILi2ELi2ELi2EN4cute5tupleIJNS5_1CILi1EEES8_S8_EEENS6_IJNS7_ILi128EEESA_NS7_ILi64EEEEEENS_6half_tEfNS_4arch4Sm90ELb0ELb1ELb0ELb1ELb0ELb1ELb0ELb0ELi2ELi1ELi2ELi2ELb0EEENS1_24CollectiveEpilogueBwdGQAISC_fSF_Li256ELb1ELb0EEENS1_19SingleTileSchedulerILb1ELb0ELb0ELi128EEEEEEEEEvNT_6ParamsE,(.L_x_82 - _ZN7cutlass13device_kernelIN5flash11enable_sm90INS1_16FlashAttnBwdSm90INS1_25CollectiveMainloopBwdSm90ILi2ELi2ELi2EN4cute5tupleIJNS5_1CILi1EEES8_S8_EEENS6_IJNS7_ILi128EEESA_NS7_ILi64EEEEEENS_6half_tEfNS_4arch4Sm90ELb0ELb1ELb0ELb1ELb0ELb1ELb0ELb0ELi2ELi1ELi2ELi2ELb0EEENS1_24CollectiveEpilogueBwdGQAISC_fSF_Li256ELb1ELb0EEENS1_19SingleTileSchedulerILb1ELb0ELb0ELi128EEEEEEEEEvNT_6ParamsE)
        .other          _ZN7cutlass13device_kernelIN5flash11enable_sm90INS1_16FlashAttnBwdSm90INS1_25CollectiveMainloopBwdSm90ILi2ELi2ELi2EN4cute5tupleIJNS5_1CILi1EEES8_S8_EEENS6_IJNS7_ILi128EEESA_NS7_ILi64EEEEEENS_6half_tEfNS_4arch4Sm90ELb0ELb1ELb0ELb1ELb0ELb1ELb0ELb0ELi2ELi1ELi2ELi2ELb0EEENS1_24CollectiveEpilogueBwdGQAISC_fSF_Li256ELb1ELb0EEENS1_19SingleTileSchedulerILb1ELb0ELb0ELi128EEEEEEEEEvNT_6ParamsE,@"STO_CUDA_ENTRY STV_DEFAULT"
_ZN7cutlass13device_kernelIN5flash11enable_sm90INS1_16FlashAttnBwdSm90INS1_25CollectiveMainloopBwdSm90ILi2ELi2ELi2EN4cute5tupleIJNS5_1CILi1EEES8_S8_EEENS6_IJNS7_ILi128EEESA_NS7_ILi64EEEEEENS_6half_tEfNS_4arch4Sm90ELb0ELb1ELb0ELb1ELb0ELb1ELb0ELb0ELi2ELi1ELi2ELi2ELb0EEENS1_24CollectiveEpilogueBwdGQAISC_fSF_Li256ELb1ELb0EEENS1_19SingleTileSchedulerILb1ELb0ELb0ELi128EEEEEEEEEvNT_6ParamsE:
[----:B------:R-:W-:Y:S01]  /*0000*/  LDC R1, c[0x0][0x37c] ;  /* 0x0000df00ff017b82 */ /* 0x000fe20000000800 */
[----:B------:R-:W-:Y:S05]  /*0010*/  EXIT ;  /* 0x000000000000794d */ /* 0x000fea0003800000 */
.L_x_14:
        /* <DEDUP_REMOVED lines=14> */
.L_x_82:


//--------------------- .text._ZN7cutlass13device_kernelIN5flash11enable_sm90INS1_16FlashAttnBwdSm90INS1_25CollectiveMainloopBwdSm90ILi2ELi2ELi2EN4cute5tupleIJNS5_1CILi1EEES8_S8_EEENS6_IJNS7_ILi128EEESA_NS7_ILi64EEEEEENS_6half_tEfNS_4arch4Sm90ELb0ELb1ELb0ELb1ELb1ELb1ELb0ELb0ELi2ELi1ELi2ELi2ELb0EEENS1_24CollectiveEpilogueBwdGQAISC_fSF_Li256ELb1ELb1EEENS1_19SingleTileSchedulerILb1ELb0ELb0ELi128EEEEEEEEEvNT_6ParamsE --------------------------
	.section	.text._ZN7cutlass13device_kernelIN5flash11enable_sm90INS1_16FlashAttnBwdSm90INS1_25CollectiveMainloopBwdSm90ILi2ELi2ELi2EN4cute5tupleIJNS5_1CILi1EEES8_S8_EEENS6_IJNS7_ILi128EEESA_NS7_ILi64EEEEEENS_6half_tEfNS_4arch4Sm90ELb0ELb1ELb0ELb1ELb1ELb1ELb0ELb0ELi2ELi1ELi2ELi2ELb0EEENS1_24CollectiveEpilogueBwdGQAISC_fSF_Li256ELb1ELb1EEENS1_19SingleTileSchedulerILb1ELb0ELb0ELi128EEEEEEEEEvNT_6ParamsE,"ax",@progbits
	.align	128
.text._ZN7cutlass13device_kernelIN5flash11enable_sm90INS1_16FlashAttnBwdSm90INS1_25CollectiveMainloopBwdSm90ILi2ELi2ELi2EN4cute5tupleIJNS5_1CILi1EEES8_S8_EEENS6_IJNS7_ILi128EEESA_NS7_ILi64EEEEEENS_6half_tEfNS_4arch4Sm90ELb0ELb1ELb0ELb1ELb1ELb1ELb0ELb0ELi2ELi1ELi2ELi2ELb0EEENS1_24CollectiveEpilogueBwdGQAISC_fSF_Li256ELb1ELb1EEENS1_19SingleTileSchedulerILb1ELb0ELb0ELi128EEEEEEEEEvNT_6ParamsE:
        .type           _ZN7cutlass13device_kernelIN5flash11enable_sm90INS1_16FlashAttnBwdSm90INS1_25CollectiveMainloopBwdSm90ILi2ELi2ELi2EN4cute5tupleIJNS5_1CILi1EEES8_S8_EEENS6_IJNS7_ILi128EEESA_NS7_ILi64EEEEEENS_6half_tEfNS_4arch4Sm90ELb0ELb1ELb0ELb1ELb1ELb1ELb0ELb0ELi2ELi1ELi2ELi2ELb0EEENS1_24CollectiveEpilogueBwdGQAISC_fSF_Li256ELb1ELb1EEENS1_19SingleTileSchedulerILb1ELb0ELb0ELi128EEEEEEEEEvNT_6ParamsE,@function
        .size           _ZN7cutlass13device_kernelIN5flash11enable_sm90INS1_16FlashAttnBwdSm90INS1_25CollectiveMainloopBwdSm90ILi2ELi2ELi2EN4cute5tupleIJNS5_1CILi1EEES8_S8_EEENS6_IJNS7_ILi128EEESA_NS7_ILi64EEEEEENS_6half_tEfNS_4arch4Sm90ELb0ELb1ELb0ELb1ELb1ELb1ELb0ELb0ELi2ELi1ELi2ELi2ELb0EEENS1_24CollectiveEpilogueBwdGQAISC_fSF_Li256ELb1ELb1EEENS1_19SingleTileSchedulerILb1ELb0ELb0ELi128EEEEEEEEEvNT_6ParamsE,(.L_x_83 - _ZN7cutlass13device_kernelIN5flash11enable_sm90INS1_16FlashAttnBwdSm90INS1_25CollectiveMainloopBwdSm90ILi2ELi2ELi2EN4cute5tupleIJNS5_1CILi1EEES8_S8_EEENS6_IJNS7_ILi128EEESA_NS7_ILi64EEEEEENS_6half_tEfNS_4arch4Sm90ELb0ELb1ELb0ELb1ELb1ELb1ELb0ELb0ELi2ELi1ELi2ELi2ELb0EEENS1_24CollectiveEpilogueBwdGQAISC_fSF_Li256ELb1ELb1EEENS1_19SingleTileSchedulerILb1ELb0ELb0ELi128EEEEEEEEEvNT_6ParamsE)
        .other          _ZN7cutlass13device_kernelIN5flash11enable_sm90INS1_16FlashAttnBwdSm90INS1_25CollectiveMainloopBwdSm90ILi2ELi2ELi2EN4cute5tupleIJNS5_1CILi1EEES8_S8_EEENS6_IJNS7_ILi128EEESA_NS7_ILi64EEEEEENS_6half_tEfNS_4arch4Sm90ELb0ELb1ELb0ELb1ELb1ELb1ELb0ELb0ELi2ELi1ELi2ELi2ELb0EEENS1_24CollectiveEpilogueBwdGQAISC_fSF_Li256ELb1ELb1EEENS1_19SingleTileSchedulerILb1ELb0ELb0ELi128EEEEEEEEEvNT_6ParamsE,@"STO_CUDA_ENTRY STV_DEFAULT"
_ZN7cutlass13device_kernelIN5flash11enable_sm90INS1_16FlashAttnBwdSm90INS1_25CollectiveMainloopBwdSm90ILi2ELi2ELi2EN4cute5tupleIJNS5_1CILi1EEES8_S8_EEENS6_IJNS7_ILi128EEESA_NS7_ILi64EEEEEENS_6half_tEfNS_4arch4Sm90ELb0ELb1ELb0ELb1ELb1ELb1ELb0ELb0ELi2ELi1ELi2ELi2ELb0EEENS1_24CollectiveEpilogueBwdGQAISC_fSF_Li256ELb1ELb1EEENS1_19SingleTileSchedulerILb1ELb0ELb0ELi128EEEEEEEEEvNT_6ParamsE:
[----:B------:R-:W-:Y:S01]  /*0000*/  LDC R1, c[0x0][0x37c] ;  /* 0x0000df00ff017b82 */ /* 0x000fe20000000800 */
[----:B------:R-:W-:Y:S05]  /*0010*/  EXIT ;  /* 0x000000000000794d */ /* 0x000fea0003800000 */
.L_x_15:
        /* <DEDUP_REMOVED lines=14> */
.L_x_83:


//--------------------- .text._ZN7cutlass13device_kernelIN5flash11enable_sm90INS1_16FlashAttnBwdSm90INS1_25CollectiveMainloopBwdSm90ILi2ELi2ELi2EN4cute5tupleIJNS5_1CILi1EEES8_S8_EEENS6_IJNS7_ILi128EEESA_NS7_ILi64EEEEEENS_6half_tEfNS_4arch4Sm90ELb1ELb0ELb0ELb0ELb0ELb1ELb0ELb0ELi2ELi1ELi2ELi2ELb0EEENS1_21CollectiveEpilogueBwdISC_SD_SF_Li256ELb0ELb0ELi1EEENS1_25SingleTileBwdLPTSchedulerILb0ELi128ELb0EEEEEEEEEvNT_6ParamsE --------------------------
	.section	.text._ZN7cutlass13device_kernelIN5flash11enable_sm90INS1_16FlashAttnBwdSm90INS1_25CollectiveMainloopBwdSm90ILi2ELi2ELi2EN4cute5tupleIJNS5_1CILi1EEES8_S8_EEENS6_IJNS7_ILi128EEESA_NS7_ILi64EEEEEENS_6half_tEfNS_4arch4Sm90ELb1ELb0ELb0ELb0ELb0ELb1ELb0ELb0ELi2ELi1ELi2ELi2ELb0EEENS1_21CollectiveEpilogueBwdISC_SD_SF_Li256ELb0ELb0ELi1EEENS1_25SingleTileBwdLPTSchedulerILb0ELi128ELb0EEEEEEEEEvNT_6ParamsE,"ax",@progbits
	.align	128
.text._ZN7cutlass13device_kernelIN5flash11enable_sm90INS1_16FlashAttnBwdSm90INS1_25CollectiveMainloopBwdSm90ILi2ELi2ELi2EN4cute5tupleIJNS5_1CILi1EEES8_S8_EEENS6_IJNS7_ILi128EEESA_NS7_ILi64EEEEEENS_6half_tEfNS_4arch4Sm90ELb1ELb0ELb0ELb0ELb0ELb1ELb0ELb0ELi2ELi1ELi2ELi2ELb0EEENS1_21CollectiveEpilogueBwdISC_SD_SF_Li256ELb0ELb0ELi1EEENS1_25SingleTileBwdLPTSchedulerILb0ELi128ELb0EEEEEEEEEvNT_6ParamsE:
        .type           _ZN7cutlass13device_kernelIN5flash11enable_sm90INS1_16FlashAttnBwdSm90INS1_25CollectiveMainloopBwdSm90ILi2ELi2ELi2EN4cute5tupleIJNS5_1CILi1EEES8_S8_EEENS6_IJNS7_ILi128EEESA_NS7_ILi64EEEEEENS_6half_tEfNS_4arch4Sm90ELb1ELb0ELb0ELb0ELb0ELb1ELb0ELb0ELi2ELi1ELi2ELi2ELb0EEENS1_21CollectiveEpilogueBwdISC_SD_SF_Li256ELb0ELb0ELi1EEENS1_25SingleTileBwdLPTSchedulerILb0ELi128ELb0EEEEEEEEEvNT_6ParamsE,@function
        .size           _ZN7cutlass13device_kernelIN5flash11enable_sm90INS1_16FlashAttnBwdSm90INS1_25CollectiveMainloopBwdSm90ILi2ELi2ELi2EN4cute5tupleIJNS5_1CILi1EEES8_S8_EEENS6_IJNS7_ILi128EEESA_NS7_ILi64EEEEEENS_6half_tEfNS_4arch4Sm90ELb1ELb0ELb0ELb0ELb0ELb1ELb0ELb0ELi2ELi1ELi2ELi2ELb0EEENS1_21CollectiveEpilogueBwdISC_SD_SF_Li256ELb0ELb0ELi1EEENS1_25SingleTileBwdLPTSchedulerILb0ELi128ELb0EEEEEEEEEvNT_6ParamsE,(.L_x_84 - _ZN7cutlass13device_kernelIN5flash11enable_sm90INS1_16FlashAttnBwdSm90INS1_25CollectiveMainloopBwdSm90ILi2ELi2ELi2EN4cute5tupleIJNS5_1CILi1EEES8_S8_EEENS6_IJNS7_ILi128EEESA_NS7_ILi64EEEEEENS_6half_tEfNS_4arch4Sm90ELb1ELb0ELb0ELb0ELb0ELb1ELb0ELb0ELi2ELi1ELi2ELi2ELb0EEENS1_21CollectiveEpilogueBwdISC_SD_SF_Li256ELb0ELb0ELi1EEENS1_25SingleTileBwdLPTSchedulerILb0ELi128ELb0EEEEEEEEEvNT_6ParamsE)
        .other          _ZN7cutlass13device_kernelIN5flash11enable_sm90INS1_16FlashAttnBwdSm90INS1_25CollectiveMainloopBwdSm90ILi2ELi2ELi2EN4cute5tupleIJNS5_1CILi1EEES8_S8_EEENS6_IJNS7_ILi128EEESA_NS7_ILi64EEEEEENS_6half_tEfNS_4arch4Sm90ELb1ELb0ELb0ELb0ELb0ELb1ELb0ELb0ELi2ELi1ELi2ELi2ELb0EEENS1_21CollectiveEpilogueBwdISC_SD_SF_Li256ELb0ELb0ELi1EEENS1_25SingleTileBwdLPTSchedulerILb0ELi128ELb0EEEEEEEEEvNT_6ParamsE,@"STO_CUDA_ENTRY STV_DEFAULT"
_ZN7cutlass13device_kernelIN5flash11enable_sm90INS1_16FlashAttnBwdSm90INS1_25CollectiveMainloopBwdSm90ILi2ELi2ELi2EN4cute5tupleIJNS5_1CILi1EEES8_S8_EEENS6_IJNS7_ILi128EEESA_NS7_ILi64EEEEEENS_6half_tEfNS_4arch4Sm90ELb1ELb0ELb0ELb0ELb0ELb1ELb0ELb0ELi2ELi1ELi2ELi2ELb0EEENS1_21CollectiveEpilogueBwdISC_SD_SF_Li256ELb0ELb0ELi1EEENS1_25SingleTileBwdLPTSchedulerILb0ELi128ELb0EEEEEEEEEvNT_6ParamsE:
[----:B------:R-:W-:Y:S01]  /*0000*/  LDC R1, c[0x0][0x37c] ;  /* 0x0000df00ff017b82 */ /* 0x000fe20000000800 */
[----:B------:R-:W-:Y:S05]  /*0010*/  EXIT ;  /* 0x000000000000794d */ /* 0x000fea0003800000 */
.L_x_16:
        /* <DEDUP_REMOVED lines=14> */
.L_x_84:


//--------------------- .text._ZN7cutlass13device_kernelIN5flash11enable_sm90INS1_16FlashAttnBwdSm90INS1_25CollectiveMainloopBwdSm90ILi2ELi2ELi2EN4cute5tupleIJNS5_1CILi1EEES8_S8_EEENS6_IJNS7_ILi128EEESA_NS7_ILi64EEEEEENS_6half_tEfNS_4arch4Sm90ELb1ELb0ELb0ELb0ELb1ELb1ELb0ELb0ELi2ELi1ELi2ELi2ELb0EEENS1_21CollectiveEpilogueBwdISC_SD_SF_Li256ELb0ELb0ELi1EEENS1_25SingleTileBwdLPTSchedulerILb0ELi128ELb1EEEEEEEEEvNT_6ParamsE --------------------------
	.section	.text._ZN7cutlass13device_kernelIN5flash11enable_sm90INS1_16FlashAttnBwdSm90INS1_25CollectiveMainloopBwdSm90ILi2ELi2ELi2EN4cute5tupleIJNS5_1CILi1EEES8_S8_EEENS6_IJNS7_ILi128EEESA_NS7_ILi64EEEEEENS_6half_tEfNS_4arch4Sm90ELb1ELb0ELb0ELb0ELb1ELb1ELb0ELb0ELi2ELi1ELi2ELi2ELb0EEENS1_21CollectiveEpilogueBwdISC_SD_SF_Li256ELb0ELb0ELi1EEENS1_25SingleTileBwdLPTSchedulerILb0ELi128ELb1EEEEEEEEEvNT_6ParamsE,"ax",@progbits
	.align	128
.text._ZN7cutlass13device_kernelIN5flash11enable_sm90INS1_16FlashAttnBwdSm90INS1_25CollectiveMainloopBwdSm90ILi2ELi2ELi2EN4cute5tupleIJNS5_1CILi1EEES8_S8_EEENS6_IJNS7_ILi128EEESA_NS7_ILi64EEEEEENS_6half_tEfNS_4arch4Sm90ELb1ELb0ELb0ELb0ELb1ELb1ELb0ELb0ELi2ELi1ELi2ELi2ELb0EEENS1_21CollectiveEpilogueBwdISC_SD_SF_Li256ELb0ELb0ELi1EEENS1_25SingleTileBwdLPTSchedulerILb0ELi128ELb1EEEEEEEEEvNT_6ParamsE:
        .type           _ZN7cutlass13device_kernelIN5flash11enable_sm90INS1_16FlashAttnBwdSm90INS1_25CollectiveMainloopBwdSm90ILi2ELi2ELi2EN4cute5tupleIJNS5_1CILi1EEES8_S8_EEENS6_IJNS7_ILi128EEESA_NS7_ILi64EEEEEENS_6half_tEfNS_4arch4Sm90ELb1ELb0ELb0ELb0ELb1ELb1ELb0ELb0ELi2ELi1ELi2ELi2ELb0EEENS1_21CollectiveEpilogueBwdISC_SD_SF_Li256ELb0ELb0ELi1EEENS1_25SingleTileBwdLPTSchedulerILb0ELi128ELb1EEEEEEEEEvNT_6ParamsE,@function
        .size           _ZN7cutlass13device_kernelIN5flash11enable_sm90INS1_16FlashAttnBwdSm90INS1_25CollectiveMainloopBwdSm90ILi2ELi2ELi2EN4cute5tupleIJNS5_1CILi1EEES8_S8_EEENS6_IJNS7_ILi128EEESA_NS7_ILi64EEEEEENS_6half_tEfNS_4arch4Sm90ELb1ELb0ELb0ELb0ELb1ELb1ELb0ELb0ELi2ELi1ELi2ELi2ELb0EEENS1_21CollectiveEpilogueBwdISC_SD_SF_Li256ELb0ELb0ELi1EEENS1_25SingleTileBwdLPTSchedulerILb0ELi128ELb1EEEEEEEEEvNT_6ParamsE,(.L_x_85 - _ZN7cutlass13device_kernelIN5flash11enable_sm90INS1_16FlashAttnBwdSm90INS1_25CollectiveMainloopBwdSm90ILi2ELi2ELi2EN4cute5tupleIJNS5_1CILi1EEES8_S8_EEENS6_IJNS7_ILi128EEESA_NS7_ILi64EEEEEENS_6half_tEfNS_4arch4Sm90ELb1ELb0ELb0ELb0ELb1ELb1ELb0ELb0ELi2ELi1ELi2ELi2ELb0EEENS1_21CollectiveEpilogueBwdISC_SD_SF_Li256ELb0ELb0ELi1EEENS1_25SingleTileBwdLPTSchedulerILb0ELi128ELb1EEEEEEEEEvNT_6ParamsE)
        .other          _ZN7cutlass13device_kernelIN5flash11enable_sm90INS1_16FlashAttnBwdSm90INS1_25CollectiveMainloopBwdSm90ILi2ELi2ELi2EN4cute5tupleIJNS5_1CILi1EEES8_S8_EEENS6_IJNS7_ILi128EEESA_NS7_ILi64EEEEEENS_6half_tEfNS_4arch4Sm90ELb1ELb0ELb0ELb0ELb1ELb1ELb0ELb0ELi2ELi1ELi2ELi2ELb0EEENS1_21CollectiveEpilogueBwdISC_SD_SF_Li256ELb0ELb0ELi1EEENS1_25SingleTileBwdLPTSchedulerILb0ELi128ELb1EEEEEEEEEvNT_6ParamsE,@"STO_CUDA_ENTRY STV_DEFAULT"
_ZN7cutlass13device_kernelIN5flash11enable_sm90INS1_16FlashAttnBwdSm90INS1_25CollectiveMainloopBwdSm90ILi2ELi2ELi2EN4cute5tupleIJNS5_1CILi1EEES8_S8_EEENS6_IJNS7_ILi128EEESA_NS7_ILi64EEEEEENS_6half_tEfNS_4arch4Sm90ELb1ELb0ELb0ELb0ELb1ELb1ELb0ELb0ELi2ELi1ELi2ELi2ELb0EEENS1_21CollectiveEpilogueBwdISC_SD_SF_Li256ELb0ELb0ELi1EEENS1_25SingleTileBwdLPTSchedulerILb0ELi128ELb1EEEEEEEEEvNT_6ParamsE:
[----:B------:R-:W-:Y:S01]  /*0000*/  LDC R1, c[0x0][0x37c] ;  /* 0x0000df00ff017b82 */ /* 0x000fe20000000800 */
[----:B------:R-:W-:Y:S05]  /*0010*/  EXIT ;  /* 0x000000000000794d */ /* 0x000fea0003800000 */
.L_x_17:
        /* <DEDUP_REMOVED lines=14> */
.L_x_85:


//--------------------- .text._ZN7cutlass13device_kernelIN5flash11enable_sm90INS1_16FlashAttnBwdSm90INS1_25CollectiveMainloopBwdSm90ILi2ELi2ELi2EN4cute5tupleIJNS5_1CILi1EEES8_S8_EEENS6_IJNS7_ILi128EEESA_NS7_ILi64EEEEEENS_6half_tEfNS_4arch4Sm90ELb1ELb0ELb0ELb0ELb0ELb1ELb0ELb0ELi2ELi1ELi2ELi2ELb0EEENS1_24CollectiveEpilogueBwdGQAISC_fSF_Li256ELb0ELb0EEENS1_25SingleTileBwdLPTSchedulerILb0ELi128ELb0EEEEEEEEEvNT_6ParamsE --------------------------
	.section	.text._ZN7cutlass13device_kernelIN5flash11enable_sm90INS1_16FlashAttnBwdSm90INS1_25CollectiveMainloopBwdSm90ILi2ELi2ELi2EN4cute5tupleIJNS5_1CILi1EEES8_S8_EEENS6_IJNS7_ILi128EEESA_NS7_ILi64EEEEEENS_6half_tEfNS_4arch4Sm90ELb1ELb0ELb0ELb0ELb0ELb1ELb0ELb0ELi2ELi1ELi2ELi2ELb0EEENS1_24CollectiveEpilogueBwdGQAISC_fSF_Li256ELb0ELb0EEENS1_25SingleTileBwdLPTSchedulerILb0ELi128ELb0EEEEEEEEEvNT_6ParamsE,"ax",@progbits
	.align	128
.text._ZN7cutlass13device_kernelIN5flash11enable_sm90INS1_16FlashAttnBwdSm90INS1_25CollectiveMainloopBwdSm90ILi2ELi2ELi2EN4cute5tupleIJNS5_1CILi1EEES8_S8_EEENS6_IJNS7_ILi128EEESA_NS7_ILi64EEEEEENS_6half_tEfNS_4arch4Sm90ELb1ELb0ELb0ELb0ELb0ELb1ELb0ELb0ELi2ELi1ELi2ELi2ELb0EEENS1_24CollectiveEpilogueBwdGQAISC_fSF_Li256ELb0ELb0EEENS1_25SingleTileBwdLPTSchedulerILb0ELi128ELb0EEEEEEEEEvNT_6ParamsE:
        .type           _ZN7cutlass13device_kernelIN5flash11enable_sm90INS1_16FlashAttnBwdSm90INS1_25CollectiveMainloopBwdSm90ILi2ELi2ELi2EN4cute5tupleIJNS5_1CILi1EEES8_S8_EEENS6_IJNS7_ILi128EEESA_NS7_ILi64EEEEEENS_6half_tEfNS_4arch4Sm90ELb1ELb0ELb0ELb0ELb0ELb1ELb0ELb0ELi2ELi1ELi2ELi2ELb0EEENS1_24CollectiveEpilogueBwdGQAISC_fSF_Li256ELb0ELb0EEENS1_25SingleTileBwdLPTSchedulerILb0ELi128ELb0EEEEEEEEEvNT_6ParamsE,@function
        .size           _ZN7cutlass13device_kernelIN5flash11enable_sm90INS1_16FlashAttnBwdSm90INS1_25CollectiveMainloopBwdSm90ILi2ELi2ELi2EN4cute5tupleIJNS5_1CILi1EEES8_S8_EEENS6_IJNS7_ILi128EEESA_NS7_ILi64EEEEEENS_6half_tEfNS_4arch4Sm90ELb1ELb0ELb0ELb0ELb0ELb1ELb0ELb0ELi2ELi1ELi2ELi2ELb0EEENS1_24CollectiveEpilogueBwdGQAISC_fSF_Li256ELb0ELb0EEENS1_25SingleTileBwdLPTSchedulerILb0ELi128ELb0EEEEEEEEEvNT_6ParamsE,(.L_x_86 - _ZN7cutlass13device_kernelIN5flash11enable_sm90INS1_16FlashAttnBwdSm90INS1_25CollectiveMainloopBwdSm90ILi2ELi2ELi2EN4cute5tupleIJNS5_1CILi1EEES8_S8_EEENS6_IJNS7_ILi128EEESA_NS7_ILi64EEEEEENS_6half_tEfNS_4arch4Sm90ELb1ELb0ELb0ELb0ELb0ELb1ELb0ELb0ELi2ELi1ELi2ELi2ELb0EEENS1_24CollectiveEpilogueBwdGQAISC_fSF_Li256ELb0ELb0EEENS1_25SingleTileBwdLPTSchedulerILb0ELi128ELb0EEEEEEEEEvNT_6ParamsE)
        .other          _ZN7cutlass13device_kernelIN5flash11enable_sm90INS1_16FlashAttnBwdSm90INS1_25CollectiveMainloopBwdSm90ILi2ELi2ELi2EN4cute5tupleIJNS5_1CILi1EEES8_S8_EEENS6_IJNS7_ILi128EEESA_NS7_ILi64EEEEEENS_6half_tEfNS_4arch4Sm90ELb1ELb0ELb0ELb0ELb0ELb1ELb0ELb0ELi2ELi1ELi2ELi2ELb0EEENS1_24CollectiveEpilogueBwdGQAISC_fSF_Li256ELb0ELb0EEENS1_25SingleTileBwdLPTSchedulerILb0ELi128ELb0EEEEEEEEEvNT_6ParamsE,@"STO_CUDA_ENTRY STV_DEFAULT"
_ZN7cutlass13device_kernelIN5flash11enable_sm90INS1_16FlashAttnBwdSm90INS1_25CollectiveMainloopBwdSm90ILi2ELi2ELi2EN4cute5tupleIJNS5_1CILi1EEES8_S8_EEENS6_IJNS7_ILi128EEESA_NS7_ILi64EEEEEENS_6half_tEfNS_4arch4Sm90ELb1ELb0ELb0ELb0ELb0ELb1ELb0ELb0ELi2ELi1ELi2ELi2ELb0EEENS1_24CollectiveEpilogueBwdGQAISC_fSF_Li256ELb0ELb0EEENS1_25SingleTileBwdLPTSchedulerILb0ELi128ELb0EEEEEEEEEvNT_6ParamsE:
[----:B------:R-:W-:Y:S01]  /*0000*/  LDC R1, c[0x0][0x37c] ;  /* 0x0000df00ff017b82 */ /* 0x000fe20000000800 */
[----:B------:R-:W-:Y:S05]  /*0010*/  EXIT ;  /* 0x000000000000794d */ /* 0x000fea0003800000 */
.L_x_18:
        /* <DEDUP_REMOVED lines=14> */
.L_x_86:


//--------------------- .text._ZN7cutlass13device_kernelIN5flash11enable_sm90INS1_16FlashAttnBwdSm90INS1_25CollectiveMainloopBwdSm90ILi2ELi2ELi2EN4cute5tupleIJNS5_1CILi1EEES8_S8_EEENS6_IJNS7_ILi128EEESA_NS7_ILi64EEEEEENS_6half_tEfNS_4arch4Sm90ELb1ELb0ELb0ELb0ELb1ELb1ELb0ELb0ELi2ELi1ELi2ELi2ELb0EEENS1_24CollectiveEpilogueBwdGQAISC_fSF_Li256ELb0ELb1EEENS1_25SingleTileBwdLPTSchedulerILb0ELi128ELb1EEEEEEEEEvNT_6ParamsE --------------------------
	.section	.text._ZN7cutlass13device_kernelIN5flash11enable_sm90INS1_16FlashAttnBwdSm90INS1_25CollectiveMainloopBwdSm90ILi2ELi2ELi2EN4cute5tupleIJNS5_1CILi1EEES8_S8_EEENS6_IJNS7_ILi128EEESA_NS7_ILi64EEEEEENS_6half_tEfNS_4arch4Sm90ELb1ELb0ELb0ELb0ELb1ELb1ELb0ELb0ELi2ELi1ELi2ELi2ELb0EEENS1_24CollectiveEpilogueBwdGQAISC_fSF_Li256ELb0ELb1EEENS1_25SingleTileBwdLPTSchedulerILb0ELi128ELb1EEEEEEEEEvNT_6ParamsE,"ax",@progbits
	.align	128
.text._ZN7cutlass13device_kernelIN5flash11enable_sm90INS1_16FlashAttnBwdSm90INS1_25CollectiveMainloopBwdSm90ILi2ELi2ELi2EN4cute5tupleIJNS5_1CILi1EEES8_S8_EEENS6_IJNS7_ILi128EEESA_NS7_ILi64EEEEEENS_6half_tEfNS_4arch4Sm90ELb1ELb0ELb0ELb0ELb1ELb1ELb0ELb0ELi2ELi1ELi2ELi2ELb0EEENS1_24CollectiveEpilogueBwdGQAISC_fSF_Li256ELb0ELb1EEENS1_25SingleTileBwdLPTSchedulerILb0ELi128ELb1EEEEEEEEEvNT_6ParamsE:
        .type           _ZN7cutlass13device_kernelIN5flash11enable_sm90INS1_16FlashAttnBwdSm90INS1_25CollectiveMainloopBwdSm90ILi2ELi2ELi2EN4cute5tupleIJNS5_1CILi1EEES8_S8_EEENS6_IJNS7_ILi128EEESA_NS7_ILi64EEEEEENS_6half_tEfNS_4arch4Sm90ELb1ELb0ELb0ELb0ELb1ELb1ELb0ELb0ELi2ELi1ELi2ELi2ELb0EEENS1_24CollectiveEpilogueBwdGQAISC_fSF_Li256ELb0ELb1EEENS1_25SingleTileBwdLPTSchedulerILb0ELi128ELb1EEEEEEEEEvNT_6ParamsE,@function
        .size           _ZN7cutlass13device_kernelIN5flash11enable_sm90INS1_16FlashAttnBwdSm90INS1_25CollectiveMainloopBwdSm90ILi2ELi2ELi2EN4cute5tupleIJNS5_1CILi1EEES8_S8_EEENS6_IJNS7_ILi128EEESA_NS7_ILi64EEEEEENS_6half_tEfNS_4arch4Sm90ELb1ELb0ELb0ELb0ELb1ELb1ELb0ELb0ELi2ELi1ELi2ELi2ELb0EEENS1_24CollectiveEpilogueBwdGQAISC_fSF_Li256ELb0ELb1EEENS1_25SingleTileBwdLPTSchedulerILb0ELi128ELb1EEEEEEEEEvNT_6ParamsE,(.L_x_87 - _ZN7cutlass13device_kernelIN5flash11enable_sm90INS1_16FlashAttnBwdSm90INS1_25CollectiveMainloopBwdSm90ILi2ELi2ELi2EN4cute5tupleIJNS5_1CILi1EEES8_S8_EEENS6_IJNS7_ILi128EEESA_NS7_ILi64EEEEEENS_6half_tEfNS_4arch4Sm90ELb1ELb0ELb0ELb0ELb1ELb1ELb0ELb0ELi2ELi1ELi2ELi2ELb0EEENS1_24CollectiveEpilogueBwdGQAISC_fSF_Li256ELb0ELb1EEENS1_25SingleTileBwdLPTSchedulerILb0ELi128ELb1EEEEEEEEEvNT_6ParamsE)
        .other          _ZN7cutlass13device_kernelIN5flash11enable_sm90INS1_16FlashAttnBwdSm90INS1_25CollectiveMainloopBwdSm90ILi2ELi2ELi2EN4cute5tupleIJNS5_1CILi1EEES8_S8_EEENS6_IJNS7_ILi128EEESA_NS7_ILi64EEEEEENS_6half_tEfNS_4arch4Sm90ELb1ELb0ELb0ELb0ELb1ELb1ELb0ELb0ELi2ELi1ELi2ELi2ELb0EEENS1_24CollectiveEpilogueBwdGQAISC_fSF_Li256ELb0ELb1EEENS1_25SingleTileBwdLPTSchedulerILb0ELi128ELb1EEEEEEEEEvNT_6ParamsE,@"STO_CUDA_ENTRY STV_DEFAULT"
_ZN7cutlass13device_kernelIN5flash11enable_sm90INS1_16FlashAttnBwdSm90INS1_25CollectiveMainloopBwdSm90ILi2ELi2ELi2EN4cute5tupleIJNS5_1CILi1EEES8_S8_EEENS6_IJNS7_ILi128EEESA_NS7_ILi64EEEEEENS_6half_tEfNS_4arch4Sm90ELb1ELb0ELb0ELb0ELb1ELb1ELb0ELb0ELi2ELi1ELi2ELi2ELb0EEENS1_24CollectiveEpilogueBwdGQAISC_fSF_Li256ELb0ELb1EEENS1_25SingleTileBwdLPTSchedulerILb0ELi128ELb1EEEEEEEEEvNT_6ParamsE:
[----:B------:R-:W-:Y:S01]  /*0000*/  LDC R1, c[0x0][0x37c] ;  /* 0x0000df00ff017b82 */ /* 0x000fe20000000800 */
[----:B------:R-:W-:Y:S05]  /*0010*/  EXIT ;  /* 0x000000000000794d */ /* 0x000fea0003800000 */
.L_x_19:
        /* <DEDUP_REMOVED lines=14> */
.L_x_87:


//--------------------- .text._ZN7cutlass13device_kernelIN5flash22FlashAttnBwdPreprocessIN4cute5tupleIJNS3_1CILi128EEENS5_ILi64EEEEEENS_6half_tEfNS_4arch4Sm90ELb1ELb0EEEEEvNT_6ParamsE --------------------------
	.section	.text._ZN7cutlass13device_kernelIN5flash22FlashAttnBwdPreprocessIN4cute5tupleIJNS3_1CILi128EEENS5_ILi64EEEEEENS_6half_tEfNS_4arch4Sm90ELb1ELb0EEEEEvNT_6ParamsE,"ax",@progbits
	.align	128
.text._ZN7cutlass13device_kernelIN5flash22FlashAttnBwdPreprocessIN4cute5tupleIJNS3_1CILi128EEENS5_ILi64EEEEEENS_6half_tEfNS_4arch4Sm90ELb1ELb0EEEEEvNT_6ParamsE:
        .type           _ZN7cutlass13device_kernelIN5flash22FlashAttnBwdPreprocessIN4cute5tupleIJNS3_1CILi128EEENS5_ILi64EEEEEENS_6half_tEfNS_4arch4Sm90ELb1ELb0EEEEEvNT_6ParamsE,@function
        .size           _ZN7cutlass13device_kernelIN5flash22FlashAttnBwdPreprocessIN4cute5tupleIJNS3_1CILi128EEENS5_ILi64EEEEEENS_6half_tEfNS_4arch4Sm90ELb1ELb0EEEEEvNT_6ParamsE,(.L_x_88 - _ZN7cutlass13device_kernelIN5flash22FlashAttnBwdPreprocessIN4cute5tupleIJNS3_1CILi128EEENS5_ILi64EEEEEENS_6half_tEfNS_4arch4Sm90ELb1ELb0EEEEEvNT_6ParamsE)
        .other          _ZN7cutlass13device_kernelIN5flash22FlashAttnBwdPreprocessIN4cute5tupleIJNS3_1CILi128EEENS5_ILi64EEEEEENS_6half_tEfNS_4arch4Sm90ELb1ELb0EEEEEvNT_6ParamsE,@"STO_CUDA_ENTRY STV_DEFAULT"
_ZN7cutlass13device_kernelIN5flash22FlashAttnBwdPreprocessIN4cute5tupleIJNS3_1CILi128EEENS5_ILi64EEEEEENS_6half_tEfNS_4arch4Sm90ELb1ELb0EEEEEvNT_6ParamsE:
[----:B------:R-:W-:Y:S01]  /*0000*/  LDC R1, c[0x0][0x37c] ;  /* 0x0000df00ff017b82 */ /* 0x000fe20000000800 */
[----:B------:R-:W0:Y:S07]  /*0010*/  S2R R0, SR_TID.X ;  /* 0x0000000000007919 */ /* 0x000e2e0000002100 */
[----:B------:R-:W1:Y:S01]  /*0020*/  S2UR UR11, SR_CTAID.X ;  /* 0x00000000000b79c3 */ /* 0x000e620000002500 */
[----:B------:R-:W2:Y:S01]  /*0030*/  LDCU UR7, c[0x0][0x388] ;  /* 0x00007100ff0777ac */ /* 0x000ea20008000800 */
[----:B------:R-:W-:Y:S01]  /*0040*/  HFMA2 R41, -RZ, RZ, 0, 0 ;  /* 0x00000000ff297431 */ /* 0x000fe200000001ff */
[----:B------:R-:W3:Y:S01]  /*0050*/  S2R R4, SR_CTAID.Z ;  /* 0x0000000000047919 */ /* 0x000ee20000002700 */
[----:B------:R-:W4:Y:S04]  /*0060*/  LDCU UR4, c[0x0][0x38c] ;  /* 0x00007180ff0477ac */ /* 0x000f280008000800 */
[----:B------:R-:W3:Y:S01]  /*0070*/  S2UR UR14, SR_CTAID.Y ;  /* 0x00000000000e79c3 */ /* 0x000ee20000002600 */
[----:B------:R-:W3:Y:S07]  /*0080*/  LDCU.64 UR12, c[0x0][0x358] ;  /* 0x00006b00ff0c77ac */ /* 0x000eee0008000a00 */
[----:B------:R-:W3:Y:S01]  /*0090*/  LDC.64 R14, c[0x0][0x3a0] ;  /* 0x0000e800ff0e7b82 */ /* 0x000ee20000000a00 */
[----:B-1----:R-:W-:-:S07]  /*00a0*/  USHF.L.U32 UR6, UR11, 0x7, URZ ;  /* 0x000000070b067899 */ /* 0x002fce00080006ff */
[----:B------:R-:W1:Y:S01]  /*00b0*/  LDC.64 R22, c[0x0][0x3a8] ;  /* 0x0000ea00ff167b82 */ /* 0x000e620000000a00 */
[----:B--2---:R-:W-:Y:S01]  /*00c0*/  UIADD3 UR10, UPT, UPT, -UR6, UR7, URZ ;  /* 0x00000007060a7290 */ /* 0x004fe2000fffe1ff */
[----:B0-----:R-:W-:Y:S02]  /*00d0*/  SHF.L.U32 R40, R0, 0x3, RZ ;  /* 0x0000000300287819 */ /* 0x001fe400000006ff */
[----:B------:R-:W-:-:S04]  /*00e0*/  SHF.R.U32.HI R2, RZ, 0x3, R0 ;  /* 0x00000003ff027819 */ /* 0x000fc80000011600 */
[----:B------:R-:W0:Y:S01]  /*00f0*/  LDC.64 R20, c[0x0][0x3c0] ;  /* 0x0000f000ff147b82 */ /* 0x000e220000000a00 */
[----:B------:R-:W-:Y:S02]  /*0100*/  LOP3.LUT R40, R40, 0x38, RZ, 0xc0, !PT ;  /* 0x0000003828287812 */ /* 0x000fe400078ec0ff */
[----:B------:R-:W-:Y:S02]  /*0110*/  IADD3 R3, PT, PT, R2, 0x20, RZ ;  /* 0x0000002002037810 */ /* 0x000fe40007ffe0ff */
[----:B----4-:R-:W-:Y:S01]  /*0120*/  ISETP.GE.AND P0, PT, R40, UR4, PT ;  /* 0x0000000428007c0c */ /* 0x010fe2000bf06270 */
[----:B------:R-:W-:Y:S01]  /*0130*/  UIMAD.WIDE.U32 UR4, UR11, 0x80, URZ ;  /* 0x000000800b0478a5 */ /* 0x000fe2000f8e00ff */
[----:B---3--:R-:W-:Y:S01]  /*0140*/  IMAD.WIDE.U32 R8, R14, UR14, R40 ;  /* 0x0000000e0e087c25 */ /* 0x008fe2000f8e0028 */
[----:B------:R-:W2:Y:S01]  /*0150*/  LDC.64 R12, c[0x0][0x3c8] ;  /* 0x0000f200ff0c7b82 */ /* 0x000ea20000000a00 */
[----:B------:R-:W-:Y:S02]  /*0160*/  ISETP.GE.OR P1, PT, R3, UR10, P0 ;  /* 0x0000000a03007c0c */ /* 0x000fe40008726670 */
[C---:B------:R-:W-:Y:S01]  /*0170*/  ISETP.GE.OR P2, PT, R2.reuse, UR10, P0 ;  /* 0x0000000a02007c0c */ /* 0x040fe20008746670 */
[----:B------:R-:W-:Y:S01]  /*0180*/  IMAD R9, R15, UR14, R9 ;  /* 0x0000000e0f097c24 */ /* 0x000fe2000f8e0209 */
[----:B------:R-:W-:-:S02]  /*0190*/  LOP3.LUT R7, R2, UR4, RZ, 0xfc, !PT ;  /* 0x0000000402077c12 */ /* 0x000fc4000f8efcff */
[----:B------:R-:W-:Y:S01]  /*01a0*/  IADD3 R6, PT, PT, R2, 0x60, RZ ;  /* 0x0000006002067810 */ /* 0x000fe20007ffe0ff */
[----:B------:R-:W3:Y:S01]  /*01b0*/  LDC.64 R14, c[0x0][0x3b8] ;  /* 0x0000ee00ff0e7b82 */ /* 0x000ee20000000a00 */
[----:B-1----:R-:W-:-:S04]  /*01c0*/  IMAD.WIDE.U32 R28, R4, R22, R8 ;  /* 0x00000016041c7225 */ /* 0x002fc800078e0008 */
[----:B------:R-:W-:Y:S01]  /*01d0*/  IMAD R29, R4, R23, R29 ;  /* 0x00000017041d7224 */ /* 0x000fe200078e021d */
[C---:B------:R-:W-:Y:S02]  /*01e0*/  @!P1 IADD3 R19, P3, PT, R7.reuse, 0x20, RZ ;  /* 0x0000002007139810 */ /* 0x040fe40007f7e0ff */
[----:B------:R-:W1:Y:S01]  /*01f0*/  @!P1 LDC.64 R16, c[0x0][0x398] ;  /* 0x0000e600ff109b82 */ /* 0x000e620000000a00 */
[----:B0-----:R-:W-:Y:S01]  /*0200*/  IMAD.WIDE.U32 R10, R20, UR14, R40 ;  /* 0x0000000e140a7c25 */ /* 0x001fe2000f8e0028 */
[----:B------:R-:W-:Y:S02]  /*0210*/  @!P1 IADD3.X R5, PT, PT, RZ, UR5, RZ, P3, !PT ;  /* 0x00000005ff059c10 */ /* 0x000fe40009ffe4ff */
[----:B------:R-:W-:Y:S01]  /*0220*/  @!P1 IADD3 R25, P4, PT, R7, 0x20, RZ ;  /* 0x0000002007199810 */ /* 0x000fe20007f9e0ff */
[----:B------:R-:W-:-:S03]  /*0230*/  IMAD R11, R21, UR14, R11 ;  /* 0x0000000e150b7c24 */ /* 0x000fc6000f8e020b */
[----:B------:R-:W0:Y:S01]  /*0240*/  @!P1 LDC.64 R52, c[0x0][0x380] ;  /* 0x0000e000ff349b82 */ /* 0x000e220000000a00 */
[C---:B--2---:R-:W-:Y:S01]  /*0250*/  IMAD.WIDE.U32 R26, R4.reuse, R12, R10 ;  /* 0x0000000c041a7225 */ /* 0x044fe200078e000a */
[----:B------:R-:W-:Y:S02]  /*0260*/  @!P1 IADD3.X R23, PT, PT, RZ, UR5, RZ, P4, !PT ;  /* 0x00000005ff179c10 */ /* 0x000fe4000a7fe4ff */
[----:B------:R-:W-:Y:S01]  /*0270*/  @!P2 MOV R12, R28 ;  /* 0x0000001c000ca202 */ /* 0x000fe20000000f00 */
[----:B------:R-:W-:Y:S01]  /*0280*/  IMAD R27, R4, R13, R27 ;  /* 0x0000000d041b7224 */ /* 0x000fe200078e021b */
[----:B------:R-:W-:Y:S02]  /*0290*/  @!P2 MOV R13, R29 ;  /* 0x0000001d000da202 */ /* 0x000fe40000000f00 */
[----:B------:R-:W2:Y:S01]  /*02a0*/  LDC.64 R50, c[0x0][0x3b0] ;  /* 0x0000ec00ff327b82 */ /* 0x000ea20000000a00 */
[----:B---3--:R-:W-:Y:S02]  /*02b0*/  @!P1 IMAD R18, R23, R14, RZ ;  /* 0x0000000e17129224 */ /* 0x008fe400078e02ff */
[----:B-1----:R-:W-:Y:S01]  /*02c0*/  @!P1 IMAD R8, R5, R16, RZ ;  /* 0x0000001005089224 */ /* 0x002fe200078e02ff */
[----:B------:R-:W-:-:S04]  /*02d0*/  IADD3 R5, PT, PT, R2, 0x40, RZ ;  /* 0x0000004002057810 */ /* 0x000fc80007ffe0ff */
[----:B------:R-:W1:Y:S01]  /*02e0*/  LDC.64 R10, c[0x0][0x3b8] ;  /* 0x0000ee00ff0a7b82 */ /* 0x000e620000000a00 */
[----:B------:R-:W-:Y:S01]  /*02f0*/  @!P1 IMAD R21, R19, R17, R8 ;  /* 0x0000001113159224 */ /* 0x000fe200078e0208 */
[----:B------:R-:W-:Y:S01]  /*0300*/  ISETP.GE.OR P3, PT, R5, UR10, P0 ;  /* 0x0000000a05007c0c */ /* 0x000fe20008766670 */
[----:B------:R-:W-:Y:S01]  /*0310*/  @!P1 IMAD.WIDE.U32 R16, R19, R16, R28 ;  /* 0x0000001013109225 */ /* 0x000fe200078e001c */
[----:B------:R-:W-:-:S04]  /*0320*/  ISETP.GE.OR P0, PT, R6, UR10, P0 ;  /* 0x0000000a06007c0c */ /* 0x000fc80008706670 */
[----:B------:R-:W3:Y:S01]  /*0330*/  @!P2 LDC.64 R8, c[0x0][0x398] ;  /* 0x0000e600ff08ab82 */ /* 0x000ee20000000a00 */
[----:B------:R-:W-:Y:S01]  /*0340*/  @!P1 IMAD R19, R25, R15, R18 ;  /* 0x0000000f19139224 */ /* 0x000fe200078e0212 */
[----:B------:R-:W-:Y:S01]  /*0350*/  @!P1 IADD3 R17, PT, PT, R17, R21, RZ ;  /* 0x0000001511119210 */ /* 0x000fe20007ffe0ff */
[----:B------:R-:W-:Y:S01]  /*0360*/  @!P1 IMAD.WIDE.U32 R14, R25, R14, R26 ;  /* 0x0000000e190e9225 */ /* 0x000fe200078e001a */
[----:B0-----:R-:W-:-:S04]  /*0370*/  @!P1 LEA R52, P4, R16, R52, 0x1 ;  /* 0x0000003410349211 */ /* 0x001fc800078808ff */
[----:B------:R-:W0:Y:S01]  /*0380*/  @!P2 LDC.64 R44, c[0x0][0x380] ;  /* 0x0000e000ff2cab82 */ /* 0x000e220000000a00 */
[----:B------:R-:W-:Y:S02]  /*0390*/  @!P1 LEA.HI.X R53, R16, R53, R17, 0x1, P4 ;  /* 0x0000003510359211 */ /* 0x000fe400020f0c11 */
[----:B------:R-:W-:Y:S02]  /*03a0*/  @!P1 IADD3 R15, PT, PT, R15, R19, RZ ;  /* 0x000000130f0f9210 */ /* 0x000fe40007ffe0ff */
[----:B--2---:R-:W-:Y:S02]  /*03b0*/  @!P1 LEA R50, P4, R14, R50, 0x1 ;  /* 0x000000320e329211 */ /* 0x004fe400078808ff */
[----:B------:R-:W-:Y:S01]  /*03c0*/  @!P2 MOV R16, R26 ;  /* 0x0000001a0010a202 */ /* 0x000fe20000000f00 */
[----:B------:R-:W2:Y:S01]  /*03d0*/  LDC.64 R22, c[0x0][0x3b0] ;  /* 0x0000ec00ff167b82 */ /* 0x000ea20000000a00 */
[----:B------:R-:W-:Y:S01]  /*03e0*/  @!P2 MOV R17, R27 ;  /* 0x0000001b0011a202 */ /* 0x000fe20000000f00 */
[----:B-1----:R-:W-:Y:S01]  /*03f0*/  @!P2 IMAD R20, R10, UR5, RZ ;  /* 0x000000050a14ac24 */ /* 0x002fe2000f8e02ff */
[----:B------:R-:W-:-:S02]  /*0400*/  @!P1 LEA.HI.X R51, R14, R51, R15, 0x1, P4 ;  /* 0x000000330e339211 */ /* 0x000fc400020f0c0f */
[C---:B------:R-:W-:Y:S01]  /*0410*/  @!P3 IADD3 R15, P4, PT, R7.reuse, 0x40, RZ ;  /* 0x00000040070fb810 */ /* 0x040fe20007f9e0ff */
[C---:B------:R-:W-:Y:S01]  /*0420*/  @!P2 IMAD R31, R7.reuse, R11, R20 ;  /* 0x0000000b071fa224 */ /* 0x040fe200078e0214 */
[----:B------:R-:W-:Y:S01]  /*0430*/  @!P3 MOV R32, R28 ;  /* 0x0000001c0020b202 */ /* 0x000fe20000000f00 */
[----:B------:R-:W1:Y:S01]  /*0440*/  @!P3 LDC.64 R38, c[0x0][0x398] ;  /* 0x0000e600ff26bb82 */ /* 0x000e620000000a00 */
[----:B---3--:R-:W-:Y:S01]  /*0450*/  @!P2 IMAD R18, R8, UR5, RZ ;  /* 0x000000050812ac24 */ /* 0x008fe2000f8e02ff */
[----:B------:R-:W-:Y:S01]  /*0460*/  @!P3 IADD3.X R19, PT, PT, RZ, UR5, RZ, P4, !PT ;  /* 0x00000005ff13bc10 */ /* 0x000fe2000a7fe4ff */
[C---:B------:R-:W-:Y:S01]  /*0470*/  @!P2 IMAD.WIDE.U32 R12, R7.reuse, R8, R12 ;  /* 0x00000008070ca225 */ /* 0x040fe200078e000c */
[----:B------:R-:W-:Y:S02]  /*0480*/  @!P3 MOV R33, R29 ;  /* 0x0000001d0021b202 */ /* 0x000fe40000000f00 */
[----:B------:R-:W-:Y:S01]  /*0490*/  @!P3 MOV R24, R26 ;  /* 0x0000001a0018b202 */ /* 0x000fe20000000f00 */
[C---:B------:R-:W-:Y:S01]  /*04a0*/  @!P2 IMAD R21, R7.reuse, R9, R18 ;  /* 0x000000090715a224 */ /* 0x040fe200078e0212 */
[----:B------:R-:W3:Y:S01]  /*04b0*/  @!P0 LDC.64 R36, c[0x0][0x398] ;  /* 0x0000e600ff248b82 */ /* 0x000ee20000000a00 */
[C---:B------:R-:W-:Y:S01]  /*04c0*/  @!P0 IADD3 R9, P5, PT, R7.reuse, 0x60, RZ ;  /* 0x0000006007098810 */ /* 0x040fe20007fbe0ff */
[----:B------:R-:W-:Y:S01]  /*04d0*/  @!P2 IMAD.WIDE.U32 R16, R7, R10, R16 ;  /* 0x0000000a0710a225 */ /* 0x000fe200078e0010 */
[----:B0-----:R-:W-:-:S02]  /*04e0*/  @!P2 LEA R44, P4, R12, R44, 0x1 ;  /* 0x0000002c0c2ca211 */ /* 0x001fc400078808ff */
[----:B------:R-:W-:Y:S02]  /*04f0*/  @!P0 IADD3.X R11, PT, PT, RZ, UR5, RZ, P5, !PT ;  /* 0x00000005ff0b8c10 */ /* 0x000fe4000affe4ff */
[----:B------:R-:W-:Y:S01]  /*0500*/  @!P2 IADD3 R10, PT, PT, R13, R21, RZ ;  /* 0x000000150d0aa210 */ /* 0x000fe20007ffe0ff */
[----:B------:R-:W0:Y:S01]  /*0510*/  @!P3 LDC.64 R46, c[0x0][0x380] ;  /* 0x0000e000ff2ebb82 */ /* 0x000e220000000a00 */
[----:B------:R-:W-:Y:S02]  /*0520*/  @!P2 IADD3 R8, PT, PT, R17, R31, RZ ;  /* 0x0000001f1108a210 */ /* 0x000fe40007ffe0ff */
[----:B------:R-:W-:Y:S02]  /*0530*/  @!P2 LEA.HI.X R45, R12, R45, R10, 0x1, P4 ;  /* 0x0000002d0c2da211 */ /* 0x000fe400020f0c0a */
[----:B------:R-:W-:Y:S02]  /*0540*/  CS2R R12, SRZ ;  /* 0x00000000000c7805 */ /* 0x000fe4000001ff00 */
[----:B--2---:R-:W-:-:S02]  /*0550*/  @!P2 LEA R22, P5, R16, R22, 0x1 ;  /* 0x000000161016a211 */ /* 0x004fc400078a08ff */
[----:B------:R-:W-:Y:S01]  /*0560*/  @!P3 MOV R25, R27 ;  /* 0x0000001b0019b202 */ /* 0x000fe20000000f00 */
[-C--:B-1----:R-:W-:Y:S01]  /*0570*/  @!P3 IMAD R14, R19, R38.reuse, RZ ;  /* 0x00000026130eb224 */ /* 0x082fe200078e02ff */
[----:B------:R-:W1:Y:S01]  /*0580*/  LDC.64 R34, c[0x0][0x3b8] ;  /* 0x0000ee00ff227b82 */ /* 0x000e620000000a00 */
[----:B------:R-:W-:Y:S01]  /*0590*/  @!P2 LEA.HI.X R23, R16, R23, R8, 0x1, P5 ;  /* 0x000000171017a211 */ /* 0x000fe200028f0c08 */
[----:B------:R-:W-:-:S04]  /*05a0*/  @!P3 IMAD.WIDE.U32 R32, R15, R38, R32 ;  /* 0x000000260f20b225 */ /* 0x000fc800078e0020 */
[----:B------:R-:W-:Y:S01]  /*05b0*/  @!P3 IMAD R39, R15, R39, R14 ;  /* 0x000000270f27b224 */ /* 0x000fe200078e020e */
[----:B------:R-:W-:Y:S01]  /*05c0*/  CS2R R14, SRZ ;  /* 0x00000000000e7805 */ /* 0x000fe2000001ff00 */
[-C--:B---3--:R-:W-:Y:S01]  /*05d0*/  @!P0 IMAD R10, R11, R36.reuse, RZ ;  /* 0x000000240b0a8224 */ /* 0x088fe200078e02ff */
[----:B------:R-:W2:Y:S01]  /*05e0*/  LDC.64 R30, c[0x0][0x3b8] ;  /* 0x0000ee00ff1e7b82 */ /* 0x000ea20000000a00 */
[----:B------:R-:W-:-:S03]  /*05f0*/  @!P0 IMAD.WIDE.U32 R28, R9, R36, R28 ;  /* 0x00000024091c8225 */ /* 0x000fc600078e001c */
[----:B------:R3:W4:Y:S01]  /*0600*/  @!P2 LDG.E.128 R12, desc[UR12][R22.64] ;  /* 0x0000000c160ca981 */ /* 0x000722000c1e1d00 */
[----:B------:R-:W-:Y:S01]  /*0610*/  @!P0 IMAD R37, R9, R37, R10 ;  /* 0x0000002509258224 */ /* 0x000fe200078e020a */
[----:B------:R-:W-:Y:S02]  /*0620*/  CS2R R8, SRZ ;  /* 0x0000000000087805 */ /* 0x000fe4000001ff00 */
[----:B------:R-:W-:Y:S01]  /*0630*/  CS2R R10, SRZ ;  /* 0x00000000000a7805 */ /* 0x000fe2000001ff00 */
[----:B------:R-:W2:Y:S01]  /*0640*/  @!P0 LDC.64 R42, c[0x0][0x380] ;  /* 0x0000e000ff2a8b82 */ /* 0x000ea20000000a00 */
[----:B------:R-:W-:Y:S02]  /*0650*/  CS2R R16, SRZ ;  /* 0x0000000000107805 */ /* 0x000fe4000001ff00 */
[----:B------:R-:W-:Y:S02]  /*0660*/  CS2R R18, SRZ ;  /* 0x0000000000127805 */ /* 0x000fe4000001ff00 */
[----:B------:R0:W4:Y:S03]  /*0670*/  @!P2 LDG.E.128 R8, desc[UR12][R44.64] ;  /* 0x0000000c2c08a981 */ /* 0x000126000c1e1d00 */
[----:B------:R-:W2:Y:S01]  /*0680*/  LDC.64 R48, c[0x0][0x3b0] ;  /* 0x0000ec00ff307b82 */ /* 0x000ea20000000a00 */
[----:B------:R-:W-:-:S02]  /*0690*/  @!P3 IADD3 R41, P2, PT, R7, 0x40, RZ ;  /* 0x000000400729b810 */ /* 0x000fc40007f5e0ff */
[----:B------:R-:W-:Y:S02]  /*06a0*/  CS2R R20, SRZ ;  /* 0x0000000000147805 */ /* 0x000fe4000001ff00 */
[----:B---3--:R-:W-:Y:S01]  /*06b0*/  CS2R R22, SRZ ;  /* 0x0000000000167805 */ /* 0x008fe2000001ff00 */
[----:B------:R-:W3:Y:S02]  /*06c0*/  @!P1 LDG.E.128 R16, desc[UR12][R52.64] ;  /* 0x0000000c34109981 */ /* 0x000ee4000c1e1d00 */
[----:B0-----:R-:W0:Y:S01]  /*06d0*/  LDC.64 R44, c[0x0][0x3b0] ;  /* 0x0000ec00ff2c7b82 */ /* 0x001e220000000a00 */
[----:B------:R-:W-:Y:S02]  /*06e0*/  @!P3 IADD3.X R36, PT, PT, RZ, UR5, RZ, P2, !PT ;  /* 0x00000005ff24bc10 */ /* 0x000fe400097fe4ff */
[----:B------:R1:W3:Y:S01]  /*06f0*/  @!P1 LDG.E.128 R20, desc[UR12][R50.64] ;  /* 0x0000000c32149981 */ /* 0x0002e2000c1e1d00 */
[----:B------:R-:W-:Y:S02]  /*0700*/  @!P0 IADD3 R7, P2, PT, R7, 0x60, RZ ;  /* 0x0000006007078810 */ /* 0x000fe40007f5e0ff */
[----:B------:R-:W-:-:S02]  /*0710*/  @!P3 IADD3 R33, PT, PT, R33, R39, RZ ;  /* 0x000000272121b210 */ /* 0x000fc40007ffe0ff */
[----:B------:R-:W-:Y:S02]  /*0720*/  @!P3 LEA R46, P1, R32, R46, 0x1 ;  /* 0x0000002e202eb211 */ /* 0x000fe400078208ff */
[----:B------:R-:W-:Y:S01]  /*0730*/  @!P0 IADD3.X R39, PT, PT, RZ, UR5, RZ, P2, !PT ;  /* 0x00000005ff278c10 */ /* 0x000fe200097fe4ff */
[-C--:B-1----:R-:W-:Y:S01]  /*0740*/  @!P3 IMAD R36, R36, R34.reuse, RZ ;  /* 0x000000222424b224 */ /* 0x082fe200078e02ff */
[----:B------:R-:W-:Y:S01]  /*0750*/  @!P3 LEA.HI.X R47, R32, R47, R33, 0x1, P1 ;  /* 0x0000002f202fb211 */ /* 0x000fe200008f0c21 */
[----:B------:R-:W-:Y:S01]  /*0760*/  @!P3 IMAD.WIDE.U32 R24, R41, R34, R24 ;  /* 0x000000222918b225 */ /* 0x000fe200078e0018 */
[----:B------:R-:W-:Y:S01]  /*0770*/  @!P0 IADD3 R37, PT, PT, R29, R37, RZ ;  /* 0x000000251d258210 */ /* 0x000fe20007ffe0ff */
[----:B------:R-:W1:Y:S02]  /*0780*/  LDC.64 R50, c[0x0][0x400] ;  /* 0x00010000ff327b82 */ /* 0x000e640000000a00 */
[----:B--2---:R-:W-:Y:S02]  /*0790*/  @!P0 IMAD R32, R39, R30, RZ ;  /* 0x0000001e27208224 */ /* 0x004fe400078e02ff */
[----:B------:R-:W-:Y:S01]  /*07a0*/  @!P3 IMAD R35, R41, R35, R36 ;  /* 0x000000232923b224 */ /* 0x000fe200078e0224 */
[----:B------:R-:W-:Y:S01]  /*07b0*/  @!P0 LEA R42, P1, R28, R42, 0x1 ;  /* 0x0000002a1c2a8211 */ /* 0x000fe200078208ff */
[----:B------:R-:W-:-:S02]  /*07c0*/  @!P0 IMAD R31, R7, R31, R32 ;  /* 0x0000001f071f8224 */ /* 0x000fc400078e0220 */
[----:B------:R-:W-:Y:S01]  /*07d0*/  @!P0 IMAD.WIDE.U32 R32, R7, R30, R26 ;  /* 0x0000001e07208225 */ /* 0x000fe200078e001a */
[----:B------:R-:W-:Y:S02]  /*07e0*/  @!P3 IADD3 R35, PT, PT, R25, R35, RZ ;  /* 0x000000231923b210 */ /* 0x000fe40007ffe0ff */
[----:B------:R-:W-:Y:S02]  /*07f0*/  @!P3 LEA R48, P2, R24, R48, 0x1 ;  /* 0x000000301830b211 */ /* 0x000fe400078408ff */
[----:B------:R-:W-:Y:S02]  /*0800*/  @!P0 LEA.HI.X R43, R28, R43, R37, 0x1, P1 ;  /* 0x0000002b1c2b8211 */ /* 0x000fe400008f0c25 */
[----:B------:R-:W-:Y:S02]  /*0810*/  @!P0 IADD3 R7, PT, PT, R33, R31, RZ ;  /* 0x0000001f21078210 */ /* 0x000fe40007ffe0ff */
[----:B0-----:R-:W-:Y:S02]  /*0820*/  @!P0 LEA R44, P1, R32, R44, 0x1 ;  /* 0x0000002c202c8211 */ /* 0x001fe400078208ff */
[----:B------:R-:W-:-:S02]  /*0830*/  CS2R R26, SRZ ;  /* 0x00000000001a7805 */ /* 0x000fc4000001ff00 */
[----:B------:R-:W-:Y:S02]  /*0840*/  @!P3 LEA.HI.X R49, R24, R49, R35, 0x1, P2 ;  /* 0x000000311831b211 */ /* 0x000fe400010f0c23 */
[----:B------:R-:W-:Y:S02]  /*0850*/  CS2R R24, SRZ ;  /* 0x0000000000187805 */ /* 0x000fe4000001ff00 */
[----:B------:R-:W-:Y:S02]  /*0860*/  CS2R R28, SRZ ;  /* 0x00000000001c7805 */ /* 0x000fe4000001ff00 */
[----:B------:R-:W-:Y:S02]  /*0870*/  CS2R R30, SRZ ;  /* 0x00000000001e7805 */ /* 0x000fe4000001ff00 */
[----:B------:R-:W-:Y:S02]  /*0880*/  @!P0 LEA.HI.X R45, R32, R45, R7, 0x1, P1 ;  /* 0x0000002d202d8211 */ /* 0x000fe400008f0c07 */
[----:B------:R-:W-:-:S02]  /*0890*/  CS2R R32, SRZ ;  /* 0x0000000000207805 */ /* 0x000fc4000001ff00 */
[----:B------:R-:W-:Y:S02]  /*08a0*/  CS2R R34, SRZ ;  /* 0x0000000000227805 */ /* 0x000fe4000001ff00 */
[----:B------:R-:W-:Y:S02]  /*08b0*/  CS2R R36, SRZ ;  /* 0x0000000000247805 */ /* 0x000fe4000001ff00 */
[----:B------:R-:W-:Y:S01]  /*08c0*/  CS2R R38, SRZ ;  /* 0x0000000000267805 */ /* 0x000fe2000001ff00 */
[----:B------:R-:W2:Y:S04]  /*08d0*/  @!P3 LDG.E.128 R24, desc[UR12][R46.64] ;  /* 0x0000000c2e18b981 */ /* 0x000ea8000c1e1d00 */
[----:B------:R0:W2:Y:S04]  /*08e0*/  @!P3 LDG.E.128 R28, desc[UR12][R48.64] ;  /* 0x0000000c301cb981 */ /* 0x0000a8000c1e1d00 */
[----:B------:R1:W2:Y:S04]  /*08f0*/  @!P0 LDG.E.128 R32, desc[UR12][R42.64] ;  /* 0x0000000c2a208981 */ /* 0x0002a8000c1e1d00 */
[----:B------:R4:W2:Y:S01]  /*0900*/  @!P0 LDG.E.128 R36, desc[UR12][R44.64] ;  /* 0x0000000c2c248981 */ /* 0x0008a2000c1e1d00 */
[C---:B------:R-:W-:Y:S01]  /*0910*/  ISETP.GE.AND P0, PT, R0.reuse, UR10, PT ;  /* 0x0000000a00007c0c */ /* 0x040fe2000bf06270 */
[----:B0-----:R-:W0:Y:S03]  /*0920*/  LDC.64 R48, c[0x0][0x408] ;  /* 0x00010200ff307b82 */ /* 0x001e260000000a00 */
[----:B------:R-:W-:-:S13]  /*0930*/  ISETP.GT.U32.OR P0, PT, R0, 0x7f, P0 ;  /* 0x0000007f0000780c */ /* 0x000fda0000704470 */
[----:B------:R-:W0:Y:S01]  /*0940*/  @!P0 LDC.64 R46, c[0x0][0x3f8] ;  /* 0x0000fe00ff2e8b82 */ /* 0x000e220000000a00 */
[----:B------:R-:W-:Y:S02]  /*0950*/  @!P0 IADD3 R52, PT, PT, R0, UR6, RZ ;  /* 0x0000000600348c10 */ /* 0x000fe4000fffe0ff */
[----:B------:R-:W-:-:S03]  /*0960*/  @!P0 MOV R53, RZ ;  /* 0x000000ff00358202 */ /* 0x000fc60000000f00 */
[----:B-1----:R-:W-:-:S04]  /*0970*/  @!P0 IMAD.WIDE.U32 R52, R50, UR14, R52 ;  /* 0x0000000e32348c25 */ /* 0x002fc8000f8e0034 */
[----:B------:R-:W-:Y:S02]  /*0980*/  @!P0 IMAD R53, R51, UR14, R53 ;  /* 0x0000000e33358c24 */ /* 0x000fe4000f8e0235 */
[----:B0-----:R-:W-:-:S04]  /*0990*/  @!P0 IMAD.WIDE.U32 R42, R4, R48, R52 ;  /* 0x00000030042a8225 */ /* 0x001fc800078e0034 */
[----:B------:R-:W-:Y:S01]  /*09a0*/  @!P0 IMAD R49, R4, R49, R43 ;  /* 0x0000003104318224 */ /* 0x000fe200078e022b */
[----:B------:R-:W-:Y:S02]  /*09b0*/  MOV R48, 0x7f800000 ;  /* 0x7f80000000307802 */ /* 0x000fe40000000f00 */
[----:B------:R-:W-:-:S04]  /*09c0*/  @!P0 LEA R46, P1, R42, R46, 0x2 ;  /* 0x0000002e2a2e8211 */ /* 0x000fc800078210ff */
[----:B------:R-:W-:-:S05]  /*09d0*/  @!P0 LEA.HI.X R47, R42, R47, R49, 0x2, P1 ;  /* 0x0000002f2a2f8211 */ /* 0x000fca00008f1431 */
[----:B------:R0:W5:Y:S01]  /*09e0*/  @!P0 LDG.E R48, desc[UR12][R46.64] ;  /* 0x0000000c2e308981 */ /* 0x000162000c1e1900 */
[----:B------:R-:W-:Y:S01]  /*09f0*/  ISETP.NE.AND P0, PT, R40, RZ, PT ;  /* 0x000000ff2800720c */ /* 0x000fe20003f05270 */
[----:B------:R-:W-:Y:S01]  /*0a00*/  BSSY.RECONVERGENT B0, `(.L_x_20) ;  /* 0x0000093000007945 */ /* 0x000fe20003800200 */
[--C-:B----4-:R-:W-:Y:S02]  /*0a10*/  HADD2.F32 R45, -RZ, R12.reuse.H1_H1 ;  /* 0x3000000cff2d7230 */ /* 0x110fe40000004100 */
[----:B------:R-:W-:Y:S02]  /*0a20*/  HADD2.F32 R44, -RZ, R12.H0_H0 ;  /* 0x2000000cff2c7230 */ /* 0x000fe40000004100 */
[----:B0-----:R-:W-:Y:S02]  /*0a30*/  HADD2.F32 R46, -RZ, R14.H0_H0 ;  /* 0x2000000eff2e7230 */ /* 0x001fe40000004100 */
[--C-:B------:R-:W-:Y:S02]  /*0a40*/  HADD2.F32 R7, -RZ, R8.reuse.H0_H0 ;  /* 0x20000008ff077230 */ /* 0x100fe40000004100 */
[----:B------:R-:W-:-:S02]  /*0a50*/  HADD2.F32 R8, -RZ, R8.H1_H1 ;  /* 0x30000008ff087230 */ /* 0x000fc40000004100 */
[----:B------:R-:W-:Y:S02]  /*0a60*/  HADD2.F32 R50, -RZ, R14.H1_H1 ;  /* 0x3000000eff327230 */ /* 0x000fe40000004100 */
[----:B---3--:R-:W-:Y:S02]  /*0a70*/  HADD2.F32 R49, -RZ, R16.H1_H1 ;  /* 0x30000010ff317230 */ /* 0x008fe40000004100 */
[----:B------:R-:W-:Y:S01]  /*0a80*/  FMUL.FTZ R8, R8, R45 ;  /* 0x0000002d08087220 */ /* 0x000fe20000410000 */
[--C-:B------:R-:W-:Y:S02]  /*0a90*/  HADD2.F32 R47, -RZ, R15.reuse.H0_H0 ;  /* 0x2000000fff2f7230 */ /* 0x100fe40000004100 */
[----:B------:R-:W-:Y:S02]  /*0aa0*/  HADD2.F32 R52, -RZ, R20.H1_H1 ;  /* 0x30000014ff347230 */ /* 0x000fe40000004100 */
[----:B------:R-:W-:Y:S02]  /*0ab0*/  HADD2.F32 R14, -RZ, R15.H1_H1 ;  /* 0x3000000fff0e7230 */ /* 0x000fe40000004100 */
[----:B------:R-:W-:-:S02]  /*0ac0*/  HADD2.F32 R16, -RZ, R16.H0_H0 ;  /* 0x20000010ff107230 */ /* 0x000fc40000004100 */
[----:B------:R-:W-:Y:S01]  /*0ad0*/  FMUL.FTZ R49, R49, R52 ;  /* 0x0000003431317220 */ /* 0x000fe20000410000 */
[----:B------:R-:W-:Y:S02]  /*0ae0*/  HADD2.F32 R15, -RZ, R20.H0_H0 ;  /* 0x20000014ff0f7230 */ /* 0x000fe40000004100 */
[----:B------:R-:W-:Y:S01]  /*0af0*/  FFMA.FTZ R44, R7, R44, R8 ;  /* 0x0000002c072c7223 */ /* 0x000fe20000010008 */
[----:B------:R-:W-:Y:S02]  /*0b00*/  HADD2.F32 R41, -RZ, R9.H0_H0 ;  /* 0x20000009ff297230 */ /* 0x000fe40000004100 */
[----:B------:R-:W-:Y:S02]  /*0b10*/  HADD2.F32 R12, -RZ, R13.H0_H0 ;  /* 0x2000000dff0c7230 */ /* 0x000fe40000004100 */
[----:B------:R-:W-:Y:S01]  /*0b20*/  FFMA.FTZ R16, R16, R15, R49 ;  /* 0x0000000f10107223 */ /* 0x000fe20000010031 */
[----:B------:R-:W-:Y:S02]  /*0b30*/  HADD2.F32 R7, -RZ, R17.H0_H0 ;  /* 0x20000011ff077230 */ /* 0x000fe40000004100 */
[----:B------:R-:W-:-:S02]  /*0b40*/  HADD2.F32 R8, -RZ, R21.H0_H0 ;  /* 0x20000015ff087230 */ /* 0x000fc40000004100 */
[----:B------:R-:W-:Y:S01]  /*0b50*/  FFMA.FTZ R41, R41, R12, R44 ;  /* 0x0000000c29297223 */ /* 0x000fe2000001002c */
[----:B------:R-:W-:Y:S02]  /*0b60*/  HADD2.F32 R42, -RZ, R9.H1_H1 ;  /* 0x30000009ff2a7230 */ /* 0x000fe40000004100 */
[----:B------:R-:W-:Y:S02]  /*0b70*/  HADD2.F32 R13, -RZ, R13.H1_H1 ;  /* 0x3000000dff0d7230 */ /* 0x000fe40000004100 */
[----:B------:R-:W-:Y:S01]  /*0b80*/  FFMA.FTZ R16, R7, R8, R16 ;  /* 0x0000000807107223 */ /* 0x000fe20000010010 */
[----:B------:R-:W-:Y:S02]  /*0b90*/  HADD2.F32 R17, -RZ, R17.H1_H1 ;  /* 0x30000011ff117230 */ /* 0x000fe40000004100 */
[----:B------:R-:W-:Y:S02]  /*0ba0*/  HADD2.F32 R12, -RZ, R21.H1_H1 ;  /* 0x30000015ff0c7230 */ /* 0x000fe40000004100 */
[----:B------:R-:W-:Y:S01]  /*0bb0*/  FFMA.FTZ R42, R42, R13, R41 ;  /* 0x0000000d2a2a7223 */ /* 0x000fe20000010029 */
[----:B------:R-:W-:-:S02]  /*0bc0*/  HADD2.F32 R9, -RZ, R10.H0_H0 ;  /* 0x2000000aff097230 */ /* 0x000fc40000004100 */
[----:B------:R-:W-:Y:S02]  /*0bd0*/  HADD2.F32 R7, -RZ, R18.H0_H0 ;  /* 0x20000012ff077230 */ /* 0x000fe40000004100 */
[----:B------:R-:W-:Y:S01]  /*0be0*/  FFMA.FTZ R12, R17, R12, R16 ;  /* 0x0000000c110c7223 */ /* 0x000fe20000010010 */
[----:B------:R-:W-:Y:S02]  /*0bf0*/  HADD2.F32 R8, -RZ, R22.H0_H0 ;  /* 0x20000016ff087230 */ /* 0x000fe40000004100 */
[----:B------:R-:W-:Y:S01]  /*0c00*/  FFMA.FTZ R42, R9, R46, R42 ;  /* 0x0000002e092a7223 */ /* 0x000fe2000001002a */
[----:B------:R-:W-:Y:S02]  /*0c10*/  HADD2.F32 R43, -RZ, R10.H1_H1 ;  /* 0x3000000aff2b7230 */ /* 0x000fe40000004100 */
[----:B------:R-:W-:Y:S01]  /*0c20*/  FFMA.FTZ R13, R7, R8, R12 ;  /* 0x00000008070d7223 */ /* 0x000fe2000001000c */
[--C-:B------:R-:W-:Y:S02]  /*0c30*/  HADD2.F32 R7, -RZ, R23.reuse.H0_H0 ;  /* 0x20000017ff077230 */ /* 0x100fe40000004100 */
[----:B------:R-:W-:Y:S01]  /*0c40*/  FFMA.FTZ R43, R43, R50, R42 ;  /* 0x000000322b2b7223 */ /* 0x000fe2000001002a */
[----:B------:R-:W-:-:S02]  /*0c50*/  HADD2.F32 R8, -RZ, R23.H1_H1 ;  /* 0x30000017ff087230 */ /* 0x000fc40000004100 */
[--C-:B--2---:R-:W-:Y:S02]  /*0c60*/  HADD2.F32 R17, -RZ, R24.reuse.H0_H0 ;  /* 0x20000018ff117230 */ /* 0x104fe40000004100 */
[----:B------:R-:W-:Y:S02]  /*0c70*/  HADD2.F32 R24, -RZ, R24.H1_H1 ;  /* 0x30000018ff187230 */ /* 0x000fe40000004100 */
[--C-:B------:R-:W-:Y:S02]  /*0c80*/  HADD2.F32 R23, -RZ, R28.reuse.H1_H1 ;  /* 0x3000001cff177230 */ /* 0x100fe40000004100 */
[----:B------:R-:W-:Y:S02]  /*0c90*/  HADD2.F32 R42, -RZ, R28.H0_H0 ;  /* 0x2000001cff2a7230 */ /* 0x000fe40000004100 */
[----:B------:R-:W-:Y:S02]  /*0ca0*/  HADD2.F32 R21, -RZ, R32.H1_H1 ;  /* 0x30000020ff157230 */ /* 0x000fe40000004100 */
[----:B------:R-:W-:Y:S01]  /*0cb0*/  FMUL.FTZ R24, R24, R23 ;  /* 0x0000001718187220 */ /* 0x000fe20000410000 */
[----:B------:R-:W-:-:S02]  /*0cc0*/  HADD2.F32 R28, -RZ, R36.H1_H1 ;  /* 0x30000024ff1c7230 */ /* 0x000fc40000004100 */
[----:B------:R-:W-:Y:S02]  /*0cd0*/  HADD2.F32 R18, -RZ, R18.H1_H1 ;  /* 0x30000012ff127230 */ /* 0x000fe40000004100 */
[----:B------:R-:W-:Y:S02]  /*0ce0*/  HADD2.F32 R9, -RZ, R22.H1_H1 ;  /* 0x30000016ff097230 */ /* 0x000fe40000004100 */
[----:B------:R-:W-:Y:S01]  /*0cf0*/  FMUL.FTZ R21, R21, R28 ;  /* 0x0000001c15157220 */ /* 0x000fe20000410000 */
[----:B------:R-:W-:Y:S02]  /*0d00*/  HADD2.F32 R32, -RZ, R32.H0_H0 ;  /* 0x20000020ff207230 */ /* 0x000fe40000004100 */
[----:B------:R-:W-:Y:S02]  /*0d10*/  HADD2.F32 R23, -RZ, R36.H0_H0 ;  /* 0x20000024ff177230 */ /* 0x000fe40000004100 */
[----:B------:R-:W-:Y:S01]  /*0d20*/  FFMA.FTZ R42, R17, R42, R24 ;  /* 0x0000002a112a7223 */ /* 0x000fe20000010018 */
[----:B------:R-:W-:-:S02]  /*0d30*/  HADD2.F32 R15, -RZ, R25.H0_H0 ;  /* 0x20000019ff0f7230 */ /* 0x000fc40000004100 */
[----:B------:R-:W-:Y:S02]  /*0d40*/  HADD2.F32 R44, -RZ, R29.H0_H0 ;  /* 0x2000001dff2c7230 */ /* 0x000fe40000004100 */
[----:B------:R-:W-:Y:S01]  /*0d50*/  FFMA.FTZ R9, R18, R9, R13 ;  /* 0x0000000912097223 */ /* 0x000fe2000001000d */
[----:B------:R-:W-:Y:S02]  /*0d60*/  HADD2.F32 R12, -RZ, R19.H0_H0 ;  /* 0x20000013ff0c7230 */ /* 0x000fe40000004100 */
[----:B------:R-:W-:Y:S01]  /*0d70*/  FFMA.FTZ R32, R32, R23, R21 ;  /* 0x0000001720207223 */ /* 0x000fe20000010015 */
[----:B------:R-:W-:Y:S02]  /*0d80*/  HADD2.F32 R17, -RZ, R33.H0_H0 ;  /* 0x20000021ff117230 */ /* 0x000fe40000004100 */
[----:B------:R-:W-:Y:S02]  /*0d90*/  HADD2.F32 R24, -RZ, R37.H0_H0 ;  /* 0x20000025ff187230 */ /* 0x000fe40000004100 */
[----:B------:R-:W-:Y:S01]  /*0da0*/  FFMA.FTZ R42, R15, R44, R42 ;  /* 0x0000002c0f2a7223 */ /* 0x000fe2000001002a */
[----:B------:R-:W-:-:S02]  /*0db0*/  HADD2.F32 R25, -RZ, R25.H1_H1 ;  /* 0x30000019ff197230 */ /* 0x000fc40000004100 */
[----:B------:R-:W-:Y:S02]  /*0dc0*/  HADD2.F32 R22, -RZ, R29.H1_H1 ;  /* 0x3000001dff167230 */ /* 0x000fe40000004100 */
[----:B------:R-:W-:Y:S01]  /*0dd0*/  FFMA.FTZ R12, R12, R7, R9 ;  /* 0x000000070c0c7223 */ /* 0x000fe20000010009 */
[----:B------:R-:W-:Y:S02]  /*0de0*/  HADD2.F32 R33, -RZ, R33.H1_H1 ;  /* 0x30000021ff217230 */ /* 0x000fe40000004100 */
[----:B------:R-:W-:Y:S01]  /*0df0*/  FFMA.FTZ R24, R17, R24, R32 ;  /* 0x0000001811187223 */ /* 0x000fe20000010020 */
[----:B------:R-:W-:Y:S02]  /*0e00*/  HADD2.F32 R28, -RZ, R37.H1_H1 ;  /* 0x30000025ff1c7230 */ /* 0x000fe40000004100 */
[----:B------:R-:W-:Y:S01]  /*0e10*/  FFMA.FTZ R42, R25, R22, R42 ;  /* 0x00000016192a7223 */ /* 0x000fe2000001002a */
[----:B------:R-:W-:Y:S02]  /*0e20*/  HADD2.F32 R9, -RZ, R26.H0_H0 ;  /* 0x2000001aff097230 */ /* 0x000fe40000004100 */
[----:B------:R-:W-:-:S02]  /*0e30*/  HADD2.F32 R20, -RZ, R30.H0_H0 ;  /* 0x2000001eff147230 */ /* 0x000fc40000004100 */
[----:B------:R-:W-:Y:S01]  /*0e40*/  FFMA.FTZ R24, R33, R28, R24 ;  /* 0x0000001c21187223 */ /* 0x000fe20000010018 */
[----:B------:R-:W-:Y:S02]  /*0e50*/  HADD2.F32 R15, -RZ, R34.H0_H0 ;  /* 0x20000022ff0f7230 */ /* 0x000fe40000004100 */
[----:B------:R-:W-:Y:S02]  /*0e60*/  HADD2.F32 R22, -RZ, R38.H0_H0 ;  /* 0x20000026ff167230 */ /* 0x000fe40000004100 */
[----:B------:R-:W-:Y:S01]  /*0e70*/  FFMA.FTZ R9, R9, R20, R42 ;  /* 0x0000001409097223 */ /* 0x000fe2000001002a */
[----:B------:R-:W-:Y:S02]  /*0e80*/  HADD2.F32 R26, -RZ, R26.H1_H1 ;  /* 0x3000001aff1a7230 */ /* 0x000fe40000004100 */
[----:B------:R-:W-:Y:S02]  /*0e90*/  HADD2.F32 R13, -RZ, R30.H1_H1 ;  /* 0x3000001eff0d7230 */ /* 0x000fe40000004100 */
[----:B------:R-:W-:Y:S01]  /*0ea0*/  FFMA.FTZ R15, R15, R22, R24 ;  /* 0x000000160f0f7223 */ /* 0x000fe20000010018 */
[----:B------:R-:W-:-:S02]  /*0eb0*/  HADD2.F32 R34, -RZ, R34.H1_H1 ;  /* 0x30000022ff227230 */ /* 0x000fc40000004100 */
[----:B------:R-:W-:Y:S02]  /*0ec0*/  HADD2.F32 R17, -RZ, R38.H1_H1 ;  /* 0x30000026ff117230 */ /* 0x000fe40000004100 */
[----:B------:R-:W-:Y:S01]  /*0ed0*/  FFMA.FTZ R26, R26, R13, R9 ;  /* 0x0000000d1a1a7223 */ /* 0x000fe20000010009 */
[----:B------:R-:W-:Y:S02]  /*0ee0*/  HADD2.F32 R7, -RZ, R27.H0_H0 ;  /* 0x2000001bff077230 */ /* 0x000fe40000004100 */
[----:B------:R-:W-:Y:S02]  /*0ef0*/  HADD2.F32 R18, -RZ, R31.H0_H0 ;  /* 0x2000001fff127230 */ /* 0x000fe40000004100 */
[----:B------:R-:W-:Y:S01]  /*0f00*/  FFMA.FTZ R34, R34, R17, R15 ;  /* 0x0000001122227223 */ /* 0x000fe2000001000f */
[----:B------:R-:W-:Y:S02]  /*0f10*/  HADD2.F32 R10, -RZ, R11.H0_H0 ;  /* 0x2000000bff0a7230 */ /* 0x000fe40000004100 */
[----:B------:R-:W-:-:S02]  /*0f20*/  HADD2.F32 R9, -RZ, R35.H0_H0 ;  /* 0x20000023ff097230 */ /* 0x000fc40000004100 */
[----:B------:R-:W-:Y:S02]  /*0f30*/  HADD2.F32 R20, -RZ, R39.H0_H0 ;  /* 0x20000027ff147230 */ /* 0x000fe40000004100 */
[----:B------:R-:W-:Y:S01]  /*0f40*/  FFMA.FTZ R26, R7, R18, R26 ;  /* 0x00000012071a7223 */ /* 0x000fe2000001001a */
[----:B------:R-:W-:Y:S02]  /*0f50*/  HADD2.F32 R11, -RZ, R11.H1_H1 ;  /* 0x3000000bff0b7230 */ /* 0x000fe40000004100 */
[----:B------:R-:W-:Y:S01]  /*0f60*/  FFMA.FTZ R10, R10, R47, R43 ;  /* 0x0000002f0a0a7223 */ /* 0x000fe2000001002b */
[----:B------:R-:W-:Y:S02]  /*0f70*/  HADD2.F32 R19, -RZ, R19.H1_H1 ;  /* 0x30000013ff137230 */ /* 0x000fe40000004100 */
[----:B------:R-:W-:Y:S01]  /*0f80*/  FFMA.FTZ R20, R9, R20, R34 ;  /* 0x0000001409147223 */ /* 0x000fe20000010022 */
[----:B------:R-:W-:Y:S02]  /*0f90*/  HADD2.F32 R27, -RZ, R27.H1_H1 ;  /* 0x3000001bff1b7230 */ /* 0x000fe40000004100 */
[----:B------:R-:W-:-:S02]  /*0fa0*/  HADD2.F32 R16, -RZ, R31.H1_H1 ;  /* 0x3000001fff107230 */ /* 0x000fc40000004100 */
[----:B------:R-:W-:Y:S02]  /*0fb0*/  HADD2.F32 R35, -RZ, R35.H1_H1 ;  /* 0x30000023ff237230 */ /* 0x000fe40000004100 */
[----:B------:R-:W-:Y:S02]  /*0fc0*/  HADD2.F32 R18, -RZ, R39.H1_H1 ;  /* 0x30000027ff127230 */ /* 0x000fe40000004100 */
[----:B------:R-:W-:Y:S01]  /*0fd0*/  FFMA.FTZ R10, R11, R14, R10 ;  /* 0x0000000e0b0a7223 */ /* 0x000fe2000001000a */
[----:B------:R-:W-:Y:S01]  /*0fe0*/  FFMA.FTZ R12, R19, R8, R12 ;  /* 0x00000008130c7223 */ /* 0x000fe2000001000c */
[----:B------:R-:W-:Y:S01]  /*0ff0*/  FFMA.FTZ R16, R27, R16, R26 ;  /* 0x000000101b107223 */ /* 0x000fe2000001001a */
[----:B------:R-:W-:Y:S02]  /*1000*/  FFMA.FTZ R20, R35, R18, R20 ;  /* 0x0000001223147223 */ /* 0x000fe40000010014 */
[----:B------:R-:W0:Y:S04]  /*1010*/  SHFL.BFLY PT, R7, R10, 0x4, 0x1f ;  /* 0x0c801f000a077f89 */ /* 0x000e2800000e0000 */
[----:B------:R-:W1:Y:S04]  /*1020*/  SHFL.BFLY PT, R9, R12, 0x4, 0x1f ;  /* 0x0c801f000c097f89 */ /* 0x000e6800000e0000 */
[----:B------:R-:W2:Y:S04]  /*1030*/  SHFL.BFLY PT, R13, R16, 0x4, 0x1f ;  /* 0x0c801f00100d7f89 */ /* 0x000ea800000e0000 */
[----:B------:R-:W3:Y:S01]  /*1040*/  SHFL.BFLY PT, R17, R20, 0x4, 0x1f ;  /* 0x0c801f0014117f89 */ /* 0x000ee200000e0000 */
[----:B0-----:R-:W-:Y:S01]  /*1050*/  FADD.FTZ R7, R10, R7 ;  /* 0x000000070a077221 */ /* 0x001fe20000010000 */
[----:B-1----:R-:W-:Y:S01]  /*1060*/  FADD.FTZ R11, R12, R9 ;  /* 0x000000090c0b7221 */ /* 0x002fe20000010000 */
[----:B--2---:R-:W-:Y:S01]  /*1070*/  FADD.FTZ R15, R16, R13 ;  /* 0x0000000d100f7221 */ /* 0x004fe20000010000 */
[----:B---3--:R-:W-:-:S02]  /*1080*/  FADD.FTZ R19, R20, R17 ;  /* 0x0000001114137221 */ /* 0x008fc40000010000 */
        /* <DEDUP_REMOVED lines=15> */
[----:B---3--:R-:W-:Y:S01]  /*1180*/  FADD.FTZ R15, R10, R7 ;  /* 0x000000070a0f7221 */ /* 0x008fe20000010000 */
[----:B------:R-:W-:Y:S06]  /*1190*/  @P0 BRA `(.L_x_21) ;  /* 0x0000000000640947 */ /* 0x000fec0003800000 */
[----:B------:R-:W0:Y:S01]  /*11a0*/  LDCU.64 UR8, c[0x0][0x3e8] ;  /* 0x00007d00ff0877ac */ /* 0x000e220008000a00 */
[----:B------:R-:W1:Y:S01]  /*11b0*/  LDC.64 R10, c[0x0][0x3f0] ;  /* 0x0000fc00ff0a7b82 */ /* 0x000e620000000a00 */
[----:B------:R-:W-:Y:S01]  /*11c0*/  ISETP.GE.AND P0, PT, R6, UR10, PT ;  /* 0x0000000a06007c0c */ /* 0x000fe2000bf06270 */
[----:B------:R-:W-:Y:S01]  /*11d0*/  UMOV UR4, UR6 ;  /* 0x0000000600047c82 */ /* 0x000fe20008000000 */
[----:B------:R-:W-:Y:S01]  /*11e0*/  UMOV UR5, URZ ;  /* 0x000000ff00057c82 */ /* 0x000fe20008000000 */
[----:B------:R-:W2:Y:S01]  /*11f0*/  LDCU.64 UR16, c[0x0][0x3d0] ;  /* 0x00007a00ff1077ac */ /* 0x000ea20008000a00 */
[----:B------:R-:W-:Y:S02]  /*1200*/  ISETP.GE.AND P3, PT, R2, UR10, PT ;  /* 0x0000000a02007c0c */ /* 0x000fe4000bf66270 */
[----:B------:R-:W-:Y:S02]  /*1210*/  ISETP.GE.AND P2, PT, R3, UR10, PT ;  /* 0x0000000a03007c0c */ /* 0x000fe4000bf46270 */
[----:B------:R-:W-:Y:S01]  /*1220*/  FSEL R3, R12, RZ, !P3 ;  /* 0x000000ff0c037208 */ /* 0x000fe20005800000 */
[----:B0-----:R-:W-:-:S04]  /*1230*/  UIMAD.WIDE.U32 UR4, UR14, UR8, UR4 ;  /* 0x000000080e0472a5 */ /* 0x001fc8000f8e0004 */
[----:B------:R-:W-:-:S06]  /*1240*/  UIMAD UR5, UR14, UR9, UR5 ;  /* 0x000000090e0572a4 */ /* 0x000fcc000f8e0205 */
[----:B-1----:R-:W-:-:S04]  /*1250*/  IMAD.WIDE.U32 R8, R4, R10, UR4 ;  /* 0x0000000404087e25 */ /* 0x002fc8000f8e000a */
[----:B------:R-:W-:Y:S01]  /*1260*/  IMAD R7, R4, R11, R9 ;  /* 0x0000000b04077224 */ /* 0x000fe200078e0209 */
[----:B------:R-:W-:Y:S02]  /*1270*/  IADD3 R8, P1, PT, R2, R8, RZ ;  /* 0x0000000802087210 */ /* 0x000fe40007f3e0ff */
[----:B------:R-:W-:Y:S02]  /*1280*/  FSEL R11, R15, RZ, !P0 ;  /* 0x000000ff0f0b7208 */ /* 0x000fe40004000000 */
[----:B------:R-:W-:Y:S02]  /*1290*/  IADD3.X R7, PT, PT, RZ, R7, RZ, P1, !PT ;  /* 0x00000007ff077210 */ /* 0x000fe40000ffe4ff */
[C---:B--2---:R-:W-:Y:S02]  /*12a0*/  LEA R6, P4, R8.reuse, UR16, 0x2 ;  /* 0x0000001008067c11 */ /* 0x044fe4000f8810ff */
[----:B------:R-:W-:Y:S02]  /*12b0*/  ISETP.GE.AND P1, PT, R5, UR10, PT ;  /* 0x0000000a05007c0c */ /* 0x000fe4000bf26270 */
[----:B------:R-:W-:-:S02]  /*12c0*/  LEA.HI.X R7, R8, UR17, R7, 0x2, P4 ;  /* 0x0000001108077c11 */ /* 0x000fc4000a0f1407 */
[----:B------:R-:W-:Y:S02]  /*12d0*/  FSEL R5, R13, RZ, !P2 ;  /* 0x000000ff0d057208 */ /* 0x000fe40005000000 */
[----:B------:R-:W-:Y:S01]  /*12e0*/  FSEL R9, R17, RZ, !P1 ;  /* 0x000000ff11097208 */ /* 0x000fe20004800000 */
[----:B------:R0:W-:Y:S04]  /*12f0*/  STG.E desc[UR12][R6.64], R3 ;  /* 0x0000000306007986 */ /* 0x0001e8000c10190c */
[----:B------:R0:W-:Y:S04]  /*1300*/  STG.E desc[UR12][R6.64+0x80], R5 ;  /* 0x0000800506007986 */ /* 0x0001e8000c10190c */
[----:B------:R0:W-:Y:S04]  /*1310*/  STG.E desc[UR12][R6.64+0x100], R9 ;  /* 0x0001000906007986 */ /* 0x0001e8000c10190c */
[----:B------:R0:W-:Y:S02]  /*1320*/  STG.E desc[UR12][R6.64+0x180], R11 ;  /* 0x0001800b06007986 */ /* 0x0001e4000c10190c */
.L_x_21:
[----:B------:R-:W-:Y:S05]  /*1330*/  BSYNC.RECONVERGENT B0 ;  /* 0x0000000000007941 */ /* 0x000fea0003800200 */
.L_x_20:
[----:B------:R-:W-:Y:S01]  /*1340*/  UIADD3 UR4, UPT, UPT, UR7, 0x7f, URZ ;  /* 0x0000007f07047890 */ /* 0x000fe2000fffe0ff */
[----:B0-----:R-:W0:Y:S01]  /*1350*/  LDC.64 R10, c[0x0][0x440] ;  /* 0x00011000ff0a7b82 */ /* 0x001e220000000a00 */
[----:B------:R-:W-:Y:S02]  /*1360*/  BSSY.RECONVERGENT B0, `(.L_x_22) ;  /* 0x0000019000007945 */ /* 0x000fe40003800200 */
[----:B------:R-:W-:-:S04]  /*1370*/  USHF.R.S32.HI UR5, URZ, 0x1f, UR4 ;  /* 0x0000001fff057899 */ /* 0x000fc80008011404 */
[----:B------:R-:W-:Y:S01]  /*1380*/  ULEA.HI UR5, UR5, UR4, URZ, 0x7 ;  /* 0x0000000405057291 */ /* 0x000fe2000f8f38ff */
[----:B------:R-:W1:Y:S03]  /*1390*/  LDC.64 R12, c[0x0][0x448] ;  /* 0x00011200ff0c7b82 */ /* 0x000e660000000a00 */
[----:B------:R-:W-:-:S04]  /*13a0*/  ULOP3.LUT UR5, UR5, 0xffffff80, URZ, 0xc0, !UPT ;  /* 0xffffff8005057892 */ /* 0x000fc8000f8ec0ff */
[----:B------:R-:W-:-:S04]  /*13b0*/  UIADD3 UR5, UPT, UPT, UR6, UR4, -UR5 ;  /* 0x0000000406057290 */ /* 0x000fc8000fffe805 */
[----:B------:R-:W-:-:S06]  /*13c0*/  UIADD3 UR5, UPT, UPT, UR4, -UR5, URZ ;  /* 0x8000000504057290 */ /* 0x000fcc000fffe0ff */
[----:B------:R-:W-:-:S04]  /*13d0*/  ISETP.GE.AND P0, PT, R0, UR5, PT ;  /* 0x0000000500007c0c */ /* 0x000fc8000bf06270 */
[----:B------:R-:W-:-:S13]  /*13e0*/  ISETP.GT.U32.OR P0, PT, R0, 0x7f, P0 ;  /* 0x0000007f0000780c */ /* 0x000fda0000704470 */
[----:B------:R-:W-:Y:S05]  /*13f0*/  @P0 BRA `(.L_x_23) ;  /* 0x00000000003c0947 */ /* 0x000fea0003800000 */
[----:B------:R-:W2:Y:S01]  /*1400*/  LDC.64 R6, c[0x0][0x418] ;  /* 0x00010600ff067b82 */ /* 0x000ea20000000a00 */
[----:B------:R-:W3:Y:S01]  /*1410*/  LDCU.64 UR4, c[0x0][0x420] ;  /* 0x00008400ff0477ac */ /* 0x000ee20008000a00 */
[----:B------:R-:W-:Y:S01]  /*1420*/  IADD3 R2, PT, PT, R0, UR6, RZ ;  /* 0x0000000600027c10 */ /* 0x000fe2000fffe0ff */
[----:B------:R-:W-:Y:S02]  /*1430*/  HFMA2 R3, -RZ, RZ, 0, 0 ;  /* 0x00000000ff037431 */ /* 0x000fe400000001ff */
[C---:B-----5:R-:W-:Y:S01]  /*1440*/  FMUL.FTZ R5, R48.reuse, 1.4426950216293334961 ;  /* 0x3fb8aa3b30057820 */ /* 0x060fe20000410000 */
[----:B------:R-:W-:Y:S02]  /*1450*/  FSETP.NEU.FTZ.AND P0, PT, R48, -INF , PT ;  /* 0xff8000003000780b */ /* 0x000fe40003f1d000 */
[----:B------:R-:W4:Y:S02]  /*1460*/  LDC.64 R8, c[0x0][0x410] ;  /* 0x00010400ff087b82 */ /* 0x000f240000000a00 */
[----:B------:R-:W-:Y:S01]  /*1470*/  FSEL R5, R5, RZ, P0 ;  /* 0x000000ff05057208 */ /* 0x000fe20000000000 */
[----:B--2---:R-:W-:-:S04]  /*1480*/  IMAD.WIDE.U32 R2, R6, UR14, R2 ;  /* 0x0000000e06027c25 */ /* 0x004fc8000f8e0002 */
[----:B------:R-:W-:Y:S02]  /*1490*/  IMAD R3, R7, UR14, R3 ;  /* 0x0000000e07037c24 */ /* 0x000fe4000f8e0203 */
[----:B---3--:R-:W-:-:S04]  /*14a0*/  IMAD.WIDE.U32 R2, R4, UR4, R2 ;  /* 0x0000000404027c25 */ /* 0x008fc8000f8e0002 */
[----:B------:R-:W-:Y:S01]  /*14b0*/  IMAD R3, R4, UR5, R3 ;  /* 0x0000000504037c24 */ /* 0x000fe2000f8e0203 */
[----:B----4-:R-:W-:-:S04]  /*14c0*/  LEA R6, P1, R2, R8, 0x2 ;  /* 0x0000000802067211 */ /* 0x010fc800078210ff */
[----:B------:R-:W-:-:S05]  /*14d0*/  LEA.HI.X R7, R2, R9, R3, 0x2, P1 ;  /* 0x0000000902077211 */ /* 0x000fca00008f1403 */
[----:B------:R2:W-:Y:S04]  /*14e0*/  STG.E desc[UR12][R6.64], R5 ;  /* 0x0000000506007986 */ /* 0x0005e8000c10190c */
.L_x_23:
[----:B------:R-:W-:Y:S05]  /*14f0*/  BSYNC.RECONVERGENT B0 ;  /* 0x0000000000007941 */ /* 0x000fea0003800200 */
.L_x_22:
[----:B------:R-:W-:Y:S01]  /*1500*/  USHF.L.U32 UR4, UR11, 0xd, URZ ;  /* 0x0000000d0b047899 */ /* 0x000fe200080006ff */
[----:B------:R-:W-:Y:S01]  /*1510*/  SHF.L.U32 R2, R0, 0x2, RZ ;  /* 0x0000000200027819 */ /* 0x000fe200000006ff */
[----:B------:R-:W3:Y:S01]  /*1520*/  LDCU.64 UR8, c[0x0][0x458] ;  /* 0x00008b00ff0877ac */ /* 0x000ee20008000a00 */
[----:B------:R-:W-:-:S03]  /*1530*/  MOV R3, RZ ;  /* 0x000000ff00037202 */ /* 0x000fc60000000f00 */
[----:B------:R-:W-:-:S05]  /*1540*/  LOP3.LUT R2, R2, UR4, RZ, 0xfc, !PT ;  /* 0x0000000402027c12 */ /* 0x000fca000f8efcff */
[----:B------:R-:W2:Y:S01]  /*1550*/  LDCU.64 UR4, c[0x0][0x428] ;  /* 0x00008500ff0477ac */ /* 0x000ea20008000a00 */
[----:B0-----:R-:W-:-:S04]  /*1560*/  IMAD.WIDE.U32 R2, R10, UR14, R2 ;  /* 0x0000000e0a027c25 */ /* 0x001fc8000f8e0002 */
[----:B------:R-:W-:Y:S01]  /*1570*/  IMAD R3, R11, UR14, R3 ;  /* 0x0000000e0b037c24 */ /* 0x000fe2000f8e0203 */
[----:B---3--:R-:W-:Y:S01]  /*1580*/  ISETP.NE.U32.AND P0, PT, RZ, UR8, PT ;  /* 0x00000008ff007c0c */ /* 0x008fe2000bf05070 */
[----:B-1----:R-:W-:-:S03]  /*1590*/  IMAD.WIDE.U32 R2, R4, R12, R2 ;  /* 0x0000000c04027225 */ /* 0x002fc600078e0002 */
[----:B------:R-:W-:Y:S01]  /*15a0*/  ISETP.NE.AND.EX P0, PT, RZ, UR9, PT, P0 ;  /* 0x00000009ff007c0c */ /* 0x000fe2000bf05300 */
[----:B------:R-:W-:-:S03]  /*15b0*/  IMAD R3, R4, R13, R3 ;  /* 0x0000000d04037224 */ /* 0x000fc600078e0203 */
[----:B------:R-:W-:Y:S02]  /*15c0*/  ISETP.NE.OR P0, PT, R0, RZ, !P0 ;  /* 0x000000ff0000720c */ /* 0x000fe40004705670 */
[----:B--2---:R-:W-:-:S04]  /*15d0*/  LEA R6, P1, R2, UR4, 0x2 ;  /* 0x0000000402067c11 */ /* 0x004fc8000f8210ff */
[----:B------:R-:W-:-:S05]  /*15e0*/  LEA.HI.X R7, R2, UR5, R3, 0x2, P1 ;  /* 0x0000000502077c11 */ /* 0x000fca00088f1403 */
[----:B------:R0:W-:Y:S04]  /*15f0*/  STG.E.128 desc[UR12][R6.64], RZ ;  /* 0x000000ff06007986 */ /* 0x0001e8000c101d0c */
[----:B------:R0:W-:Y:S04]  /*1600*/  STG.E.128 desc[UR12][R6.64+0x1000], RZ ;  /* 0x001000ff06007986 */ /* 0x0001e8000c101d0c */
[----:B------:R0:W-:Y:S04]  /*1610*/  STG.E.128 desc[UR12][R6.64+0x2000], RZ ;  /* 0x002000ff06007986 */ /* 0x0001e8000c101d0c */
[----:B------:R0:W-:Y:S04]  /*1620*/  STG.E.128 desc[UR12][R6.64+0x3000], RZ ;  /* 0x003000ff06007986 */ /* 0x0001e8000c101d0c */
[----:B------:R0:W-:Y:S04]  /*1630*/  STG.E.128 desc[UR12][R6.64+0x4000], RZ ;  /* 0x004000ff06007986 */ /* 0x0001e8000c101d0c */
[----:B------:R0:W-:Y:S04]  /*1640*/  STG.E.128 desc[UR12][R6.64+0x5000], RZ ;  /* 0x005000ff06007986 */ /* 0x0001e8000c101d0c */
[----:B------:R0:W-:Y:S04]  /*1650*/  STG.E.128 desc[UR12][R6.64+0x6000], RZ ;  /* 0x006000ff06007986 */ /* 0x0001e8000c101d0c */
[----:B------:R0:W-:Y:S01]  /*1660*/  STG.E.128 desc[UR12][R6.64+0x7000], RZ ;  /* 0x007000ff06007986 */ /* 0x0001e2000c101d0c */
[----:B------:R-:W-:Y:S05]  /*1670*/  @P0 EXIT ;  /* 0x000000000000094d */ /* 0x000fea0003800000 */
[----:B------:R-:W1:Y:S08]  /*1680*/  LDC R5, c[0x0][0x450] ;  /* 0x00011400ff057b82 */ /* 0x000e700000000800 */
[----:B0-----:R-:W0:Y:S08]  /*1690*/  LDC R7, c[0x0][0x390] ;  /* 0x0000e400ff077b82 */ /* 0x001e300000000800 */
[----:B------:R-:W2:Y:S01]  /*16a0*/  LDC.64 R2, c[0x0][0x458] ;  /* 0x00011600ff027b82 */ /* 0x000ea20000000a00 */
[----:B-1----:R-:W-:-:S04]  /*16b0*/  IMAD R4, R5, UR11, R4 ;  /* 0x0000000b05047c24 */ /* 0x002fc8000f8e0204 */
[----:B0-----:R-:W-:-:S04]  /*16c0*/  IMAD R5, R4, R7, UR14 ;  /* 0x0000000e04057e24 */ /* 0x001fc8000f8e0207 */
[----:B--2---:R-:W-:-:S05]  /*16d0*/  IMAD.WIDE R2, R5, 0x4, R2 ;  /* 0x0000000405027825 */ /* 0x004fca00078e0202 */
[----:B------:R-:W-:Y:S01]  /*16e0*/  STG.E desc[UR12][R2.64], RZ ;  /* 0x000000ff02007986 */ /* 0x000fe2000c10190c */
[----:B------:R-:W-:Y:S05]  /*16f0*/  EXIT ;  /* 0x000000000000794d */ /* 0x000fea0003800000 */
.L_x_24:
        /* <DEDUP_REMOVED lines=16> */
.L_x_88:


//--------------------- .text._ZN7cutlass13device_kernelIN5flash11enable_sm90INS1_16FlashAttnBwdSm90INS1_25CollectiveMainloopBwdSm90ILi2ELi2ELi2EN4cute5tupleIJNS5_1CILi1EEES8_S8_EEENS6_IJNS7_ILi128EEESA_NS7_ILi64EEEEEENS_6half_tEfNS_4arch4Sm90ELb1ELb0ELb0ELb1ELb0ELb1ELb0ELb0ELi2ELi1ELi2ELi2ELb0EEENS1_21CollectiveEpilogueBwdISC_SD_SF_Li256ELb1ELb0ELi1EEENS1_25SingleTileBwdLPTSchedulerILb1ELi128ELb0EEEEEEEEEvNT_6ParamsE --------------------------
	.section	.text._ZN7cutlass13device_kernelIN5flash11enable_sm90INS1_16FlashAttnBwdSm90INS1_25CollectiveMainloopBwdSm90ILi2ELi2ELi2EN4cute5tupleIJNS5_1CILi1EEES8_S8_EEENS6_IJNS7_ILi128EEESA_NS7_ILi64EEEEEENS_6half_tEfNS_4arch4Sm90ELb1ELb0ELb0ELb1ELb0ELb1ELb0ELb0ELi2ELi1ELi2ELi2ELb0EEENS1_21CollectiveEpilogueBwdISC_SD_SF_Li256ELb1ELb0ELi1EEENS1_25SingleTileBwdLPTSchedulerILb1ELi128ELb0EEEEEEEEEvNT_6ParamsE,"ax",@progbits
	.align	128
.text._ZN7cutlass13device_kernelIN5flash11enable_sm90INS1_16FlashAttnBwdSm90INS1_25CollectiveMainloopBwdSm90ILi2ELi2ELi2EN4cute5tupleIJNS5_1CILi1EEES8_S8_EEENS6_IJNS7_ILi128EEESA_NS7_ILi64EEEEEENS_6half_tEfNS_4arch4Sm90ELb1ELb0ELb0ELb1ELb0ELb1ELb0ELb0ELi2ELi1ELi2ELi2ELb0EEENS1_21CollectiveEpilogueBwdISC_SD_SF_Li256ELb1ELb0ELi1EEENS1_25SingleTileBwdLPTSchedulerILb1ELi128ELb0EEEEEEEEEvNT_6ParamsE:
        .type           _ZN7cutlass13device_kernelIN5flash11enable_sm90INS1_16FlashAttnBwdSm90INS1_25CollectiveMainloopBwdSm90ILi2ELi2ELi2EN4cute5tupleIJNS5_1CILi1EEES8_S8_EEENS6_IJNS7_ILi128EEESA_NS7_ILi64EEEEEENS_6half_tEfNS_4arch4Sm90ELb1ELb0ELb0ELb1ELb0ELb1ELb0ELb0ELi2ELi1ELi2ELi2ELb0EEENS1_21CollectiveEpilogueBwdISC_SD_SF_Li256ELb1ELb0ELi1EEENS1_25SingleTileBwdLPTSchedulerILb1ELi128ELb0EEEEEEEEEvNT_6ParamsE,@function
        .size           _ZN7cutlass13device_kernelIN5flash11enable_sm90INS1_16FlashAttnBwdSm90INS1_25CollectiveMainloopBwdSm90ILi2ELi2ELi2EN4cute5tupleIJNS5_1CILi1EEES8_S8_EEENS6_IJNS7_ILi128EEESA_NS7_ILi64EEEEEENS_6half_tEfNS_4arch4Sm90ELb1ELb0ELb0ELb1ELb0ELb1ELb0ELb0ELi2ELi1ELi2ELi2ELb0EEENS1_21CollectiveEpilogueBwdISC_SD_SF_Li256ELb1ELb0ELi1EEENS1_25SingleTileBwdLPTSchedulerILb1ELi128ELb0EEEEEEEEEvNT_6ParamsE,(.L_x_89 - _ZN7cutlass13device_kernelIN5flash11enable_sm90INS1_16FlashAttnBwdSm90INS1_25CollectiveMainloopBwdSm90ILi2ELi2ELi2EN4cute5tupleIJNS5_1CILi1EEES8_S8_EEENS6_IJNS7_ILi128EEESA_NS7_ILi64EEEEEENS_6half_tEfNS_4arch4Sm90ELb1ELb0ELb0ELb1ELb0ELb1ELb0ELb0ELi2ELi1ELi2ELi2ELb0EEENS1_21CollectiveEpilogueBwdISC_SD_SF_Li256ELb1ELb0ELi1EEENS1_25SingleTileBwdLPTSchedulerILb1ELi128ELb0EEEEEEEEEvNT_6ParamsE)
        .other          _ZN7cutlass13device_kernelIN5flash11enable_sm90INS1_16FlashAttnBwdSm90INS1_25CollectiveMainloopBwdSm90ILi2ELi2ELi2EN4cute5tupleIJNS5_1CILi1EEES8_S8_EEENS6_IJNS7_ILi128EEESA_NS7_ILi64EEEEEENS_6half_tEfNS_4arch4Sm90ELb1ELb0ELb0ELb1ELb0ELb1ELb0ELb0ELi2ELi1ELi2ELi2ELb0EEENS1_21CollectiveEpilogueBwdISC_SD_SF_Li256ELb1ELb0ELi1EEENS1_25SingleTileBwdLPTSchedulerILb1ELi128ELb0EEEEEEEEEvNT_6ParamsE,@"STO_CUDA_ENTRY STV_DEFAULT"
_ZN7cutlass13device_kernelIN5flash11enable_sm90INS1_16FlashAttnBwdSm90INS1_25CollectiveMainloopBwdSm90ILi2ELi2ELi2EN4cute5tupleIJNS5_1CILi1EEES8_S8_EEENS6_IJNS7_ILi128EEESA_NS7_ILi64EEEEEENS_6half_tEfNS_4arch4Sm90ELb1ELb0ELb0ELb1ELb0ELb1ELb0ELb0ELi2ELi1ELi2ELi2ELb0EEENS1_21CollectiveEpilogueBwdISC_SD_SF_Li256ELb1ELb0ELi1EEENS1_25SingleTileBwdLPTSchedulerILb1ELi128ELb0EEEEEEEEEvNT_6ParamsE:
[----:B------:R-:W-:Y:S01]  /*0000*/  LDC R1, c[0x0][0x37c] ;  /* 0x0000df00ff017b82 */ /* 0x000fe20000000800 */
[----:B------:R-:W-:Y:S05]  /*0010*/  EXIT ;  /* 0x000000000000794d */ /* 0x000fea0003800000 */
.L_x_25:
        /* <DEDUP_REMOVED lines=14> */
.L_x_89:


//--------------------- .text._ZN7cutlass13device_kernelIN5flash11enable_sm90INS1_16FlashAttnBwdSm90INS1_25CollectiveMainloopBwdSm90ILi2ELi2ELi2EN4cute5tupleIJNS5_1CILi1EEES8_S8_EEENS6_IJNS7_ILi128EEESA_NS7_ILi64EEEEEENS_6half_tEfNS_4arch4Sm90ELb1ELb0ELb0ELb1ELb1ELb1ELb0ELb0ELi2ELi1ELi2ELi2ELb0EEENS1_21CollectiveEpilogueBwdISC_SD_SF_Li256ELb1ELb0ELi1EEENS1_25SingleTileBwdLPTSchedulerILb1ELi128ELb1EEEEEEEEEvNT_6ParamsE --------------------------
	.section	.text._ZN7cutlass13device_kernelIN5flash11enable_sm90INS1_16FlashAttnBwdSm90INS1_25CollectiveMainloopBwdSm90ILi2ELi2ELi2EN4cute5tupleIJNS5_1CILi1EEES8_S8_EEENS6_IJNS7_ILi128EEESA_NS7_ILi64EEEEEENS_6half_tEfNS_4arch4Sm90ELb1ELb0ELb0ELb1ELb1ELb1ELb0ELb0ELi2ELi1ELi2ELi2ELb0EEENS1_21CollectiveEpilogueBwdISC_SD_SF_Li256ELb1ELb0ELi1EEENS1_25SingleTileBwdLPTSchedulerILb1ELi128ELb1EEEEEEEEEvNT_6ParamsE,"ax",@progbits
	.align	128
.text._ZN7cutlass13device_kernelIN5flash11enable_sm90INS1_16FlashAttnBwdSm90INS1_25CollectiveMainloopBwdSm90ILi2ELi2ELi2EN4cute5tupleIJNS5_1CILi1EEES8_S8_EEENS6_IJNS7_ILi128EEESA_NS7_ILi64EEEEEENS_6half_tEfNS_4arch4Sm90ELb1ELb0ELb0ELb1ELb1ELb1ELb0ELb0ELi2ELi1ELi2ELi2ELb0EEENS1_21CollectiveEpilogueBwdISC_SD_SF_Li256ELb1ELb0ELi1EEENS1_25SingleTileBwdLPTSchedulerILb1ELi128ELb1EEEEEEEEEvNT_6ParamsE:
        .type           _ZN7cutlass13device_kernelIN5flash11enable_sm90INS1_16FlashAttnBwdSm90INS1_25CollectiveMainloopBwdSm90ILi2ELi2ELi2EN4cute5tupleIJNS5_1CILi1EEES8_S8_EEENS6_IJNS7_ILi128EEESA_NS7_ILi64EEEEEENS_6half_tEfNS_4arch4Sm90ELb1ELb0ELb0ELb1ELb1ELb1ELb0ELb0ELi2ELi1ELi2ELi2ELb0EEENS1_21CollectiveEpilogueBwdISC_SD_SF_Li256ELb1ELb0ELi1EEENS1_25SingleTileBwdLPTSchedulerILb1ELi128ELb1EEEEEEEEEvNT_6ParamsE,@function
        .size           _ZN7cutlass13device_kernelIN5flash11enable_sm90INS1_16FlashAttnBwdSm90INS1_25CollectiveMainloopBwdSm90ILi2ELi2ELi2EN4cute5tupleIJNS5_1CILi1EEES8_S8_EEENS6_IJNS7_ILi128EEESA_NS7_ILi64EEEEEENS_6half_tEfNS_4arch4Sm90ELb1ELb0ELb0ELb1ELb1ELb1ELb0ELb0ELi2ELi1ELi2ELi2ELb0EEENS1_21CollectiveEpilogueBwdISC_SD_SF_Li256ELb1ELb0ELi1EEENS1_25SingleTileBwdLPTSchedulerILb1ELi128ELb1EEEEEEEEEvNT_6ParamsE,(.L_x_90 - _ZN7cutlass13device_kernelIN5flash11enable_sm90INS1_16FlashAttnBwdSm90INS1_25CollectiveMainloopBwdSm90ILi2ELi2ELi2EN4cute5tupleIJNS5_1CILi1EEES8_S8_EEENS6_IJNS7_ILi128EEESA_NS7_ILi64EEEEEENS_6half_tEfNS_4arch4Sm90ELb1ELb0ELb0ELb1ELb1ELb1ELb0ELb0ELi2ELi1ELi2ELi2ELb0EEENS1_21CollectiveEpilogueBwdISC_SD_SF_Li256ELb1ELb0ELi1EEENS1_25SingleTileBwdLPTSchedulerILb1ELi128ELb1EEEEEEEEEvNT_6ParamsE)
        .other          _ZN7cutlass13device_kernelIN5flash11enable_sm90INS1_16FlashAttnBwdSm90INS1_25CollectiveMainloopBwdSm90ILi2ELi2ELi2EN4cute5tupleIJNS5_1CILi1EEES8_S8_EEENS6_IJNS7_ILi128EEESA_NS7_ILi64EEEEEENS_6half_tEfNS_4arch4Sm90ELb1ELb0ELb0ELb1ELb1ELb1ELb0ELb0ELi2ELi1ELi2ELi2ELb0EEENS1_21CollectiveEpilogueBwdISC_SD_SF_Li256ELb1ELb0ELi1EEENS1_25SingleTileBwdLPTSchedulerILb1ELi128ELb1EEEEEEEEEvNT_6ParamsE,@"STO_CUDA_ENTRY STV_DEFAULT"
_ZN7cutlass13device_kernelIN5flash11enable_sm90INS1_16FlashAttnBwdSm90INS1_25CollectiveMainloopBwdSm90ILi2ELi2ELi2EN4cute5tupleIJNS5_1CILi1EEES8_S8_EEENS6_IJNS7_ILi128EEESA_NS7_ILi64EEEEEENS_6half_tEfNS_4arch4Sm90ELb1ELb0ELb0ELb1ELb1ELb1ELb0ELb0ELi2ELi1ELi2ELi2ELb0EEENS1_21CollectiveEpilogueBwdISC_SD_SF_Li256ELb1ELb0ELi1EEENS1_25SingleTileBwdLPTSchedulerILb1ELi128ELb1EEEEEEEEEvNT_6ParamsE:
[----:B------:R-:W-:Y:S01]  /*0000*/  LDC R1, c[0x0][0x37c] ;  /* 0x0000df00ff017b82 */ /* 0x000fe20000000800 */
[----:B------:R-:W-:Y:S05]  /*0010*/  EXIT ;  /* 0x000000000000794d */ /* 0x000fea0003800000 */
.L_x_26:
        /* <DEDUP_REMOVED lines=14> */
.L_x_90:


//--------------------- .text._ZN7cutlass13device_kernelIN5flash11enable_sm90INS1_16FlashAttnBwdSm90INS1_25CollectiveMainloopBwdSm90ILi2ELi2ELi2EN4cute5tupleIJNS5_1CILi1EEES8_S8_EEENS6_IJNS7_ILi128EEESA_NS7_ILi64EEEEEENS_6half_tEfNS_4arch4Sm90ELb1ELb0ELb0ELb1ELb0ELb1ELb0ELb0ELi2ELi1ELi2ELi2ELb0EEENS1_24CollectiveEpilogueBwdGQAISC_fSF_Li256ELb1ELb0EEENS1_25SingleTileBwdLPTSchedulerILb1ELi128ELb0EEEEEEEEEvNT_6ParamsE --------------------------
	.section	.text._ZN7cutlass13device_kernelIN5flash11enable_sm90INS1_16FlashAttnBwdSm90INS1_25CollectiveMainloopBwdSm90ILi2ELi2ELi2EN4cute5tupleIJNS5_1CILi1EEES8_S8_EEENS6_IJNS7_ILi128EEESA_NS7_ILi64EEEEEENS_6half_tEfNS_4arch4Sm90ELb1ELb0ELb0ELb1ELb0ELb1ELb0ELb0ELi2ELi1ELi2ELi2ELb0EEENS1_24CollectiveEpilogueBwdGQAISC_fSF_Li256ELb1ELb0EEENS1_25SingleTileBwdLPTSchedulerILb1ELi128ELb0EEEEEEEEEvNT_6ParamsE,"ax",@progbits
	.align	128
.text._ZN7cutlass13device_kernelIN5flash11enable_sm90INS1_16FlashAttnBwdSm90INS1_25CollectiveMainloopBwdSm90ILi2ELi2ELi2EN4cute5tupleIJNS5_1CILi1EEES8_S8_EEENS6_IJNS7_ILi128EEESA_NS7_ILi64EEEEEENS_6half_tEfNS_4arch4Sm90ELb1ELb0ELb0ELb1ELb0ELb1ELb0ELb0ELi2ELi1ELi2ELi2ELb0EEENS1_24CollectiveEpilogueBwdGQAISC_fSF_Li256ELb1ELb0EEENS1_25SingleTileBwdLPTSchedulerILb1ELi128ELb0EEEEEEEEEvNT_6ParamsE:
        .type           _ZN7cutlass13device_kernelIN5flash11enable_sm90INS1_16FlashAttnBwdSm90INS1_25CollectiveMainloopBwdSm90ILi2ELi2ELi2EN4cute5tupleIJNS5_1CILi1EEES8_S8_EEENS6_IJNS7_ILi128EEESA_NS7_ILi64EEEEEENS_6half_tEfNS_4arch4Sm90ELb1ELb0ELb0ELb1ELb0ELb1ELb0ELb0ELi2ELi1ELi2ELi2ELb0EEENS1_24CollectiveEpilogueBwdGQAISC_fSF_Li256ELb1ELb0EEENS1_25SingleTileBwdLPTSchedulerILb1ELi128ELb0EEEEEEEEEvNT_6ParamsE,@function
        .size           _ZN7cutlass13device_kernelIN5flash11enable_sm90INS1_16FlashAttnBwdSm90INS1_25CollectiveMainloopBwdSm90ILi2ELi2ELi2EN4cute5tupleIJNS5_1CILi1EEES8_S8_EEENS6_IJNS7_ILi128EEESA_NS7_ILi64EEEEEENS_6half_tEfNS_4arch4Sm90ELb1ELb0ELb0ELb1ELb0ELb1ELb0ELb0ELi2ELi1ELi2ELi2ELb0EEENS1_24CollectiveEpilogueBwdGQAISC_fSF_Li256ELb1ELb0EEENS1_25SingleTileBwdLPTSchedulerILb1ELi128ELb0EEEEEEEEEvNT_6ParamsE,(.L_x_91 - _ZN7cutlass13device_kernelIN5flash11enable_sm90INS1_16FlashAttnBwdSm90INS1_25CollectiveMainloopBwdSm90ILi2ELi2ELi2EN4cute5tupleIJNS5_1CILi1EEES8_S8_EEENS6_IJNS7_ILi128EEESA_NS7_ILi64EEEEEENS_6half_tEfNS_4arch4Sm90ELb1ELb0ELb0ELb1ELb0ELb1ELb0ELb0ELi2ELi1ELi2ELi2ELb0EEENS1_24CollectiveEpilogueBwdGQAISC_fSF_Li256ELb1ELb0EEENS1_25SingleTileBwdLPTSchedulerILb1ELi128ELb0EEEEEEEEEvNT_6ParamsE)
        .other          _ZN7cutlass13device_kernelIN5flash11enable_sm90INS1_16FlashAttnBwdSm90INS1_25CollectiveMainloopBwdSm90ILi2ELi2ELi2EN4cute5tupleIJNS5_1CILi1EEES8_S8_EEENS6_IJNS7_ILi128EEESA_NS7_ILi64EEEEEENS_6half_tEfNS_4arch4Sm90ELb1ELb0ELb0ELb1ELb0ELb1ELb0ELb0ELi2ELi1ELi2ELi2ELb0EEENS1_24CollectiveEpilogueBwdGQAISC_fSF_Li256ELb1ELb0EEENS1_25SingleTileBwdLPTSchedulerILb1ELi128ELb0EEEEEEEEEvNT_6ParamsE,@"STO_CUDA_ENTRY STV_DEFAULT"
_ZN7cutlass13device_kernelIN5flash11enable_sm90INS1_16FlashAttnBwdSm90INS1_25CollectiveMainloopBwdSm90ILi2ELi2ELi2EN4cute5tupleIJNS5_1CILi1EEES8_S8_EEENS6_IJNS7_ILi128EEESA_NS7_ILi64EEEEEENS_6half_tEfNS_4arch4Sm90ELb1ELb0ELb0ELb1ELb0ELb1ELb0ELb0ELi2ELi1ELi2ELi2ELb0EEENS1_24CollectiveEpilogueBwdGQAISC_fSF_Li256ELb1ELb0EEENS1_25SingleTileBwdLPTSchedulerILb1ELi128ELb0EEEEEEEEEvNT_6ParamsE:
[----:B------:R-:W-:Y:S01]  /*0000*/  LDC R1, c[0x0][0x37c] ;  /* 0x0000df00ff017b82 */ /* 0x000fe20000000800 */
[----:B------:R-:W-:Y:S05]  /*0010*/  EXIT ;  /* 0x000000000000794d */ /* 0x000fea0003800000 */
.L_x_27:
        /* <DEDUP_REMOVED lines=14> */
.L_x_91:


//--------------------- .text._ZN7cutlass13device_kernelIN5flash32FlashAttnBwdPostprocessConvertdQIN4cute5tupleIJNS3_1CILi128EEENS5_ILi64EEEEEENS_6half_tEfNS_4arch4Sm90ELi256ENS3_8TiledMMAINS3_8MMA_AtomIJNS3_4SM904GMMA25MMA_64x64x16_F32F16F16_RSILNSF_5MajorE0ELSH_1ELNSF_7ScaleInE1ELSI_1EEEEEENS3_6LayoutINS4_IJNS5_ILi2EEENS5_ILi1EEESN_EEENS4_IJSN_NS5_ILi0EEESP_EEEEENS4_IJNS3_10UnderscoreESS_SS_EEEEELb0EEEEEvNT_6ParamsE --------------------------
	.section	.text._ZN7cutlass13device_kernelIN5flash32FlashAttnBwdPostprocessConvertdQIN4cute5tupleIJNS3_1CILi128EEENS5_ILi64EEEEEENS_6half_tEfNS_4arch4Sm90ELi256ENS3_8TiledMMAINS3_8MMA_AtomIJNS3_4SM904GMMA25MMA_64x64x16_F32F16F16_RSILNSF_5MajorE0ELSH_1ELNSF_7ScaleInE1ELSI_1EEEEEENS3_6LayoutINS4_IJNS5_ILi2EEENS5_ILi1EEESN_EEENS4_IJSN_NS5_ILi0EEESP_EEEEENS4_IJNS3_10UnderscoreESS_SS_EEEEELb0EEEEEvNT_6ParamsE,"ax",@progbits
	.align	128
.text._ZN7cutlass13device_kernelIN5flash32FlashAttnBwdPostprocessConvertdQIN4cute5tupleIJNS3_1CILi128EEENS5_ILi64EEEEEENS_6half_tEfNS_4arch4Sm90ELi256ENS3_8TiledMMAINS3_8MMA_AtomIJNS3_4SM904GMMA25MMA_64x64x16_F32F16F16_RSILNSF_5MajorE0ELSH_1ELNSF_7ScaleInE1ELSI_1EEEEEENS3_6LayoutINS4_IJNS5_ILi2EEENS5_ILi1EEESN_EEENS4_IJSN_NS5_ILi0EEESP_EEEEENS4_IJNS3_10UnderscoreESS_SS_EEEEELb0EEEEEvNT_6ParamsE:
        .type           _ZN7cutlass13device_kernelIN5flash32FlashAttnBwdPostprocessConvertdQIN4cute5tupleIJNS3_1CILi128EEENS5_ILi64EEEEEENS_6half_tEfNS_4arch4Sm90ELi256ENS3_8TiledMMAINS3_8MMA_AtomIJNS3_4SM904GMMA25MMA_64x64x16_F32F16F16_RSILNSF_5MajorE0ELSH_1ELNSF_7ScaleInE1ELSI_1EEEEEENS3_6LayoutINS4_IJNS5_ILi2EEENS5_ILi1EEESN_EEENS4_IJSN_NS5_ILi0EEESP_EEEEENS4_IJNS3_10UnderscoreESS_SS_EEEEELb0EEEEEvNT_6ParamsE,@function
        .size           _ZN7cutlass13device_kernelIN5flash32FlashAttnBwdPostprocessConvertdQIN4cute5tupleIJNS3_1CILi128EEENS5_ILi64EEEEEENS_6half_tEfNS_4arch4Sm90ELi256ENS3_8TiledMMAINS3_8MMA_AtomIJNS3_4SM904GMMA25MMA_64x64x16_F32F16F16_RSILNSF_5MajorE0ELSH_1ELNSF_7ScaleInE1ELSI_1EEEEEENS3_6LayoutINS4_IJNS5_ILi2EEENS5_ILi1EEESN_EEENS4_IJSN_NS5_ILi0EEESP_EEEEENS4_IJNS3_10UnderscoreESS_SS_EEEEELb0EEEEEvNT_6ParamsE,(.L_x_92 - _ZN7cutlass13device_kernelIN5flash32FlashAttnBwdPostprocessConvertdQIN4cute5tupleIJNS3_1CILi128EEENS5_ILi64EEEEEENS_6half_tEfNS_4arch4Sm90ELi256ENS3_8TiledMMAINS3_8MMA_AtomIJNS3_4SM904GMMA25MMA_64x64x16_F32F16F16_RSILNSF_5MajorE0ELSH_1ELNSF_7ScaleInE1ELSI_1EEEEEENS3_6LayoutINS4_IJNS5_ILi2EEENS5_ILi1EEESN_EEENS4_IJSN_NS5_ILi0EEESP_EEEEENS4_IJNS3_10UnderscoreESS_SS_EEEEELb0EEEEEvNT_6ParamsE)
        .other          _ZN7cutlass13device_kernelIN5flash32FlashAttnBwdPostprocessConvertdQIN4cute5tupleIJNS3_1CILi128EEENS5_ILi64EEEEEENS_6half_tEfNS_4arch4Sm90ELi256ENS3_8TiledMMAINS3_8MMA_AtomIJNS3_4SM904GMMA25MMA_64x64x16_F32F16F16_RSILNSF_5MajorE0ELSH_1ELNSF_7ScaleInE1ELSI_1EEEEEENS3_6LayoutINS4_IJNS5_ILi2EEENS5_ILi1EEESN_EEENS4_IJSN_NS5_ILi0EEESP_EEEEENS4_IJNS3_10UnderscoreESS_SS_EEEEELb0EEEEEvNT_6ParamsE,@"STO_CUDA_ENTRY STV_DEFAULT"
_ZN7cutlass13device_kernelIN5flash32FlashAttnBwdPostprocessConvertdQIN4cute5tupleIJNS3_1CILi128EEENS5_ILi64EEEEEENS_6half_tEfNS_4arch4Sm90ELi256ENS3_8TiledMMAINS3_8MMA_AtomIJNS3_4SM904GMMA25MMA_64x64x16_F32F16F16_RSILNSF_5MajorE0ELSH_1ELNSF_7ScaleInE1ELSI_1EEEEEENS3_6LayoutINS4_IJNS5_ILi2EEENS5_ILi1EEESN_EEENS4_IJSN_NS5_ILi0EEESP_EEEEENS4_IJNS3_10UnderscoreESS_SS_EEEEELb0EEEEEvNT_6ParamsE:
[----:B------:R-:W-:Y:S08]  /*0000*/  LDC R1, c[0x0][0x37c] ;  /* 0x0000df00ff017b82 */ /* 0x000ff00000000800 */
[----:B------:R-:W0:Y:S01]  /*0010*/  LDC.64 R8, c[0x0][0x3e0] ;  /* 0x0000f800ff087b82 */ /* 0x000e220000000a00 */
[----:B------:R-:W1:Y:S01]  /*0020*/  S2R R36, SR_CTAID.X ;  /* 0x0000000000247919 */ /* 0x000e620000002500 */
[----:B------:R-:W2:Y:S01]  /*0030*/  LDCU.64 UR8, c[0x0][0x358] ;  /* 0x00006b00ff0877ac */ /* 0x000ea20008000a00 */
[----:B------:R-:W3:Y:S01]  /*0040*/  S2R R7, SR_CTAID.Z ;  /* 0x0000000000077919 */ /* 0x000ee20000002700 */
[----:B0-----:R-:W-:-:S04]  /*0050*/  ISETP.NE.U32.AND P0, PT, R8, RZ, PT ;  /* 0x000000ff0800720c */ /* 0x001fc80003f05070 */
[----:B------:R-:W-:-:S13]  /*0060*/  ISETP.NE.AND.EX P1, PT, R9, RZ, PT, P0 ;  /* 0x000000ff0900720c */ /* 0x000fda0003f25300 */
[----:B-123--:R-:W-:Y:S05]  /*0070*/  @P1 BRA `(.L_x_28) ;  /* 0x0000000000241947 */ /* 0x00efea0003800000 */
[----:B------:R-:W0:Y:S01]  /*0080*/  LDCU.64 UR4, c[0x0][0x3e8] ;  /* 0x00007d00ff0477ac */ /* 0x000e220008000a00 */
[----:B------:R-:W-:Y:S02]  /*0090*/  CS2R R2, SRZ ;  /* 0x0000000000027805 */ /* 0x000fe4000001ff00 */
[----:B------:R-:W-:Y:S01]  /*00a0*/  CS2R R44, SRZ ;  /* 0x00000000002c7805 */ /* 0x000fe2000001ff00 */
[----:B------:R-:W1:Y:S01]  /*00b0*/  LDCU UR6, c[0x0][0x3b0] ;  /* 0x00007600ff0677ac */ /* 0x000e620008000800 */
[----:B0-----:R-:W-:-:S04]  /*00c0*/  UISETP.NE.U32.AND UP0, UPT, UR4, URZ, UPT ;  /* 0x000000ff0400728c */ /* 0x001fc8000bf05070 */
[----:B------:R-:W-:Y:S01]  /*00d0*/  UISETP.NE.AND.EX UP0, UPT, UR5, URZ, UPT, UP0 ;  /* 0x000000ff0500728c */ /* 0x000fe2000bf05300 */
[----:B-1----:R-:W-:-:S08]  /*00e0*/  IMAD.U32 R40, RZ, RZ, UR6 ;  /* 0x00000006ff287e24 */ /* 0x002fd0000f8e00ff */
[----:B------:R-:W-:Y:S05]  /*00f0*/  BRA.U !UP0, `(.L_x_29) ;  /* 0x0000000108547547 */ /* 0x000fea000b800000 */
[----:B------:R-:W-:Y:S05]  /*0100*/  BRA `(.L_x_30) ;  /* 0x0000000000387947 */ /* 0x000fea0003800000 */
.L_x_28:
[----:B------:R-:W0:Y:S01]  /*0110*/  LDC.64 R4, c[0x0][0x3e0] ;  /* 0x0000f800ff047b82 */ /* 0x000e220000000a00 */
[----:B------:R-:W1:Y:S01]  /*0120*/  LDCU.64 UR4, c[0x0][0x3e8] ;  /* 0x00007d00ff0477ac */ /* 0x000e620008000a00 */
[----:B0-----:R-:W-:-:S05]  /*0130*/  IMAD.WIDE.U32 R4, R7, 0x4, R4 ;  /* 0x0000000407047825 */ /* 0x001fca00078e0004 */
[----:B------:R-:W2:Y:S01]  /*0140*/  LDG.E R44, desc[UR8][R4.64] ;  /* 0x00000008042c7981 */ /* 0x000ea2000c1e1900 */
[----:B-1----:R-:W-:-:S04]  /*0150*/  UISETP.NE.U32.AND UP0, UPT, UR4, URZ, UPT ;  /* 0x000000ff0400728c */ /* 0x002fc8000bf05070 */
[----:B------:R-:W-:Y:S01]  /*0160*/  UISETP.NE.AND.EX UP0, UPT, UR5, URZ, UPT, UP0 ;  /* 0x000000ff0500728c */ /* 0x000fe2000bf05300 */
[--C-:B--2---:R-:W-:Y:S01]  /*0170*/  IMAD R0, R7, 0x80, R44.reuse ;  /* 0x0000008007007824 */ /* 0x104fe200078e022c */
[----:B------:R-:W-:-:S04]  /*0180*/  SHF.R.S32.HI R45, RZ, 0x1f, R44 ;  /* 0x0000001fff2d7819 */ /* 0x000fc8000001142c */
[----:B------:R-:W-:-:S04]  /*0190*/  SHF.R.S32.HI R3, RZ, 0x1f, R0 ;  /* 0x0000001fff037819 */ /* 0x000fc80000011400 */
[----:B------:R-:W-:-:S05]  /*01a0*/  LEA.HI R3, R3, R0, RZ, 0x7 ;  /* 0x0000000003037211 */ /* 0x000fca00078f38ff */
[----:B------:R-:W-:-:S05]  /*01b0*/  IMAD.SHL.U32 R3, R3, 0x40, RZ ;  /* 0x0000004003037824 */ /* 0x000fca00078e00ff */
[----:B------:R-:W-:-:S04]  /*01c0*/  LOP3.LUT R2, R3, 0xffffe000, RZ, 0xc0, !PT ;  /* 0xffffe00003027812 */ /* 0x000fc800078ec0ff */
[----:B------:R-:W-:Y:S01]  /*01d0*/  SHF.R.S32.HI R3, RZ, 0x1f, R2 ;  /* 0x0000001fff037819 */ /* 0x000fe20000011402 */
[----:B------:R-:W-:Y:S06]  /*01e0*/  BRA.U !UP0, `(.L_x_31) ;  /* 0x0000000108107547 */ /* 0x000fec000b800000 */
.L_x_30:
[----:B------:R-:W0:Y:S02]  /*01f0*/  LDC.64 R40, c[0x0][0x3e8] ;  /* 0x0000fa00ff287b82 */ /* 0x000e240000000a00 */
[----:B0-----:R-:W-:-:S06]  /*0200*/  IMAD.WIDE.U32 R40, R7, 0x4, R40 ;  /* 0x0000000407287825 */ /* 0x001fcc00078e0028 */
[----:B------:R0:W5:Y:S01]  /*0210*/  LDG.E R40, desc[UR8][R40.64] ;  /* 0x0000000828287981 */ /* 0x000162000c1e1900 */
[----:B------:R-:W-:Y:S05]  /*0220*/  BRA `(.L_x_29) ;  /* 0x0000000000087947 */ /* 0x000fea0003800000 */
.L_x_31:
[----:B------:R-:W2:Y:S02]  /*0230*/  LDG.E R5, desc[UR8][R4.64+0x4] ;  /* 0x0000040804057981 */ /* 0x000ea4000c1e1900 */
[----:B--2---:R-:W-:-:S07]  /*0240*/  IADD3 R40, PT, PT, -R44, R5, RZ ;  /* 0x000000052c287210 */ /* 0x004fce0007ffe1ff */
.L_x_29:
[----:B------:R-:W-:Y:S01]  /*0250*/  IMAD.SHL.U32 R37, R36, 0x80, RZ ;  /* 0x0000008024257824 */ /* 0x000fe200078e00ff */
[----:B------:R-:W-:-:S04]  /*0260*/  ISETP.NE.AND.EX P0, PT, R9, RZ, PT, P0 ;  /* 0x000000ff0900720c */ /* 0x000fc80003f05300 */
[----:B-----5:R-:W-:-:S13]  /*0270*/  ISETP.GT.AND P2, PT, R40, R37, PT ;  /* 0x000000252800720c */ /* 0x020fda0003f44270 */
[----:B------:R-:W-:Y:S05]  /*0280*/  @!P2 EXIT P0 ;  /* 0x000000000000a94d */ /* 0x000fea0000000000 */
[----:B------:R-:W1:Y:S01]  /*0290*/  S2R R38, SR_CTAID.Y ;  /* 0x0000000000267919 */ /* 0x000e620000002600 */
[----:B------:R-:W1:Y:S01]  /*02a0*/  LDC.64 R4, c[0x0][0x398] ;  /* 0x0000e600ff047b82 */ /* 0x000e620000000a00 */
[----:B------:R-:W-:Y:S01]  /*02b0*/  LEA R2, P0, R36, R2, 0xd ;  /* 0x0000000224027211 */ /* 0x000fe200078068ff */
[----:B------:R-:W-:Y:S01]  /*02c0*/  BSSY.RECONVERGENT B0, `(.L_x_32) ;  /* 0x0000025000007945 */ /* 0x000fe20003800200 */
[----:B------:R-:W2:Y:S03]  /*02d0*/  S2R R0, SR_TID.X ;  /* 0x0000000000007919 */ /* 0x000ea60000002100 */
[----:B------:R-:W-:Y:S01]  /*02e0*/  IMAD.X R3, RZ, RZ, R3, P0 ;  /* 0x000000ffff037224 */ /* 0x000fe200000e0603 */
[----:B------:R-:W3:Y:S01]  /*02f0*/  S2R R6, SR_CgaCtaId ;  /* 0x0000000000067919 */ /* 0x000ee20000008800 */
[----:B------:R-:W4:Y:S08]  /*0300*/  LDC.64 R8, c[0x0][0x3a0] ;  /* 0x0000e800ff087b82 */ /* 0x000f300000000a00 */
[----:B------:R-:W5:Y:S01]  /*0310*/  LDC.64 R10, c[0x0][0x380] ;  /* 0x0000e000ff0a7b82 */ /* 0x000f620000000a00 */
[----:B-1----:R-:W-:-:S04]  /*0320*/  IMAD.WIDE.U32 R2, R38, R4, R2 ;  /* 0x0000000426027225 */ /* 0x002fc800078e0002 */
[----:B------:R-:W-:Y:S01]  /*0330*/  IMAD R5, R38, R5, R3 ;  /* 0x0000000526057224 */ /* 0x000fe200078e0203 */
[----:B--2---:R-:W-:Y:S01]  /*0340*/  ISETP.NE.AND P0, PT, R0, RZ, PT ;  /* 0x000000ff0000720c */ /* 0x004fe20003f05270 */
[----:B------:R-:W-:Y:S01]  /*0350*/  IMAD.MOV.U32 R4, RZ, RZ, R2 ;  /* 0x000000ffff047224 */ /* 0x000fe200078e0002 */
[----:B------:R-:W-:-:S05]  /*0360*/  SEL R3, R7, RZ, !P1 ;  /* 0x000000ff07037207 */ /* 0x000fca0004800000 */
[----:B----4-:R-:W-:-:S04]  /*0370*/  IMAD.WIDE.U32 R4, R3, R8, R4 ;  /* 0x0000000803047225 */ /* 0x010fc800078e0004 */
[----:B------:R-:W-:Y:S01]  /*0380*/  IMAD R2, R3, R9, R5 ;  /* 0x0000000903027224 */ /* 0x000fe200078e0205 */
[----:B-----5:R-:W-:-:S04]  /*0390*/  LEA R10, P1, R4, R10, 0x2 ;  /* 0x0000000a040a7211 */ /* 0x020fc800078210ff */
[----:B------:R-:W-:Y:S01]  /*03a0*/  LEA.HI.X R2, R4, R11, R2, 0x2, P1 ;  /* 0x0000000b04027211 */ /* 0x000fe200008f1402 */
[----:B---3--:R-:W-:Y:S08]  /*03b0*/  @P0 BRA `(.L_x_33) ;  /* 0x0000000000540947 */ /* 0x008ff00003800000 */
[----:B------:R-:W1:Y:S01]  /*03c0*/  S2UR UR7, SR_CgaCtaId ;  /* 0x00000000000779c3 */ /* 0x000e620000008800 */
[----:B------:R-:W-:Y:S01]  /*03d0*/  UMOV UR6, 0x400 ;  /* 0x0000040000067882 */ /* 0x000fe20000000000 */
[----:B------:R-:W-:Y:S01]  /*03e0*/  UMOV UR4, 0x1 ;  /* 0x0000000100047882 */ /* 0x000fe20000000000 */
[----:B------:R-:W-:Y:S01]  /*03f0*/  HFMA2 R4, -RZ, RZ, 0, -0.0 ;  /* 0x00008000ff047431 */ /* 0x000fe200000001ff */
[----:B------:R-:W-:-:S04]  /*0400*/  UIADD3 UR4, UPT, UPT, -UR4, 0x100000, URZ ;  /* 0x0010000004047890 */ /* 0x000fc8000fffe1ff */
[----:B------:R-:W-:Y:S02]  /*0410*/  USHF.L.U32 UR5, UR4, 0xb, URZ ;  /* 0x0000000b04057899 */ /* 0x000fe400080006ff */
[----:B------:R-:W-:Y:S01]  /*0420*/  USHF.L.U32 UR4, UR4, 0x1, URZ ;  /* 0x0000000104047899 */ /* 0x000fe200080006ff */
[----:B------:R-:W-:Y:S01]  /*0430*/  PLOP3.LUT P0, PT, PT, PT, PT, 0x80, 0x8 ;  /* 0x000000000008781c */ /* 0x000fe20003f0f070 */
[----:B------:R-:W-:Y:S01]  /*0440*/  UMOV UR10, 0x800 ;  /* 0x00000800000a7882 */ /* 0x000fe20000000000 */
[----:B-1----:R-:W-:-:S04]  /*0450*/  ULEA UR6, UR7, UR6, 0x18 ;  /* 0x0000000607067291 */ /* 0x002fc8000f8ec0ff */
[----:B------:R-:W-:Y:S01]  /*0460*/  UIADD3 UR7, UPT, UPT, UR6, 0xc000, URZ ;  /* 0x0000c00006077890 */ /* 0x000fe2000fffe0ff */
[----:B------:R-:W1:Y:S07]  /*0470*/  FENCE.VIEW.ASYNC.S ;  /* 0x00000000000073c6 */ /* 0x000e6e0000000000 */
[----:B-1----:R1:W2:Y:S02]  /*0480*/  SYNCS.EXCH.64 URZ, [UR6+0xc000], UR4 ;  /* 0x00c0000406ff75b2 */ /* 0x0022a40008000100 */
[----:B-1----:R-:W-:-:S02]  /*0490*/  R2UR UR4, R10 ;  /* 0x000000000a0472ca */ /* 0x002fc400000e0000 */
[----:B------:R-:W-:Y:S01]  /*04a0*/  R2UR UR5, R2 ;  /* 0x00000000020572ca */ /* 0x000fe200000e0000 */
[----:B--2---:R1:W-:-:S14]  /*04b0*/  SYNCS.ARRIVE.TRANS64 RZ, [UR6+0xc000], R4 ;  /* 0x00c00004ffff79a7 */ /* 0x0043dc0008000006 */
.L_x_34:
[----:B------:R-:W-:Y:S01]  /*04c0*/  @P0 ELECT P1, URZ, PT ;  /* 0x0000000000ff082f */ /* 0x000fe20003820000 */
[----:B------:R2:W-:-:S12]  /*04d0*/  UBLKCP.S.G [UR6], [UR4], UR10 ;  /* 0x00000006040073ba */ /* 0x0005d8000800020a */
[----:B------:R-:W-:Y:S02]  /*04e0*/  @P1 PLOP3.LUT P0, PT, P1, PT, PT, 0x8, 0x80 ;  /* 0x000000000080181c */ /* 0x000fe40000f0e170 */
[----:B------:R-:W-:-:S11]  /*04f0*/  PLOP3.LUT P1, PT, PT, PT, PT, 0x8, 0x80 ;  /* 0x000000000080781c */ /* 0x000fd60003f2e170 */
[----:B--2---:R-:W-:Y:S05]  /*0500*/  @P0 BRA.U.ANY `(.L_x_34) ;  /* 0xfffffffd00ec0947 */ /* 0x004fea000393ffff */
.L_x_33:
[----:B------:R-:W-:Y:S05]  /*0510*/  BSYNC.RECONVERGENT B0 ;  /* 0x0000000000007941 */ /* 0x000fea0003800200 */
.L_x_32:
[----:B------:R-:W-:Y:S01]  /*0520*/  BAR.SYNC.DEFER_BLOCKING 0x0 ;  /* 0x0000000000007b1d */ /* 0x000fe20000010000 */
[----:B------:R-:W-:Y:S02]  /*0530*/  MOV R39, 0x400 ;  /* 0x0000040000277802 */ /* 0x000fe40000000f00 */
[----:B------:R-:W-:Y:S02]  /*0540*/  SHF.L.U32 R2, RZ, 0x1f, RZ ;  /* 0x0000001fff027819 */ /* 0x000fe400000006ff */
[----:B------:R-:W-:-:S07]  /*0550*/  LEA R39, R6, R39, 0x18 ;  /* 0x0000002706277211 */ /* 0x000fce00078ec0ff */
.L_x_35:
[----:B--2---:R2:W3:Y:S02]  /*0560*/  SYNCS.PHASECHK.TRANS64.TRYWAIT P0, [R39+URZ+0xc000], R2 ;  /* 0x00c00002270075a7 */ /* 0x0044e400080011ff */
[----:B---3--:R-:W-:Y:S05]  /*0570*/  @!P0 NANOSLEEP.SYNCS 0x989680 ;  /* 0x009896800000895d */ /* 0x008fea0003900000 */
[----:B------:R-:W3:Y:S02]  /*0580*/  @!P0 SYNCS.PHASECHK.TRANS64 P0, [R39+URZ+0xc000], R2 ;  /* 0x00c00002270085a7 */ /* 0x000ee400080010ff */
[----:B---3--:R-:W-:Y:S05]  /*0590*/  @!P0 BRA `(.L_x_35) ;  /* 0xfffffffc00f08947 */ /* 0x008fea000383ffff */
[C---:B-1----:R-:W-:Y:S01]  /*05a0*/  IMAD.SHL.U32 R4, R0.reuse, 0x10, RZ ;  /* 0x0000001000047824 */ /* 0x042fe200078e00ff */
[----:B------:R-:W-:Y:S01]  /*05b0*/  SHF.R.U32.HI R32, RZ, 0x1, R0 ;  /* 0x00000001ff207819 */ /* 0x000fe20000011600 */
[C---:B--2---:R-:W-:Y:S01]  /*05c0*/  IMAD.SHL.U32 R2, R0.reuse, 0x80, RZ ;  /* 0x0000008000027824 */ /* 0x044fe200078e00ff */
[----:B------:R-:W1:Y:S01]  /*05d0*/  LDCU UR4, c[0x0][0x3d8] ;  /* 0x00007b00ff0477ac */ /* 0x000e620008000800 */
[----:B------:R-:W-:Y:S01]  /*05e0*/  IMAD.SHL.U32 R42, R0, 0x20, RZ ;  /* 0x00000020002a7824 */ /* 0x000fe200078e00ff */
[----:B------:R-:W-:Y:S01]  /*05f0*/  LOP3.LUT R5, R4, 0x7f0, RZ, 0xc0, !PT ;  /* 0x000007f004057812 */ /* 0x000fe200078ec0ff */
[----:B------:R-:W-:Y:S01]  /*0600*/  BSSY.RECONVERGENT B0, `(.L_x_36) ;  /* 0x000007a000007945 */ /* 0x000fe20003800200 */
[----:B------:R-:W-:Y:S01]  /*0610*/  R2P PR, R0, 0x6 ;  /* 0x0000000600007804 */ /* 0x000fe20000000000 */
[----:B------:R-:W2:Y:S01]  /*0620*/  LDCU.64 UR6, c[0x0][0x3c8] ;  /* 0x00007900ff0677ac */ /* 0x000ea20008000a00 */
[----:B------:R-:W-:Y:S02]  /*0630*/  LOP3.LUT R2, R5, 0x1c000, R2, 0xf8, !PT ;  /* 0x0001c00005027812 */ /* 0x000fe400078ef802 */
[----:B------:R-:W-:Y:S01]  /*0640*/  VIADDMNMX R37, R40, -R37, 0x80, PT ;  /* 0x0000008028257446 */ /* 0x000fe20003800925 */
[----:B------:R-:W3:Y:S02]  /*0650*/  LDCU.64 UR10, c[0x0][0x3d0] ;  /* 0x00007a00ff0a77ac */ /* 0x000ee40008000a00 */
[----:B------:R-:W-:Y:S01]  /*0660*/  IMAD.IADD R43, R39, 0x1, R2 ;  /* 0x00000001272b7824 */ /* 0x000fe200078e0202 */
[----:B------:R-:W-:-:S04]  /*0670*/  SHF.L.U32 R2, R0, 0x6, RZ ;  /* 0x0000000600027819 */ /* 0x000fc800000006ff */
[----:B------:R-:W1:Y:S01]  /*0680*/  LDS.128 R4, [R43] ;  /* 0x000000002b047984 */ /* 0x000e620000000c00 */
[C---:B------:R-:W-:Y:S02]  /*0690*/  LOP3.LUT R33, R2.reuse, 0x200, RZ, 0xc0, !PT ;  /* 0x0000020002217812 */ /* 0x040fe400078ec0ff */
[----:B0-----:R-:W-:Y:S01]  /*06a0*/  LOP3.LUT R41, R2, 0x1c0, RZ, 0xc0, !PT ;  /* 0x000001c002297812 */ /* 0x001fe200078ec0ff */
[----:B------:R-:W0:Y:S01]  /*06b0*/  LDS.128 R8, [R43+0x800] ;  /* 0x000800002b087984 */ /* 0x000e220000000c00 */
[----:B------:R-:W-:Y:S01]  /*06c0*/  LOP3.LUT R42, R33, 0x7c00, R42, 0xf8, !PT ;  /* 0x00007c00212a7812 */ /* 0x000fe200078ef82a */
[----:B------:R-:W-:Y:S01]  /*06d0*/  IMAD.SHL.U32 R2, R0, 0x8, RZ ;  /* 0x0000000800027824 */ /* 0x000fe200078e00ff */
[----:B------:R-:W-:Y:S01]  /*06e0*/  LOP3.LUT R41, R41, 0x8, R32, 0xf8, !PT ;  /* 0x0000000829297812 */ /* 0x000fe200078ef820 */
[----:B------:R-:W4:Y:S03]  /*06f0*/  LDS.128 R20, [R43+0x2000] ;  /* 0x002000002b147984 */ /* 0x000f260000000c00 */
[----:B------:R-:W-:Y:S01]  /*0700*/  LOP3.LUT R41, R41, 0x38, R2, 0x78, !PT ;  /* 0x0000003829297812 */ /* 0x000fe200078e7802 */
[----:B------:R-:W5:Y:S03]  /*0710*/  LDS.128 R16, [R43+0x1800] ;  /* 0x001800002b107984 */ /* 0x000f660000000c00 */
[----:B------:R-:W-:Y:S01]  /*0720*/  LOP3.LUT R42, R42, R41, RZ, 0xfc, !PT ;  /* 0x000000292a2a7212 */ /* 0x000fe200078efcff */
[----:B------:R-:W2:Y:S04]  /*0730*/  LDS.128 R12, [R43+0x1000] ;  /* 0x001000002b0c7984 */ /* 0x000ea80000000c00 */
[----:B------:R-:W3:Y:S04]  /*0740*/  LDS.128 R24, [R43+0x2800] ;  /* 0x002800002b187984 */ /* 0x000ee80000000c00 */
[----:B------:R-:W3:Y:S04]  /*0750*/  LDS.128 R28, [R43+0x3000] ;  /* 0x003000002b1c7984 */ /* 0x000ee80000000c00 */
[----:B------:R-:W3:Y:S01]  /*0760*/  LDS.128 R32, [R43+0x3800] ;  /* 0x003800002b207984 */ /* 0x000ee20000000c00 */
[----:B-1----:R-:W-:Y:S01]  /*0770*/  FMUL.FTZ R4, R4, UR4 ;  /* 0x0000000404047c20 */ /* 0x002fe20008410000 */
[----:B------:R-:W-:Y:S01]  /*0780*/  FMUL.FTZ R5, R5, UR4 ;  /* 0x0000000405057c20 */ /* 0x000fe20008410000 */
[----:B------:R-:W-:Y:S01]  /*0790*/  FMUL.FTZ R6, R6, UR4 ;  /* 0x0000000406067c20 */ /* 0x000fe20008410000 */
[----:B------:R-:W-:Y:S01]  /*07a0*/  FMUL.FTZ R7, R7, UR4 ;  /* 0x0000000407077c20 */ /* 0x000fe20008410000 */
[----:B0-----:R-:W-:Y:S01]  /*07b0*/  FMUL.FTZ R8, R8, UR4 ;  /* 0x0000000408087c20 */ /* 0x001fe20008410000 */
[----:B------:R-:W-:Y:S01]  /*07c0*/  FMUL.FTZ R9, R9, UR4 ;  /* 0x0000000409097c20 */ /* 0x000fe20008410000 */
[----:B------:R-:W-:Y:S01]  /*07d0*/  FMUL.FTZ R10, R10, UR4 ;  /* 0x000000040a0a7c20 */ /* 0x000fe20008410000 */
[----:B------:R-:W-:Y:S01]  /*07e0*/  FMUL.FTZ R11, R11, UR4 ;  /* 0x000000040b0b7c20 */ /* 0x000fe20008410000 */
[----:B------:R-:W-:Y:S01]  /*07f0*/  F2FP.F16.F32.PACK_AB R4, R5, R4 ;  /* 0x000000040504723e */ /* 0x000fe200000000ff */
[----:B----4-:R-:W-:Y:S01]  /*0800*/  FMUL.FTZ R21, R21, UR4 ;  /* 0x0000000415157c20 */ /* 0x010fe20008410000 */
[----:B------:R-:W-:-:S02]  /*0810*/  F2FP.F16.F32.PACK_AB R5, R7, R6 ;  /* 0x000000060705723e */ /* 0x000fc400000000ff */
[----:B------:R-:W-:Y:S01]  /*0820*/  F2FP.F16.F32.PACK_AB R6, R9, R8 ;  /* 0x000000080906723e */ /* 0x000fe200000000ff */
[----:B------:R-:W-:Y:S01]  /*0830*/  FMUL.FTZ R8, R20, UR4 ;  /* 0x0000000414087c20 */ /* 0x000fe20008410000 */
[----:B------:R-:W-:Y:S01]  /*0840*/  F2FP.F16.F32.PACK_AB R7, R11, R10 ;  /* 0x0000000a0b07723e */ /* 0x000fe200000000ff */
[----:B------:R-:W-:Y:S02]  /*0850*/  IMAD R11, R42, 0x2, R39 ;  /* 0x000000022a0b7824 */ /* 0x000fe400078e0227 */
[----:B-----5:R-:W-:Y:S01]  /*0860*/  FMUL.FTZ R16, R16, UR4 ;  /* 0x0000000410107c20 */ /* 0x020fe20008410000 */
[----:B------:R-:W-:Y:S01]  /*0870*/  FMUL.FTZ R17, R17, UR4 ;  /* 0x0000000411117c20 */ /* 0x000fe20008410000 */
[----:B--2---:R-:W-:Y:S01]  /*0880*/  FMUL.FTZ R14, R14, UR4 ;  /* 0x000000040e0e7c20 */ /* 0x004fe20008410000 */
[----:B------:R-:W-:Y:S01]  /*0890*/  FMUL.FTZ R15, R15, UR4 ;  /* 0x000000040f0f7c20 */ /* 0x000fe20008410000 */
[----:B------:R-:W-:Y:S01]  /*08a0*/  F2FP.F16.F32.PACK_AB R8, R21, R8 ;  /* 0x000000081508723e */ /* 0x000fe200000000ff */
[----:B------:R0:W-:Y:S01]  /*08b0*/  STSM.16.M88.4 [R11+0x8000], R4 ;  /* 0x008000040b007844 */ /* 0x0001e20000000200 */
[----:B------:R-:W-:Y:S01]  /*08c0*/  IADD3 R21, PT, PT, R39, 0x8000, RZ ;  /* 0x0000800027157810 */ /* 0x000fe20007ffe0ff */
[----:B------:R-:W-:Y:S01]  /*08d0*/  FMUL.FTZ R9, R22, UR4 ;  /* 0x0000000416097c20 */ /* 0x000fe20008410000 */
[----:B------:R-:W-:Y:S01]  /*08e0*/  FMUL.FTZ R10, R23, UR4 ;  /* 0x00000004170a7c20 */ /* 0x000fe20008410000 */
[----:B---3--:R-:W-:Y:S01]  /*08f0*/  FMUL.FTZ R24, R24, UR4 ;  /* 0x0000000418187c20 */ /* 0x008fe20008410000 */
[----:B------:R-:W-:Y:S01]  /*0900*/  FMUL.FTZ R25, R25, UR4 ;  /* 0x0000000419197c20 */ /* 0x000fe20008410000 */
        /* <DEDUP_REMOVED lines=10> */
[----:B0-----:R-:W-:Y:S01]  /*09b0*/  F2FP.F16.F32.PACK_AB R6, R17, R16 ;  /* 0x000000101106723e */ /* 0x001fe200000000ff */
[----:B------:R-:W-:Y:S01]  /*09c0*/  IMAD.MOV.U32 R16, RZ, RZ, 0x20 ;  /* 0x00000020ff107424 */ /* 0x000fe200078e00ff */
[----:B------:R-:W-:Y:S01]  /*09d0*/  F2FP.F16.F32.PACK_AB R5, R15, R14 ;  /* 0x0000000e0f05723e */ /* 0x000fe200000000ff */
[----:B------:R-:W-:-:S02]  /*09e0*/  IMAD R15, R42, 0x2, R21 ;  /* 0x000000022a0f7824 */ /* 0x000fc400078e0215 */
[----:B------:R-:W-:Y:S01]  /*09f0*/  FMUL.FTZ R11, R26, UR4 ;  /* 0x000000041a0b7c20 */ /* 0x000fe20008410000 */
[----:B------:R-:W-:Y:S01]  /*0a00*/  FMUL.FTZ R33, R33, UR4 ;  /* 0x0000000421217c20 */ /* 0x000fe20008410000 */
[----:B------:R-:W-:Y:S01]  /*0a10*/  SEL R16, R16, 0xffffffe0, !P1 ;  /* 0xffffffe010107807 */ /* 0x000fe20004800000 */
[----:B------:R-:W-:Y:S02]  /*0a20*/  VIADD R27, R15, 0x40 ;  /* 0x000000400f1b7836 */ /* 0x000fe40000000000 */
[----:B------:R-:W-:Y:S01]  /*0a30*/  FMUL.FTZ R34, R34, UR4 ;  /* 0x0000000422227c20 */ /* 0x000fe20008410000 */
[----:B------:R-:W-:Y:S01]  /*0a40*/  FMUL.FTZ R35, R35, UR4 ;  /* 0x0000000423237c20 */ /* 0x000fe20008410000 */
[----:B------:R-:W-:Y:S01]  /*0a50*/  @P2 IADD3 R27, PT, PT, R15, -0x40, RZ ;  /* 0xffffffc00f1b2810 */ /* 0x000fe20007ffe0ff */
[----:B------:R-:W0:Y:S01]  /*0a60*/  LDCU UR4, c[0x0][0x3b4] ;  /* 0x00007680ff0477ac */ /* 0x000e220008000800 */
[----:B------:R-:W-:Y:S02]  /*0a70*/  F2FP.F16.F32.PACK_AB R9, R10, R9 ;  /* 0x000000090a09723e */ /* 0x000fe400000000ff */
[----:B------:R-:W-:Y:S01]  /*0a80*/  F2FP.F16.F32.PACK_AB R10, R25, R24 ;  /* 0x00000018190a723e */ /* 0x000fe200000000ff */
[C---:B------:R-:W-:Y:S01]  /*0a90*/  IMAD.IADD R24, R16.reuse, 0x1, R15 ;  /* 0x0000000110187824 */ /* 0x040fe200078e020f */
[----:B------:R-:W-:Y:S01]  /*0aa0*/  F2FP.F16.F32.PACK_AB R4, R13, R12 ;  /* 0x0000000c0d04723e */ /* 0x000fe200000000ff */
[----:B------:R-:W-:Y:S01]  /*0ab0*/  IMAD.IADD R26, R16, 0x1, R27 ;  /* 0x00000001101a7824 */ /* 0x000fe200078e021b */
[----:B------:R-:W-:-:S02]  /*0ac0*/  F2FP.F16.F32.PACK_AB R7, R19, R18 ;  /* 0x000000121307723e */ /* 0x000fc400000000ff */
[----:B------:R-:W-:Y:S02]  /*0ad0*/  F2FP.F16.F32.PACK_AB R11, R20, R11 ;  /* 0x0000000b140b723e */ /* 0x000fe400000000ff */
[----:B------:R-:W-:Y:S01]  /*0ae0*/  F2FP.F16.F32.PACK_AB R12, R29, R28 ;  /* 0x0000001c1d0c723e */ /* 0x000fe200000000ff */
[----:B------:R1:W-:Y:S01]  /*0af0*/  STSM.16.M88.4 [R24], R4 ;  /* 0x0000000418007844 */ /* 0x0003e20000000200 */
[----:B------:R-:W-:Y:S02]  /*0b00*/  F2FP.F16.F32.PACK_AB R13, R31, R30 ;  /* 0x0000001e1f0d723e */ /* 0x000fe400000000ff */
[----:B------:R-:W-:Y:S01]  /*0b10*/  F2FP.F16.F32.PACK_AB R14, R33, R32 ;  /* 0x00000020210e723e */ /* 0x000fe200000000ff */
[----:B------:R2:W-:Y:S01]  /*0b20*/  STSM.16.M88.4 [R27], R8 ;  /* 0x000000081b007844 */ /* 0x0005e20000000200 */
[----:B------:R-:W-:Y:S02]  /*0b30*/  F2FP.F16.F32.PACK_AB R15, R35, R34 ;  /* 0x00000022230f723e */ /* 0x000fe400000000ff */
[----:B------:R-:W-:-:S02]  /*0b40*/  LOP3.LUT R17, R2, 0x1f8, RZ, 0xc0, !PT ;  /* 0x000001f802117812 */ /* 0x000fc400078ec0ff */
[--C-:B------:R-:W-:Y:S01]  /*0b50*/  SHF.R.U32.HI R25, RZ, 0x3, R0.reuse ;  /* 0x00000003ff197819 */ /* 0x100fe20000011600 */
[----:B------:R3:W-:Y:S01]  /*0b60*/  STSM.16.M88.4 [R26], R12 ;  /* 0x0000000c1a007844 */ /* 0x0007e20000000200 */
[----:B------:R-:W-:Y:S01]  /*0b70*/  LOP3.LUT R17, R17, 0x38, R0, 0x78, !PT ;  /* 0x0000003811117812 */ /* 0x000fe200078e7800 */
[----:B------:R-:W-:Y:S03]  /*0b80*/  BAR.SYNC.DEFER_BLOCKING 0x0 ;  /* 0x0000000000007b1d */ /* 0x000fe60000010000 */
[----:B------:R-:W-:Y:S01]  /*0b90*/  LOP3.LUT R20, R17, 0x1e00, R2, 0xf8, !PT ;  /* 0x00001e0011147812 */ /* 0x000fe200078ef802 */
[----:B-1----:R-:W-:Y:S01]  /*0ba0*/  HFMA2 R5, -RZ, RZ, 0, 0 ;  /* 0x00000000ff057431 */ /* 0x002fe200000001ff */
[C---:B------:R-:W-:Y:S01]  /*0bb0*/  IADD3 R22, P0, PT, R25.reuse, R44, RZ ;  /* 0x0000002c19167210 */ /* 0x040fe20007f1e0ff */
[----:B------:R-:W-:Y:S01]  /*0bc0*/  VIADD R0, R25, 0x20 ;  /* 0x0000002019007836 */ /* 0x000fe20000000000 */
[----:B------:R-:W-:-:S02]  /*0bd0*/  LEA R39, R20, R39, 0x1 ;  /* 0x0000002714277211 */ /* 0x000fc400078e08ff */
[----:B------:R-:W-:Y:S01]  /*0be0*/  LOP3.LUT R4, R2, 0x38, RZ, 0xc0, !PT ;  /* 0x0000003802047812 */ /* 0x000fe200078ec0ff */
[----:B------:R-:W-:Y:S01]  /*0bf0*/  IMAD.X R23, RZ, RZ, R45, P0 ;  /* 0x000000ffff177224 */ /* 0x000fe200000e062d */
[----:B--2---:R-:W-:Y:S01]  /*0c00*/  LEA R8, R20, R21, 0x1 ;  /* 0x0000001514087211 */ /* 0x004fe200078e08ff */
[----:B------:R-:W-:Y:S01]  /*0c10*/  VIADD R2, R25, 0x40 ;  /* 0x0000004019027836 */ /* 0x000fe20000000000 */
[----:B0-----:R-:W-:Y:S01]  /*0c20*/  ISETP.GE.AND P0, PT, R4, UR4, PT ;  /* 0x0000000404007c0c */ /* 0x001fe2000bf06270 */
[----:B------:R-:W-:-:S03]  /*0c30*/  IMAD.WIDE.U32 R4, R38, UR6, R4 ;  /* 0x0000000626047c25 */ /* 0x000fc6000f8e0004 */
[CC--:B------:R-:W-:Y:S01]  /*0c40*/  ISETP.GE.OR P3, PT, R25.reuse, R37.reuse, P0 ;  /* 0x000000251900720c */ /* 0x0c0fe20000766670 */
[----:B------:R-:W-:Y:S01]  /*0c50*/  IMAD R5, R38, UR7, R5 ;  /* 0x0000000726057c24 */ /* 0x000fe2000f8e0205 */
[-C--:B------:R-:W-:Y:S01]  /*0c60*/  ISETP.GE.OR P2, PT, R0, R37.reuse, P0 ;  /* 0x000000250000720c */ /* 0x080fe20000746670 */
[----:B------:R-:W-:Y:S01]  /*0c70*/  VIADD R25, R25, 0x60 ;  /* 0x0000006019197836 */ /* 0x000fe20000000000 */
[----:B------:R-:W-:Y:S01]  /*0c80*/  ISETP.GE.OR P1, PT, R2, R37, P0 ;  /* 0x000000250200720c */ /* 0x000fe20000726670 */
[----:B------:R-:W-:-:S03]  /*0c90*/  IMAD.WIDE.U32 R4, R3, UR10, R4 ;  /* 0x0000000a03047c25 */ /* 0x000fc6000f8e0004 */
[----:B------:R-:W-:Y:S01]  /*0ca0*/  ISETP.GE.OR P0, PT, R25, R37, P0 ;  /* 0x000000251900720c */ /* 0x000fe20000706670 */
[----:B------:R3:W0:Y:S01]  /*0cb0*/  LDS.128 R16, [R39+0xb000] ;  /* 0x00b0000027107984 */ /* 0x0006220000000c00 */
[----:B------:R-:W-:Y:S02]  /*0cc0*/  IMAD R3, R3, UR11, R5 ;  /* 0x0000000b03037c24 */ /* 0x000fe4000f8e0205 */
[----:B------:R-:W-:Y:S01]  /*0cd0*/  IMAD.WIDE.U32 R36, R36, 0x80, R22 ;  /* 0x0000008024247825 */ /* 0x000fe200078e0016 */
[----:B------:R-:W-:Y:S08]  /*0ce0*/  @P3 BRA `(.L_x_37) ;  /* 0x00000000002c3947 */ /* 0x000ff00003800000 */
[----:B------:R-:W1:Y:S01]  /*0cf0*/  LDS.128 R8, [R8] ;  /* 0x0000000008087984 */ /* 0x000e620000000c00 */
[----:B------:R-:W3:Y:S01]  /*0d00*/  LDCU.64 UR4, c[0x0][0x3c0] ;  /* 0x00007800ff0477ac */ /* 0x000ee20008000a00 */
[----:B------:R-:W-:Y:S01]  /*0d10*/  IMAD.MOV.U32 R2, RZ, RZ, R4 ;  /* 0x000000ffff027224 */ /* 0x000fe200078e0004 */
[----:B------:R-:W2:Y:S01]  /*0d20*/  LDCU.64 UR6, c[0x0][0x3a8] ;  /* 0x00007500ff0677ac */ /* 0x000ea20008000a00 */
[----:B---3--:R-:W-:Y:S02]  /*0d30*/  IMAD R13, R37, UR4, RZ ;  /* 0x00000004250d7c24 */ /* 0x008fe4000f8e02ff */
[----:B------:R-:W-:-:S04]  /*0d40*/  IMAD.WIDE.U32 R6, R36, UR4, R2 ;  /* 0x0000000424067c25 */ /* 0x000fc8000f8e0002 */
[----:B------:R-:W-:Y:S01]  /*0d50*/  IMAD R13, R36, UR5, R13 ;  /* 0x00000005240d7c24 */ /* 0x000fe2000f8e020d */
[----:B--2---:R-:W-:-:S03]  /*0d60*/  LEA R12, P3, R6, UR6, 0x1 ;  /* 0x00000006060c7c11 */ /* 0x004fc6000f8608ff */
[----:B------:R-:W-:-:S05]  /*0d70*/  IMAD.IADD R7, R7, 0x1, R13 ;  /* 0x0000000107077824 */ /* 0x000fca00078e020d */
[----:B------:R-:W-:-:S05]  /*0d80*/  LEA.HI.X R13, R6, UR7, R7, 0x1, P3 ;  /* 0x00000007060d7c11 */ /* 0x000fca00098f0c07 */
[----:B-1----:R1:W-:Y:S02]  /*0d90*/  STG.E.128 desc[UR8][R12.64], R8 ;  /* 0x000000080c007986 */ /* 0x0023e4000c101d08 */
.L_x_37:
[----:B------:R-:W-:Y:S05]  /*0da0*/  BSYNC.RECONVERGENT B0 ;  /* 0x0000000000007941 */ /* 0x000fea0003800200 */
.L_x_36:
[----:B-1----:R1:W2:Y:S01]  /*0db0*/  LDS.128 R8, [R39+0x9000] ;  /* 0x0090000027087984 */ /* 0x0022a20000000c00 */
[----:B------:R-:W-:Y:S04]  /*0dc0*/  BSSY.RECONVERGENT B0, `(.L_x_38) ;  /* 0x000000f000007945 */ /* 0x000fe80003800200 */
[----:B------:R-:W-:Y:S05]  /*0dd0*/  @P2 BRA `(.L_x_39) ;  /* 0x0000000000342947 */ /* 0x000fea0003800000 */
[----:B------:R-:W4:Y:S01]  /*0de0*/  LDCU.64 UR4, c[0x0][0x3c0] ;  /* 0x00007800ff0477ac */ /* 0x000f220008000a00 */
[----:B---3--:R-:W-:Y:S01]  /*0df0*/  IADD3 R13, P2, PT, R36, 0x20, RZ ;  /* 0x00000020240d7810 */ /* 0x008fe20007f5e0ff */
[----:B------:R-:W-:Y:S01]  /*0e00*/  IMAD.MOV.U32 R6, RZ, RZ, R4 ;  /* 0x000000ffff067224 */ /* 0x000fe200078e0004 */
[----:B------:R-:W3:Y:S02]  /*0e10*/  LDCU.64 UR6, c[0x0][0x3a8] ;  /* 0x00007500ff0677ac */ /* 0x000ee40008000a00 */
[----:B------:R-:W-:Y:S01]  /*0e20*/  IADD3.X R0, PT, PT, RZ, R37, RZ, P2, !PT ;  /* 0x00000025ff007210 */ /* 0x000fe200017fe4ff */
[----:B------:R-:W-:-:S04]  /*0e30*/  IMAD.MOV.U32 R7, RZ, RZ, R3 ;  /* 0x000000ffff077224 */ /* 0x000fc800078e0003 */
[----:B----4-:R-:W-:Y:S02]  /*0e40*/  IMAD R0, R0, UR4, RZ ;  /* 0x0000000400007c24 */ /* 0x010fe4000f8e02ff */
[----:B------:R-:W-:-:S04]  /*0e50*/  IMAD.WIDE.U32 R6, R13, UR4, R6 ;  /* 0x000000040d067c25 */ /* 0x000fc8000f8e0006 */
[----:B------:R-:W-:Y:S01]  /*0e60*/  IMAD R13, R13, UR5, R0 ;  /* 0x000000050d0d7c24 */ /* 0x000fe2000f8e0200 */
[----:B---3--:R-:W-:-:S04]  /*0e70*/  LEA R12, P2, R6, UR6, 0x1 ;  /* 0x00000006060c7c11 */ /* 0x008fc8000f8408ff */
[----:B------:R-:W-:-:S04]  /*0e80*/  IADD3 R7, PT, PT, R7, R13, RZ ;  /* 0x0000000d07077210 */ /* 0x000fc80007ffe0ff */
[----:B------:R-:W-:-:S05]  /*0e90*/  LEA.HI.X R13, R6, UR7, R7, 0x1, P2 ;  /* 0x00000007060d7c11 */ /* 0x000fca00090f0c07 */
[----:B--2---:R4:W-:Y:S02]  /*0ea0*/  STG.E.128 desc[UR8][R12.64], R8 ;  /* 0x000000080c007986 */ /* 0x0049e4000c101d08 */
.L_x_39:
[----:B------:R-:W-:Y:S05]  /*0eb0*/  BSYNC.RECONVERGENT B0 ;  /* 0x0000000000007941 */ /* 0x000fea0003800200 */
.L_x_38:
[----:B--2-4-:R2:W4:Y:S01]  /*0ec0*/  LDS.128 R8, [R39+0xa000] ;  /* 0x00a0000027087984 */ /* 0x0145220000000c00 */
[----:B------:R-:W-:Y:S04]  /*0ed0*/  BSSY.RECONVERGENT B0, `(.L_x_40) ;  /* 0x000000f000007945 */ /* 0x000fe80003800200 */
[----:B------:R-:W-:Y:S05]  /*0ee0*/  @P1 BRA `(.L_x_41) ;  /* 0x0000000000341947 */ /* 0x000fea0003800000 */
[----:B------:R-:W5:Y:S01]  /*0ef0*/  LDCU.64 UR4, c[0x0][0x3c0] ;  /* 0x00007800ff0477ac */ /* 0x000f620008000a00 */
[----:B---3--:R-:W-:Y:S01]  /*0f00*/  IADD3 R13, P1, PT, R36, 0x40, RZ ;  /* 0x00000040240d7810 */ /* 0x008fe20007f3e0ff */
[----:B------:R-:W-:Y:S01]  /*0f10*/  IMAD.MOV.U32 R6, RZ, RZ, R4 ;  /* 0x000000ffff067224 */ /* 0x000fe200078e0004 */
[----:B------:R-:W-:Y:S01]  /*0f20*/  MOV R7, R3 ;  /* 0x0000000300077202 */ /* 0x000fe20000000f00 */
[----:B------:R-:W3:Y:S02]  /*0f30*/  LDCU.64 UR6, c[0x0][0x3a8] ;  /* 0x00007500ff0677ac */ /* 0x000ee40008000a00 */
[----:B------:R-:W-:-:S04]  /*0f40*/  IMAD.X R0, RZ, RZ, R37, P1 ;  /* 0x000000ffff007224 */ /* 0x000fc800008e0625 */
[----:B-----5:R-:W-:Y:S02]  /*0f50*/  IMAD R0, R0, UR4, RZ ;  /* 0x0000000400007c24 */ /* 0x020fe4000f8e02ff */
[----:B------:R-:W-:-:S04]  /*0f60*/  IMAD.WIDE.U32 R6, R13, UR4, R6 ;  /* 0x000000040d067c25 */ /* 0x000fc8000f8e0006 */
[----:B------:R-:W-:Y:S01]  /*0f70*/  IMAD R13, R13, UR5, R0 ;  /* 0x000000050d0d7c24 */ /* 0x000fe2000f8e0200 */
[----:B---3--:R-:W-:-:S03]  /*0f80*/  LEA R12, P1, R6, UR6, 0x1 ;  /* 0x00000006060c7c11 */ /* 0x008fc6000f8208ff */
[----:B------:R-:W-:-:S05]  /*0f90*/  IMAD.IADD R7, R7, 0x1, R13 ;  /* 0x0000000107077824 */ /* 0x000fca00078e020d */
[----:B------:R-:W-:-:S05]  /*0fa0*/  LEA.HI.X R13, R6, UR7, R7, 0x1, P1 ;  /* 0x00000007060d7c11 */ /* 0x000fca00088f0c07 */
[----:B----4-:R3:W-:Y:S02]  /*0fb0*/  STG.E.128 desc[UR8][R12.64], R8 ;  /* 0x000000080c007986 */ /* 0x0107e4000c101d08 */
.L_x_41:
[----:B------:R-:W-:Y:S05]  /*0fc0*/  BSYNC.RECONVERGENT B0 ;  /* 0x0000000000007941 */ /* 0x000fea0003800200 */
.L_x_40:
[----:B------:R-:W-:Y:S05]  /*0fd0*/  @P0 EXIT ;  /* 0x000000000000094d */ /* 0x000fea0003800000 */
[----:B------:R-:W5:Y:S01]  /*0fe0*/  LDCU.64 UR4, c[0x0][0x3c0] ;  /* 0x00007800ff0477ac */ /* 0x000f620008000a00 */
[----:B------:R-:W-:Y:S02]  /*0ff0*/  IADD3 R5, P0, PT, R36, 0x60, RZ ;  /* 0x0000006024057810 */ /* 0x000fe40007f1e0ff */
[----:B------:R-:W-:Y:S01]  /*1000*/  MOV R2, R4 ;  /* 0x0000000400027202 */ /* 0x000fe20000000f00 */
[----:B------:R-:W0:Y:S02]  /*1010*/  LDCU.64 UR6, c[0x0][0x3a8] ;  /* 0x00007500ff0677ac */ /* 0x000e240008000a00 */
[----:B------:R-:W-:-:S04]  /*1020*/  IMAD.X R36, RZ, RZ, R37, P0 ;  /* 0x000000ffff247224 */ /* 0x000fc800000e0625 */
[----:B-----5:R-:W-:Y:S02]  /*1030*/  IMAD R36, R36, UR4, RZ ;  /* 0x0000000424247c24 */ /* 0x020fe4000f8e02ff */
[----:B------:R-:W-:-:S04]  /*1040*/  IMAD.WIDE.U32 R2, R5, UR4, R2 ;  /* 0x0000000405027c25 */ /* 0x000fc8000f8e0002 */
[----:B------:R-:W-:Y:S01]  /*1050*/  IMAD R5, R5, UR5, R36 ;  /* 0x0000000505057c24 */ /* 0x000fe2000f8e0224 */
[----:B0-----:R-:W-:-:S03]  /*1060*/  LEA R4, P0, R2, UR6, 0x1 ;  /* 0x0000000602047c11 */ /* 0x001fc6000f8008ff */
[----:B------:R-:W-:-:S05]  /*1070*/  IMAD.IADD R3, R3, 0x1, R5 ;  /* 0x0000000103037824 */ /* 0x000fca00078e0205 */
[----:B------:R-:W-:-:S05]  /*1080*/  LEA.HI.X R5, R2, UR7, R3, 0x1, P0 ;  /* 0x0000000702057c11 */ /* 0x000fca00080f0c03 */
[----:B------:R-:W-:Y:S01]  /*1090*/  STG.E.128 desc[UR8][R4.64], R16 ;  /* 0x0000001004007986 */ /* 0x000fe2000c101d08 */
[----:B------:R-:W-:Y:S05]  /*10a0*/  EXIT ;  /* 0x000000000000794d */ /* 0x000fea0003800000 */
.L_x_42:
        /* <DEDUP_REMOVED lines=13> */
.L_x_92:


//--------------------- .text._ZN7cutlass13device_kernelIN5flash32FlashAttnBwdPostprocessConvertdQIN4cute5tupleIJNS3_1CILi128EEENS5_ILi64EEEEEENS_6half_tEfNS_4arch4Sm90ELi256ENS3_8TiledMMAINS3_8MMA_AtomIJNS3_4SM904GMMA25MMA_64x64x16_F32F16F16_SSILNSF_5MajorE0ELSH_1ELNSF_7ScaleInE1ELSI_1EEEEEENS3_6LayoutINS4_IJNS5_ILi2EEENS5_ILi1EEESN_EEENS4_IJSN_NS5_ILi0EEESP_EEEEENS4_IJNS3_10UnderscoreESS_SS_EEEEELb0EEEEEvNT_6ParamsE --------------------------
	.section	.text._ZN7cutlass13device_kernelIN5flash32FlashAttnBwdPostprocessConvertdQIN4cute5tupleIJNS3_1CILi128EEENS5_ILi64EEEEEENS_6half_tEfNS_4arch4Sm90ELi256ENS3_8TiledMMAINS3_8MMA_AtomIJNS3_4SM904GMMA25MMA_64x64x16_F32F16F16_SSILNSF_5MajorE0ELSH_1ELNSF_7ScaleInE1ELSI_1EEEEEENS3_6LayoutINS4_IJNS5_ILi2EEENS5_ILi1EEESN_EEENS4_IJSN_NS5_ILi0EEESP_EEEEENS4_IJNS3_10UnderscoreESS_SS_EEEEELb0EEEEEvNT_6ParamsE,"ax",@progbits
	.align	128
.text._ZN7cutlass13device_kernelIN5flash32FlashAttnBwdPostprocessConvertdQIN4cute5tupleIJNS3_1CILi128EEENS5_ILi64EEEEEENS_6half_tEfNS_4arch4Sm90ELi256ENS3_8TiledMMAINS3_8MMA_AtomIJNS3_4SM904GMMA25MMA_64x64x16_F32F16F16_SSILNSF_5MajorE0ELSH_1ELNSF_7ScaleInE1ELSI_1EEEEEENS3_6LayoutINS4_IJNS5_ILi2EEENS5_ILi1EEESN_EEENS4_IJSN_NS5_ILi0EEESP_EEEEENS4_IJNS3_10UnderscoreESS_SS_EEEEELb0EEEEEvNT_6ParamsE:
        .type           _ZN7cutlass13device_kernelIN5flash32FlashAttnBwdPostprocessConvertdQIN4cute5tupleIJNS3_1CILi128EEENS5_ILi64EEEEEENS_6half_tEfNS_4arch4Sm90ELi256ENS3_8TiledMMAINS3_8MMA_AtomIJNS3_4SM904GMMA25MMA_64x64x16_F32F16F16_SSILNSF_5MajorE0ELSH_1ELNSF_7ScaleInE1ELSI_1EEEEEENS3_6LayoutINS4_IJNS5_ILi2EEENS5_ILi1EEESN_EEENS4_IJSN_NS5_ILi0EEESP_EEEEENS4_IJNS3_10UnderscoreESS_SS_EEEEELb0EEEEEvNT_6ParamsE,@function
        .size           _ZN7cutlass13device_kernelIN5flash32FlashAttnBwdPostprocessConvertdQIN4cute5tupleIJNS3_1CILi128EEENS5_ILi64EEEEEENS_6half_tEfNS_4arch4Sm90ELi256ENS3_8TiledMMAINS3_8MMA_AtomIJNS3_4SM904GMMA25MMA_64x64x16_F32F16F16_SSILNSF_5MajorE0ELSH_1ELNSF_7ScaleInE1ELSI_1EEEEEENS3_6LayoutINS4_IJNS5_ILi2EEENS5_ILi1EEESN_EEENS4_IJSN_NS5_ILi0EEESP_EEEEENS4_IJNS3_10UnderscoreESS_SS_EEEEELb0EEEEEvNT_6ParamsE,(.L_x_93 - _ZN7cutlass13device_kernelIN5flash32FlashAttnBwdPostprocessConvertdQIN4cute5tupleIJNS3_1CILi128EEENS5_ILi64EEEEEENS_6half_tEfNS_4arch4Sm90ELi256ENS3_8TiledMMAINS3_8MMA_AtomIJNS3_4SM904GMMA25MMA_64x64x16_F32F16F16_SSILNSF_5MajorE0ELSH_1ELNSF_7ScaleInE1ELSI_1EEEEEENS3_6LayoutINS4_IJNS5_ILi2EEENS5_ILi1EEESN_EEENS4_IJSN_NS5_ILi0EEESP_EEEEENS4_IJNS3_10UnderscoreESS_SS_EEEEELb0EEEEEvNT_6ParamsE)
        .other          _ZN7cutlass13device_kernelIN5flash32FlashAttnBwdPostprocessConvertdQIN4cute5tupleIJNS3_1CILi128EEENS5_ILi64EEEEEENS_6half_tEfNS_4arch4Sm90ELi256ENS3_8TiledMMAINS3_8MMA_AtomIJNS3_4SM904GMMA25MMA_64x64x16_F32F16F16_SSILNSF_5MajorE0ELSH_1ELNSF_7ScaleInE1ELSI_1EEEEEENS3_6LayoutINS4_IJNS5_ILi2EEENS5_ILi1EEESN_EEENS4_IJSN_NS5_ILi0EEESP_EEEEENS4_IJNS3_10UnderscoreESS_SS_EEEEELb0EEEEEvNT_6ParamsE,@"STO_CUDA_ENTRY STV_DEFAULT"
_ZN7cutlass13device_kernelIN5flash32FlashAttnBwdPostprocessConvertdQIN4cute5tupleIJNS3_1CILi128EEENS5_ILi64EEEEEENS_6half_tEfNS_4arch4Sm90ELi256ENS3_8TiledMMAINS3_8MMA_AtomIJNS3_4SM904GMMA25MMA_64x64x16_F32F16F16_SSILNSF_5MajorE0ELSH_1ELNSF_7ScaleInE1ELSI_1EEEEEENS3_6LayoutINS4_IJNS5_ILi2EEENS5_ILi1EEESN_EEENS4_IJSN_NS5_ILi0EEESP_EEEEENS4_IJNS3_10UnderscoreESS_SS_EEEEELb0EEEEEvNT_6ParamsE:
        /* <DEDUP_REMOVED lines=17> */
.L_x_43:
        /* <DEDUP_REMOVED lines=14> */
.L_x_45:
[----:B------:R-:W0:Y:S02]  /*01f0*/  LDC.64 R40, c[0x0][0x3e8] ;  /* 0x0000fa00ff287b82 */ /* 0x000e240000000a00 */
[----:B0-----:R-:W-:-:S06]  /*0200*/  IMAD.WIDE.U32 R40, R7, 0x4, R40 ;  /* 0x0000000407287825 */ /* 0x001fcc00078e0028 */
[----:B------:R0:W5:Y:S01]  /*0210*/  LDG.E R40, desc[UR8][R40.64] ;  /* 0x0000000828287981 */ /* 0x000162000c1e1900 */
[----:B------:R-:W-:Y:S05]  /*0220*/  BRA `(.L_x_44) ;  /* 0x0000000000087947 */ /* 0x000fea0003800000 */
.L_x_46:
[----:B------:R-:W2:Y:S02]  /*0230*/  LDG.E R5, desc[UR8][R4.64+0x4] ;  /* 0x0000040804057981 */ /* 0x000ea4000c1e1900 */
[----:B--2---:R-:W-:-:S07]  /*0240*/  IADD3 R40, PT, PT, -R44, R5, RZ ;  /* 0x000000052c287210 */ /* 0x004fce0007ffe1ff */
.L_x_44:
        /* <DEDUP_REMOVED lines=39> */
.L_x_49:
[----:B------:R-:W-:Y:S01]  /*04c0*/  @P0 ELECT P1, URZ, PT ;  /* 0x0000000000ff082f */ /* 0x000fe20003820000 */
[----:B------:R2:W-:-:S12]  /*04d0*/  UBLKCP.S.G [UR6], [UR4], UR10 ;  /* 0x00000006040073ba */ /* 0x0005d8000800020a */
[----:B------:R-:W-:Y:S02]  /*04e0*/  @P1 PLOP3.LUT P0, PT, P1, PT, PT, 0x8, 0x80 ;  /* 0x000000000080181c */ /* 0x000fe40000f0e170 */
[----:B------:R-:W-:-:S11]  /*04f0*/  PLOP3.LUT P1, PT, PT, PT, PT, 0x8, 0x80 ;  /* 0x000000000080781c */ /* 0x000fd60003f2e170 */
[----:B--2---:R-:W-:Y:S05]  /*0500*/  @P0 BRA.U.ANY `(.L_x_49) ;  /* 0xfffffffd00ec0947 */ /* 0x004fea000393ffff */
.L_x_48:
[----:B------:R-:W-:Y:S05]  /*0510*/  BSYNC.RECONVERGENT B0 ;  /* 0x0000000000007941 */ /* 0x000fea0003800200 */
.L_x_47:
[----:B------:R-:W-:Y:S01]  /*0520*/  BAR.SYNC.DEFER_BLOCKING 0x0 ;  /* 0x0000000000007b1d */ /* 0x000fe20000010000 */
[----:B------:R-:W-:Y:S02]  /*0530*/  MOV R39, 0x400 ;  /* 0x0000040000277802 */ /* 0x000fe40000000f00 */
[----:B------:R-:W-:Y:S02]  /*0540*/  SHF.L.U32 R2, RZ, 0x1f, RZ ;  /* 0x0000001fff027819 */ /* 0x000fe400000006ff */
[----:B------:R-:W-:-:S07]  /*0550*/  LEA R39, R6, R39, 0x18 ;  /* 0x0000002706277211 */ /* 0x000fce00078ec0ff */
.L_x_50:
        /* <DEDUP_REMOVED lines=132> */
.L_x_52:
[----:B------:R-:W-:Y:S05]  /*0da0*/  BSYNC.RECONVERGENT B0 ;  /* 0x0000000000007941 */ /* 0x000fea0003800200 */
.L_x_51:
        /* <DEDUP_REMOVED lines=16> */
.L_x_54:
[----:B------:R-:W-:Y:S05]  /*0eb0*/  BSYNC.RECONVERGENT B0 ;  /* 0x0000000000007941 */ /* 0x000fea0003800200 */
.L_x_53:
        /* <DEDUP_REMOVED lines=16> */
.L_x_56:
[----:B------:R-:W-:Y:S05]  /*0fc0*/  BSYNC.RECONVERGENT B0 ;  /* 0x0000000000007941 */ /* 0x000fea0003800200 */
.L_x_55:
        /* <DEDUP_REMOVED lines=14> */
.L_x_57:
        /* <DEDUP_REMOVED lines=13> */
.L_x_93:


//--------------------- .text._ZN7cutlass13device_kernelIN5flash11enable_sm90INS1_16FlashAttnBwdSm90INS1_25CollectiveMainloopBwdSm90ILi2ELi2ELi2EN4cute5tupleIJNS5_1CILi1EEES8_S8_EEENS6_IJNS7_ILi128EEESA_NS7_ILi64EEEEEENS_6half_tEfNS_4arch4Sm90ELb1ELb0ELb0ELb1ELb1ELb1ELb0ELb0ELi2ELi1ELi2ELi2ELb0EEENS1_24CollectiveEpilogueBwdGQAISC_fSF_Li256ELb1ELb1EEENS1_25SingleTileBwdLPTSchedulerILb1ELi128ELb1EEEEEEEEEvNT_6ParamsE --------------------------
	.section	.text._ZN7cutlass13device_kernelIN5flash11enable_sm90INS1_16FlashAttnBwdSm90INS1_25CollectiveMainloopBwdSm90ILi2ELi2ELi2EN4cute5tupleIJNS5_1CILi1EEES8_S8_EEENS6_IJNS7_ILi128EEESA_NS7_ILi64EEEEEENS_6half_tEfNS_4arch4Sm90ELb1ELb0ELb0ELb1ELb1ELb1ELb0ELb0ELi2ELi1ELi2ELi2ELb0EEENS1_24CollectiveEpilogueBwdGQAISC_fSF_Li256ELb1ELb1EEENS1_25SingleTileBwdLPTSchedulerILb1ELi128ELb1EEEEEEEEEvNT_6ParamsE,"ax",@progbits
	.align	128
.text._ZN7cutlass13device_kernelIN5flash11enable_sm90INS1_16FlashAttnBwdSm90INS1_25CollectiveMainloopBwdSm90ILi2ELi2ELi2EN4cute5tupleIJNS5_1CILi1EEES8_S8_EEENS6_IJNS7_ILi128EEESA_NS7_ILi64EEEEEENS_6half_tEfNS_4arch4Sm90ELb1ELb0ELb0ELb1ELb1ELb1ELb0ELb0ELi2ELi1ELi2ELi2ELb0EEENS1_24CollectiveEpilogueBwdGQAISC_fSF_Li256ELb1ELb1EEENS1_25SingleTileBwdLPTSchedulerILb1ELi128ELb1EEEEEEEEEvNT_6ParamsE:
        .type           _ZN7cutlass13device_kernelIN5flash11enable_sm90INS1_16FlashAttnBwdSm90INS1_25CollectiveMainloopBwdSm90ILi2ELi2ELi2EN4cute5tupleIJNS5_1CILi1EEES8_S8_EEENS6_IJNS7_ILi128EEESA_NS7_ILi64EEEEEENS_6half_tEfNS_4arch4Sm90ELb1ELb0ELb0ELb1ELb1ELb1ELb0ELb0ELi2ELi1ELi2ELi2ELb0EEENS1_24CollectiveEpilogueBwdGQAISC_fSF_Li256ELb1ELb1EEENS1_25SingleTileBwdLPTSchedulerILb1ELi128ELb1EEEEEEEEEvNT_6ParamsE,@function
        .size           _ZN7cutlass13device_kernelIN5flash11enable_sm90INS1_16FlashAttnBwdSm90INS1_25CollectiveMainloopBwdSm90ILi2ELi2ELi2EN4cute5tupleIJNS5_1CILi1EEES8_S8_EEENS6_IJNS7_ILi128EEESA_NS7_ILi64EEEEEENS_6half_tEfNS_4arch4Sm90ELb1ELb0ELb0ELb1ELb1ELb1ELb0ELb0ELi2ELi1ELi2ELi2ELb0EEENS1_24CollectiveEpilogueBwdGQAISC_fSF_Li256ELb1ELb1EEENS1_25SingleTileBwdLPTSchedulerILb1ELi128ELb1EEEEEEEEEvNT_6ParamsE,(.L_x_94 - _ZN7cutlass13device_kernelIN5flash11enable_sm90INS1_16FlashAttnBwdSm90INS1_25CollectiveMainloopBwdSm90ILi2ELi2ELi2EN4cute5tupleIJNS5_1CILi1EEES8_S8_EEENS6_IJNS7_ILi128EEESA_NS7_ILi64EEEEEENS_6half_tEfNS_4arch4Sm90ELb1ELb0ELb0ELb1ELb1ELb1ELb0ELb0ELi2ELi1ELi2ELi2ELb0EEENS1_24CollectiveEpilogueBwdGQAISC_fSF_Li256ELb1ELb1EEENS1_25SingleTileBwdLPTSchedulerILb1ELi128ELb1EEEEEEEEEvNT_6ParamsE)
        .other          _ZN7cutlass13device_kernelIN5flash11enable_sm90INS1_16FlashAttnBwdSm90INS1_25CollectiveMainloopBwdSm90ILi2ELi2ELi2EN4cute5tupleIJNS5_1CILi1EEES8_S8_EEENS6_IJNS7_ILi128EEESA_NS7_ILi64EEEEEENS_6half_tEfNS_4arch4Sm90ELb1ELb0ELb0ELb1ELb1ELb1ELb0ELb0ELi2ELi1ELi2ELi2ELb0EEENS1_24CollectiveEpilogueBwdGQAISC_fSF_Li256ELb1ELb1EEENS1_25SingleTileBwdLPTSchedulerILb1ELi128ELb1EEEEEEEEEvNT_6ParamsE,@"STO_CUDA_ENTRY STV_DEFAULT"
_ZN7cutlass13device_kernelIN5flash11enable_sm90INS1_16FlashAttnBwdSm90INS1_25CollectiveMainloopBwdSm90ILi2ELi2ELi2EN4cute5tupleIJNS5_1CILi1EEES8_S8_EEENS6_IJNS7_ILi128EEESA_NS7_ILi64EEEEEENS_6half_tEfNS_4arch4Sm90ELb1ELb0ELb0ELb1ELb1ELb1ELb0ELb0ELi2ELi1ELi2ELi2ELb0EEENS1_24CollectiveEpilogueBwdGQAISC_fSF_Li256ELb1ELb1EEENS1_25SingleTileBwdLPTSchedulerILb1ELi128ELb1EEEEEEEEEvNT_6ParamsE:
[----:B------:R-:W-:Y:S01]  /*0000*/  LDC R1, c[0x0][0x37c] ;  /* 0x0000df00ff017b82 */ /* 0x000fe20000000800 */
[----:B------:R-:W-:Y:S05]  /*0010*/  EXIT ;  /* 0x000000000000794d */ /* 0x000fea0003800000 */
.L_x_58:
        /* <DEDUP_REMOVED lines=14> */
.L_x_94:


//--------------------- .text._ZN7cutlass13device_kernelIN5flash22FlashAttnBwdPreprocessIN4cute5tupleIJNS3_1CILi128EEENS5_ILi64EEEEEENS_6half_tEfNS_4arch4Sm90ELb1ELb1EEEEEvNT_6ParamsE --------------------------
	.section	.text._ZN7cutlass13device_kernelIN5flash22FlashAttnBwdPreprocessIN4cute5tupleIJNS3_1CILi128EEENS5_ILi64EEEEEENS_6half_tEfNS_4arch4Sm90ELb1ELb1EEEEEvNT_6ParamsE,"ax",@progbits
	.align	128
.text._ZN7cutlass13device_kernelIN5flash22FlashAttnBwdPreprocessIN4cute5tupleIJNS3_1CILi128EEENS5_ILi64EEEEEENS_6half_tEfNS_4arch4Sm90ELb1ELb1EEEEEvNT_6ParamsE:
        .type           _ZN7cutlass13device_kernelIN5flash22FlashAttnBwdPreprocessIN4cute5tupleIJNS3_1CILi128EEENS5_ILi64EEEEEENS_6half_tEfNS_4arch4Sm90ELb1ELb1EEEEEvNT_6ParamsE,@function
        .size           _ZN7cutlass13device_kernelIN5flash22FlashAttnBwdPreprocessIN4cute5tupleIJNS3_1CILi128EEENS5_ILi64EEEEEENS_6half_tEfNS_4arch4Sm90ELb1ELb1EEEEEvNT_6ParamsE,(.L_x_95 - _ZN7cutlass13device_kernelIN5flash22FlashAttnBwdPreprocessIN4cute5tupleIJNS3_1CILi128EEENS5_ILi64EEEEEENS_6half_tEfNS_4arch4Sm90ELb1ELb1EEEEEvNT_6ParamsE)
        .other          _ZN7cutlass13device_kernelIN5flash22FlashAttnBwdPreprocessIN4cute5tupleIJNS3_1CILi128EEENS5_ILi64EEEEEENS_6half_tEfNS_4arch4Sm90ELb1ELb1EEEEEvNT_6ParamsE,@"STO_CUDA_ENTRY STV_DEFAULT"
_ZN7cutlass13device_kernelIN5flash22FlashAttnBwdPreprocessIN4cute5tupleIJNS3_1CILi128EEENS5_ILi64EEEEEENS_6half_tEfNS_4arch4Sm90ELb1ELb1EEEEEvNT_6ParamsE:
[----:B------:R-:W-:Y:S08]  /*0000*/  LDC R1, c[0x0][0x37c] ;  /* 0x0000df00ff017b82 */ /* 0x000ff00000000800 */
[----:B------:R-:W0:Y:S01]  /*0010*/  LDC.64 R6, c[0x0][0x460] ;  /* 0x00011800ff067b82 */ /* 0x000e220000000a00 */
[----:B------:R-:W1:Y:S01]  /*0020*/  S2R R0, SR_CTAID.X ;  /* 0x0000000000007919 */ /* 0x000e620000002500 */
[----:B------:R-:W2:Y:S01]  /*0030*/  LDCU.64 UR4, c[0x0][0x358] ;  /* 0x00006b00ff0477ac */ /* 0x000ea20008000a00 */
[----:B------:R-:W3:Y:S05]  /*0040*/  S2R R2, SR_CTAID.Z ;  /* 0x0000000000027919 */ /* 0x000eea0000002700 */
[----:B------:R-:W4:Y:S01]  /*0050*/  S2UR UR6, SR_CTAID.Y ;  /* 0x00000000000679c3 */ /* 0x000f220000002600 */
[----:B0-----:R-:W-:-:S04]  /*0060*/  ISETP.NE.U32.AND P0, PT, R6, RZ, PT ;  /* 0x000000ff0600720c */ /* 0x001fc80003f05070 */
[----:B------:R-:W-:-:S13]  /*0070*/  ISETP.NE.AND.EX P3, PT, R7, RZ, PT, P0 ;  /* 0x000000ff0700720c */ /* 0x000fda0003f65300 */
[----:B-1234-:R-:W-:Y:S05]  /*0080*/  @P3 BRA `(.L_x_59) ;  /* 0x0000000000243947 */ /* 0x01efea0003800000 */
[----:B------:R-:W0:Y:S01]  /*0090*/  LDCU.64 UR8, c[0x0][0x468] ;  /* 0x00008d00ff0877ac */ /* 0x000e220008000a00 */
[----:B------:R-:W-:Y:S01]  /*00a0*/  HFMA2 R3, -RZ, RZ, 0, 0 ;  /* 0x00000000ff037431 */ /* 0x000fe200000001ff */
[----:B------:R-:W-:Y:S01]  /*00b0*/  CS2R R42, SRZ ;  /* 0x00000000002a7805 */ /* 0x000fe2000001ff00 */
[----:B------:R-:W1:Y:S01]  /*00c0*/  LDCU UR7, c[0x0][0x388] ;  /* 0x00007100ff0777ac */ /* 0x000e620008000800 */
[----:B0-----:R-:W-:-:S04]  /*00d0*/  UISETP.NE.U32.AND UP0, UPT, UR8, URZ, UPT ;  /* 0x000000ff0800728c */ /* 0x001fc8000bf05070 */
[----:B------:R-:W-:Y:S01]  /*00e0*/  UISETP.NE.AND.EX UP0, UPT, UR9, URZ, UPT, UP0 ;  /* 0x000000ff0900728c */ /* 0x000fe2000bf05300 */
[----:B-1----:R-:W-:-:S08]  /*00f0*/  MOV R53, UR7 ;  /* 0x0000000700357c02 */ /* 0x002fd00008000f00 */
[----:B------:R-:W-:Y:S05]  /*0100*/  BRA.U !UP0, `(.L_x_60) ;  /* 0x00000001084c7547 */ /* 0x000fea000b800000 */
[----:B------:R-:W-:Y:S05]  /*0110*/  BRA `(.L_x_61) ;  /* 0x0000000000307947 */ /* 0x000fea0003800000 */
.L_x_59:
[----:B------:R-:W0:Y:S01]  /*0120*/  LDC.64 R4, c[0x0][0x460] ;  /* 0x00011800ff047b82 */ /* 0x000e220000000a00 */
[----:B------:R-:W1:Y:S01]  /*0130*/  LDCU.64 UR8, c[0x0][0x468] ;  /* 0x00008d00ff0877ac */ /* 0x000e620008000a00 */
[----:B0-----:R-:W-:-:S05]  /*0140*/  IMAD.WIDE.U32 R4, R2, 0x4, R4 ;  /* 0x0000000402047825 */ /* 0x001fca00078e0004 */
[----:B------:R-:W2:Y:S01]  /*0150*/  LDG.E R42, desc[UR4][R4.64] ;  /* 0x00000004042a7981 */ /* 0x000ea2000c1e1900 */
[----:B-1----:R-:W-:-:S04]  /*0160*/  UISETP.NE.U32.AND UP0, UPT, UR8, URZ, UPT ;  /* 0x000000ff0800728c */ /* 0x002fc8000bf05070 */
[----:B------:R-:W-:Y:S01]  /*0170*/  UISETP.NE.AND.EX UP0, UPT, UR9, URZ, UPT, UP0 ;  /* 0x000000ff0900728c */ /* 0x000fe2000bf05300 */
[----:B--2---:R-:W-:Y:S02]  /*0180*/  LEA R3, R2, R42, 0x7 ;  /* 0x0000002a02037211 */ /* 0x004fe400078e38ff */
[----:B------:R-:W-:Y:S02]  /*0190*/  SHF.R.S32.HI R43, RZ, 0x1f, R42 ;  /* 0x0000001fff2b7819 */ /* 0x000fe4000001142a */
[----:B------:R-:W-:-:S04]  /*01a0*/  SHF.R.S32.HI R6, RZ, 0x1f, R3 ;  /* 0x0000001fff067819 */ /* 0x000fc80000011403 */
[----:B------:R-:W-:-:S04]  /*01b0*/  LEA.HI R3, R6, R3, RZ, 0x7 ;  /* 0x0000000306037211 */ /* 0x000fc800078f38ff */
[----:B------:R-:W-:Y:S01]  /*01c0*/  LOP3.LUT R3, R3, 0xffffff80, RZ, 0xc0, !PT ;  /* 0xffffff8003037812 */ /* 0x000fe200078ec0ff */
[----:B------:R-:W-:Y:S06]  /*01d0*/  BRA.U !UP0, `(.L_x_62) ;  /* 0x0000000108107547 */ /* 0x000fec000b800000 */
.L_x_61:
[----:B------:R-:W0:Y:S02]  /*01e0*/  LDC.64 R4, c[0x0][0x468] ;  /* 0x00011a00ff047b82 */ /* 0x000e240000000a00 */
[----:B0-----:R-:W-:-:S05]  /*01f0*/  IMAD.WIDE.U32 R4, R2, 0x4, R4 ;  /* 0x0000000402047825 */ /* 0x001fca00078e0004 */
[----:B------:R0:W5:Y:S01]  /*0200*/  LDG.E R53, desc[UR4][R4.64] ;  /* 0x0000000404357981 */ /* 0x000162000c1e1900 */
[----:B------:R-:W-:Y:S05]  /*0210*/  BRA `(.L_x_60) ;  /* 0x0000000000087947 */ /* 0x000fea0003800000 */
.L_x_62:
[----:B------:R-:W2:Y:S02]  /*0220*/  LDG.E R5, desc[UR4][R4.64+0x4] ;  /* 0x0000040404057981 */ /* 0x000ea4000c1e1900 */
[----:B--2---:R-:W-:-:S07]  /*0230*/  IADD3 R53, PT, PT, -R42, R5, RZ ;  /* 0x000000052a357210 */ /* 0x004fce0007ffe1ff */
.L_x_60:
[----:B0-----:R-:W0:Y:S01]  /*0240*/  S2R R4, SR_TID.X ;  /* 0x0000000000047919 */ /* 0x001e220000002100 */
[----:B------:R-:W-:Y:S02]  /*0250*/  SHF.L.U32 R5, R0, 0x7, RZ ;  /* 0x0000000700057819 */ /* 0x000fe400000006ff */
[----:B------:R-:W-:Y:S02]  /*0260*/  ISETP.NE.AND.EX P0, PT, R7, RZ, PT, P0 ;  /* 0x000000ff0700720c */ /* 0x000fe40003f05300 */
[----:B-----5:R-:W-:-:S13]  /*0270*/  ISETP.GT.AND P1, PT, R53, R5, PT ;  /* 0x000000053500720c */ /* 0x020fda0003f24270 */
[----:B------:R-:W-:Y:S05]  /*0280*/  @!P1 EXIT P0 ;  /* 0x000000000000994d */ /* 0x000fea0000000000 */
[----:B------:R-:W1:Y:S01]  /*0290*/  LDCU UR7, c[0x0][0x38c] ;  /* 0x00007180ff0777ac */ /* 0x000e620008000800 */
[----:B------:R-:W2:Y:S01]  /*02a0*/  LDC.64 R10, c[0x0][0x3a0] ;  /* 0x0000e800ff0a7b82 */ /* 0x000ea20000000a00 */
[----:B0-----:R-:W-:Y:S02]  /*02b0*/  SHF.L.U32 R44, R4, 0x3, RZ ;  /* 0x00000003042c7819 */ /* 0x001fe400000006ff */
[----:B------:R-:W-:Y:S02]  /*02c0*/  SHF.R.U32.HI R6, RZ, 0x3, R4 ;  /* 0x00000003ff067819 */ /* 0x000fe40000011604 */
[----:B------:R-:W-:Y:S02]  /*02d0*/  LOP3.LUT R44, R44, 0x38, RZ, 0xc0, !PT ;  /* 0x000000382c2c7812 */ /* 0x000fe400078ec0ff */
[----:B------:R-:W-:Y:S01]  /*02e0*/  IADD3 R7, PT, PT, -R5, R53, RZ ;  /* 0x0000003505077210 */ /* 0x000fe20007ffe1ff */
[----:B------:R-:W0:Y:S01]  /*02f0*/  LDC.64 R14, c[0x0][0x3c0] ;  /* 0x0000f000ff0e7b82 */ /* 0x000e220000000a00 */
[----:B------:R-:W-:-:S02]  /*0300*/  IADD3 R40, PT, PT, R6, 0x20, RZ ;  /* 0x0000002006287810 */ /* 0x000fc40007ffe0ff */
[----:B------:R-:W-:Y:S02]  /*0310*/  MOV R45, RZ ;  /* 0x000000ff002d7202 */ /* 0x000fe40000000f00 */
[----:B------:R-:W-:Y:S02]  /*0320*/  IADD3 R34, P4, PT, R6, R42, RZ ;  /* 0x0000002a06227210 */ /* 0x000fe40007f9e0ff */
[----:B------:R-:W-:Y:S01]  /*0330*/  SEL R41, R2, RZ, !P3 ;  /* 0x000000ff02297207 */ /* 0x000fe20005800000 */
[----:B------:R-:W3:Y:S01]  /*0340*/  LDC.64 R22, c[0x0][0x3a8] ;  /* 0x0000ea00ff167b82 */ /* 0x000ee20000000a00 */
[----:B-1----:R-:W-:Y:S02]  /*0350*/  ISETP.GE.AND P0, PT, R44, UR7, PT ;  /* 0x000000072c007c0c */ /* 0x002fe4000bf06270 */
[----:B------:R-:W-:Y:S02]  /*0360*/  IADD3.X R35, PT, PT, RZ, R43, RZ, P4, !PT ;  /* 0x0000002bff237210 */ /* 0x000fe400027fe4ff */
[----:B------:R-:W-:-:S02]  /*0370*/  ISETP.GE.OR P1, PT, R40, R7, P0 ;  /* 0x000000072800720c */ /* 0x000fc40000726670 */
[----:B------:R-:W-:Y:S01]  /*0380*/  ISETP.GE.OR P2, PT, R6, R7, P0 ;  /* 0x000000070600720c */ /* 0x000fe20000746670 */
[----:B--2---:R-:W-:Y:S01]  /*0390*/  IMAD.WIDE.U32 R8, R10, UR6, R44 ;  /* 0x000000060a087c25 */ /* 0x004fe2000f8e002c */
[----:B------:R-:W1:Y:S01]  /*03a0*/  LDC.64 R30, c[0x0][0x3b8] ;  /* 0x0000ee00ff1e7b82 */ /* 0x000e620000000a00 */
[----:B------:R-:W-:Y:S02]  /*03b0*/  IADD3 R52, PT, PT, R6, 0x60, RZ ;  /* 0x0000006006347810 */ /* 0x000fe40007ffe0ff */
[----:B------:R-:W-:Y:S02]  /*03c0*/  IMAD R9, R11, UR6, R9 ;  /* 0x000000060b097c24 */ /* 0x000fe4000f8e0209 */
[----:B------:R-:W-:-:S03]  /*03d0*/  IMAD.WIDE.U32 R34, R0, 0x80, R34 ;  /* 0x0000008000227825 */ /* 0x000fc600078e0022 */
[----:B------:R-:W2:Y:S01]  /*03e0*/  LDC.64 R10, c[0x0][0x3c8] ;  /* 0x0000f200ff0a7b82 */ /* 0x000ea20000000a00 */
[----:B0-----:R-:W-:Y:S01]  /*03f0*/  IMAD.WIDE.U32 R12, R14, UR6, R44 ;  /* 0x000000060e0c7c25 */ /* 0x001fe2000f8e002c */
[----:B------:R-:W-:Y:S02]  /*0400*/  IADD3 R45, PT, PT, R6, 0x40, RZ ;  /* 0x00000040062d7810 */ /* 0x000fe40007ffe0ff */
[----:B------:R-:W-:Y:S01]  /*0410*/  @!P1 IADD3 R19, P4, PT, R34, 0x20, RZ ;  /* 0x0000002022139810 */ /* 0x000fe20007f9e0ff */
[----:B------:R-:W-:Y:S01]  /*0420*/  IMAD R13, R15, UR6, R13 ;  /* 0x000000060f0d7c24 */ /* 0x000fe2000f8e020d */
[-C--:B------:R-:W-:Y:S01]  /*0430*/  ISETP.GE.OR P3, PT, R45, R7.reuse, P0 ;  /* 0x000000072d00720c */ /* 0x080fe20000766670 */
[C---:B---3--:R-:W-:Y:S01]  /*0440*/  IMAD.WIDE.U32 R32, R41.reuse, R22, R8 ;  /* 0x0000001629207225 */ /* 0x048fe200078e0008 */
[----:B------:R-:W0:Y:S01]  /*0450*/  @!P1 LDC.64 R36, c[0x0][0x398] ;  /* 0x0000e600ff249b82 */ /* 0x000e220000000a00 */
[----:B------:R-:W-:Y:S02]  /*0460*/  ISETP.GE.OR P0, PT, R52, R7, P0 ;  /* 0x000000073400720c */ /* 0x000fe40000706670 */
[----:B------:R-:W-:Y:S01]  /*0470*/  @!P1 IADD3.X R9, PT, PT, RZ, R35, RZ, P4, !PT ;  /* 0x00000023ff099210 */ /* 0x000fe200027fe4ff */
[----:B------:R-:W-:Y:S01]  /*0480*/  IMAD R23, R41, R23, R33 ;  /* 0x0000001729177224 */ /* 0x000fe200078e0221 */
[----:B------:R-:W-:-:S02]  /*0490*/  @!P1 IADD3 R27, P5, PT, R34, 0x20, RZ ;  /* 0x00000020221b9810 */ /* 0x000fc40007fbe0ff */
[-C--:B------:R-:W-:Y:S01]  /*04a0*/  @!P1 MOV R22, R32.reuse ;  /* 0x0000002000169202 */ /* 0x080fe20000000f00 */
[----:B------:R-:W3:Y:S01]  /*04b0*/  @!P2 LDC.64 R20, c[0x0][0x398] ;  /* 0x0000e600ff14ab82 */ /* 0x000ee20000000a00 */
[----:B------:R-:W-:Y:S02]  /*04c0*/  @!P2 MOV R8, R32 ;  /* 0x000000200008a202 */ /* 0x000fe40000000f00 */
[-C--:B------:R-:W-:Y:S02]  /*04d0*/  @!P3 MOV R59, R23.reuse ;  /* 0x00000017003bb202 */ /* 0x080fe40000000f00 */
[C---:B------:R-:W-:Y:S02]  /*04e0*/  @!P3 IADD3 R26, P6, PT, R34.reuse, 0x40, RZ ;  /* 0x00000040221ab810 */ /* 0x040fe40007fde0ff */
[----:B------:R-:W-:Y:S01]  /*04f0*/  @!P0 MOV R33, R23 ;  /* 0x0000001700218202 */ /* 0x000fe20000000f00 */
[C---:B--2---:R-:W-:Y:S01]  /*0500*/  IMAD.WIDE.U32 R24, R41.reuse, R10, R12 ;  /* 0x0000000a29187225 */ /* 0x044fe200078e000c */
[----:B------:R-:W-:Y:S01]  /*0510*/  @!P1 IADD3.X R13, PT, PT, RZ, R35, RZ, P5, !PT ;  /* 0x00000023ff0d9210 */ /* 0x000fe20002ffe4ff */
[----:B------:R-:W2:Y:S01]  /*0520*/  LDC.64 R14, c[0x0][0x3b8] ;  /* 0x0000ee00ff0e7b82 */ /* 0x000ea20000000a00 */
[C---:B------:R-:W-:Y:S01]  /*0530*/  @!P3 IADD3 R48, P4, PT, R34.reuse, 0x40, RZ ;  /* 0x000000402230b810 */ /* 0x040fe20007f9e0ff */
[----:B------:R-:W-:Y:S01]  /*0540*/  IMAD R25, R41, R11, R25 ;  /* 0x0000000b29197224 */ /* 0x000fe200078e0219 */
[----:B------:R-:W-:Y:S01]  /*0550*/  @!P0 IADD3 R55, P5, PT, R34, 0x60, RZ ;  /* 0x0000006022378810 */ /* 0x000fe20007fbe0ff */
[----:B-1----:R-:W-:Y:S01]  /*0560*/  @!P1 IMAD R12, R13, R30, RZ ;  /* 0x0000001e0d0c9224 */ /* 0x002fe200078e02ff */
[----:B------:R-:W-:Y:S01]  /*0570*/  @!P3 IADD3.X R50, PT, PT, RZ, R35, RZ, P4, !PT ;  /* 0x00000023ff32b210 */ /* 0x000fe200027fe4ff */
[-C--:B0-----:R-:W-:Y:S01]  /*0580*/  @!P1 IMAD R10, R9, R36.reuse, RZ ;  /* 0x00000024090a9224 */ /* 0x081fe200078e02ff */
[----:B------:R-:W-:Y:S01]  /*0590*/  @!P2 MOV R9, R23 ;  /* 0x000000170009a202 */ /* 0x000fe20000000f00 */
[----:B------:R-:W-:Y:S01]  /*05a0*/  @!P1 IMAD.WIDE.U32 R22, R19, R36, R22 ;  /* 0x0000002413169225 */ /* 0x000fe200078e0016 */
[----:B------:R-:W0:Y:S01]  /*05b0*/  @!P1 LDC.64 R16, c[0x0][0x380] ;  /* 0x0000e000ff109b82 */ /* 0x000e220000000a00 */
[----:B------:R-:W-:-:S02]  /*05c0*/  @!P0 IADD3.X R28, PT, PT, RZ, R35, RZ, P5, !PT ;  /* 0x00000023ff1c8210 */ /* 0x000fc40002ffe4ff */
[----:B------:R-:W-:Y:S01]  /*05d0*/  @!P1 IMAD R37, R19, R37, R10 ;  /* 0x0000002513259224 */ /* 0x000fe200078e020a */
[----:B------:R-:W-:Y:S01]  /*05e0*/  @!P3 MOV R58, R32 ;  /* 0x00000020003ab202 */ /* 0x000fe20000000f00 */
[----:B---3--:R-:W-:Y:S02]  /*05f0*/  @!P2 IMAD R10, R35, R20, RZ ;  /* 0x00000014230aa224 */ /* 0x008fe400078e02ff */
[----:B------:R-:W-:Y:S01]  /*0600*/  @!P1 IMAD.WIDE.U32 R18, R27, R30, R24 ;  /* 0x0000001e1b129225 */ /* 0x000fe200078e0018 */
[----:B------:R-:W1:Y:S01]  /*0610*/  LDC.64 R46, c[0x0][0x3b0] ;  /* 0x0000ec00ff2e7b82 */ /* 0x000e620000000a00 */
[----:B------:R-:W-:Y:S02]  /*0620*/  @!P1 IADD3 R23, PT, PT, R23, R37, RZ ;  /* 0x0000002517179210 */ /* 0x000fe40007ffe0ff */
[C---:B------:R-:W-:Y:S02]  /*0630*/  @!P2 IMAD R30, R34.reuse, R21, R10 ;  /* 0x00000015221ea224 */ /* 0x040fe400078e020a */
[----:B------:R-:W-:-:S03]  /*0640*/  @!P2 IMAD.WIDE.U32 R20, R34, R20, R8 ;  /* 0x000000142214a225 */ /* 0x000fc600078e0008 */
[----:B------:R-:W3:Y:S01]  /*0650*/  @!P3 LDC.64 R8, c[0x0][0x398] ;  /* 0x0000e600ff08bb82 */ /* 0x000ee20000000a00 */
[----:B------:R-:W-:Y:S01]  /*0660*/  @!P1 IMAD R31, R27, R31, R12 ;  /* 0x0000001f1b1f9224 */ /* 0x000fe200078e020c */
[----:B------:R-:W-:Y:S01]  /*0670*/  @!P3 IADD3.X R27, PT, PT, RZ, R35, RZ, P6, !PT ;  /* 0x00000023ff1bb210 */ /* 0x000fe200037fe4ff */
[----:B--2---:R-:W-:Y:S01]  /*0680*/  @!P2 IMAD R29, R35, R14, RZ ;  /* 0x0000000e231da224 */ /* 0x004fe200078e02ff */
[----:B------:R-:W-:Y:S02]  /*0690*/  @!P2 IADD3 R30, PT, PT, R21, R30, RZ ;  /* 0x0000001e151ea210 */ /* 0x000fe40007ffe0ff */
[C---:B------:R-:W-:Y:S01]  /*06a0*/  @!P0 IADD3 R49, P6, PT, R34.reuse, 0x60, RZ ;  /* 0x0000006022318810 */ /* 0x040fe20007fde0ff */
[----:B------:R-:W-:Y:S01]  /*06b0*/  @!P2 IMAD R29, R34, R15, R29 ;  /* 0x0000000f221da224 */ /* 0x000fe200078e021d */
[----:B------:R-:W2:Y:S01]  /*06c0*/  @!P2 LDC.64 R12, c[0x0][0x380] ;  /* 0x0000e000ff0cab82 */ /* 0x000ea20000000a00 */
[----:B0-----:R-:W-:Y:S01]  /*06d0*/  @!P1 LEA R56, P4, R22, R16, 0x1 ;  /* 0x0000001016389211 */ /* 0x001fe200078808ff */
[----:B------:R-:W-:Y:S01]  /*06e0*/  @!P2 IMAD.WIDE.U32 R14, R34, R14, R24 ;  /* 0x0000000e220ea225 */ /* 0x000fe200078e0018 */
[----:B------:R-:W-:-:S02]  /*06f0*/  @!P1 IADD3 R16, PT, PT, R19, R31, RZ ;  /* 0x0000001f13109210 */ /* 0x000fc40007ffe0ff */
[----:B------:R-:W-:Y:S02]  /*0700*/  @!P1 LEA.HI.X R57, R22, R17, R23, 0x1, P4 ;  /* 0x0000001116399211 */ /* 0x000fe400020f0c17 */
[----:B------:R-:W-:Y:S01]  /*0710*/  @!P2 IADD3 R29, PT, PT, R15, R29, RZ ;  /* 0x0000001d0f1da210 */ /* 0x000fe20007ffe0ff */
[----:B------:R-:W0:Y:S01]  /*0720*/  @!P0 LDC.64 R38, c[0x0][0x398] ;  /* 0x0000e600ff268b82 */ /* 0x000e220000000a00 */
[C---:B-1----:R-:W-:Y:S02]  /*0730*/  @!P1 LEA R46, P5, R18.reuse, R46, 0x1 ;  /* 0x0000002e122e9211 */ /* 0x042fe400078a08ff */
[----:B------:R-:W-:Y:S02]  /*0740*/  @!P0 IADD3.X R51, PT, PT, RZ, R35, RZ, P6, !PT ;  /* 0x00000023ff338210 */ /* 0x000fe400037fe4ff */
[----:B------:R-:W-:-:S03]  /*0750*/  @!P1 LEA.HI.X R47, R18, R47, R16, 0x1, P5 ;  /* 0x0000002f122f9211 */ /* 0x000fc600028f0c10 */
[----:B------:R-:W1:Y:S01]  /*0760*/  LDC.64 R10, c[0x0][0x3b0] ;  /* 0x0000ec00ff0a7b82 */ /* 0x000e620000000a00 */
[-C--:B---3--:R-:W-:Y:S02]  /*0770*/  @!P3 IMAD R27, R27, R8.reuse, RZ ;  /* 0x000000081b1bb224 */ /* 0x088fe400078e02ff */
[----:B------:R-:W-:-:S04]  /*0780*/  @!P3 IMAD.WIDE.U32 R58, R26, R8, R58 ;  /* 0x000000081a3ab225 */ /* 0x000fc800078e003a */
[----:B------:R-:W-:Y:S01]  /*0790*/  @!P3 IMAD R54, R26, R9, R27 ;  /* 0x000000091a36b224 */ /* 0x000fe200078e021b */
[C---:B--2---:R-:W-:Y:S01]  /*07a0*/  @!P2 LEA R18, P4, R20.reuse, R12, 0x1 ;  /* 0x0000000c1412a211 */ /* 0x044fe200078808ff */
[----:B------:R-:W2:Y:S01]  /*07b0*/  LDC.64 R26, c[0x0][0x3b8] ;  /* 0x0000ee00ff1a7b82 */ /* 0x000ea20000000a00 */
[----:B------:R-:W-:Y:S02]  /*07c0*/  CS2R R8, SRZ ;  /* 0x0000000000087805 */ /* 0x000fe4000001ff00 */
[----:B------:R-:W-:Y:S02]  /*07d0*/  @!P2 LEA.HI.X R19, R20, R13, R30, 0x1, P4 ;  /* 0x0000000d1413a211 */ /* 0x000fe400020f0c1e */
[----:B------:R-:W-:Y:S01]  /*07e0*/  CS2R R12, SRZ ;  /* 0x00000000000c7805 */ /* 0x000fe2000001ff00 */
[----:B0-----:R-:W-:Y:S02]  /*07f0*/  @!P0 IMAD R28, R28, R38, RZ ;  /* 0x000000261c1c8224 */ /* 0x001fe400078e02ff */
[----:B------:R-:W0:Y:S02]  /*0800*/  LDC.64 R30, c[0x0][0x3b8] ;  /* 0x0000ee00ff1e7b82 */ /* 0x000e240000000a00 */
[----:B------:R-:W-:Y:S01]  /*0810*/  @!P0 IMAD R39, R55, R39, R28 ;  /* 0x0000002737278224 */ /* 0x000fe200078e021c */
[----:B-1----:R-:W-:-:S05]  /*0820*/  @!P2 LEA R16, P5, R14, R10, 0x1 ;  /* 0x0000000a0e10a211 */ /* 0x002fca00078a08ff */
[----:B------:R-:W1:Y:S01]  /*0830*/  LDC.64 R34, c[0x0][0x3b0] ;  /* 0x0000ec00ff227b82 */ /* 0x000e620000000a00 */
[----:B------:R-:W-:Y:S02]  /*0840*/  @!P2 LEA.HI.X R17, R14, R11, R29, 0x1, P5 ;  /* 0x0000000b0e11a211 */ /* 0x000fe400028f0c1d */
[----:B------:R-:W-:Y:S02]  /*0850*/  CS2R R10, SRZ ;  /* 0x00000000000a7805 */ /* 0x000fe4000001ff00 */
[----:B------:R-:W-:-:S03]  /*0860*/  CS2R R14, SRZ ;  /* 0x00000000000e7805 */ /* 0x000fc6000001ff00 */
[----:B------:R-:W3:Y:S01]  /*0870*/  @!P3 LDC.64 R28, c[0x0][0x380] ;  /* 0x0000e000ff1cbb82 */ /* 0x000ee20000000a00 */
[----:B------:R-:W-:Y:S01]  /*0880*/  @!P0 IMAD.WIDE.U32 R60, R55, R38, R32 ;  /* 0x00000026373c8225 */ /* 0x000fe200078e0020 */
[----:B------:R4:W3:Y:S01]  /*0890*/  @!P2 LDG.E.128 R8, desc[UR4][R18.64] ;  /* 0x000000041208a981 */ /* 0x0008e2000c1e1d00 */
[----:B------:R-:W-:-:S05]  /*08a0*/  CS2R R20, SRZ ;  /* 0x0000000000147805 */ /* 0x000fca000001ff00 */
[----:B------:R-:W1:Y:S01]  /*08b0*/  @!P0 LDC.64 R36, c[0x0][0x380] ;  /* 0x0000e000ff248b82 */ /* 0x000e620000000a00 */
[----:B------:R2:W3:Y:S01]  /*08c0*/  @!P2 LDG.E.128 R12, desc[UR4][R16.64] ;  /* 0x00000004100ca981 */ /* 0x0004e2000c1e1d00 */
[----:B------:R-:W-:Y:S02]  /*08d0*/  CS2R R22, SRZ ;  /* 0x0000000000167805 */ /* 0x000fe4000001ff00 */
[----:B----4-:R-:W-:-:S04]  /*08e0*/  CS2R R18, SRZ ;  /* 0x0000000000127805 */ /* 0x010fc8000001ff00 */
[----:B------:R-:W4:Y:S01]  /*08f0*/  LDC.64 R32, c[0x0][0x3b0] ;  /* 0x0000ec00ff207b82 */ /* 0x000f220000000a00 */
[----:B------:R3:W4:Y:S01]  /*0900*/  @!P1 LDG.E.128 R20, desc[UR4][R46.64] ;  /* 0x000000042e149981 */ /* 0x000722000c1e1d00 */
[----:B--2---:R-:W-:Y:S01]  /*0910*/  CS2R R16, SRZ ;  /* 0x0000000000107805 */ /* 0x004fe2000001ff00 */
[----:B------:R-:W-:-:S05]  /*0920*/  @!P3 IMAD R50, R50, R26, RZ ;  /* 0x0000001a3232b224 */ /* 0x000fca00078e02ff */
[----:B------:R2:W4:Y:S01]  /*0930*/  @!P1 LDG.E.128 R16, desc[UR4][R56.64] ;  /* 0x0000000438109981 */ /* 0x000522000c1e1d00 */
[----:B------:R-:W-:Y:S01]  /*0940*/  @!P3 IADD3 R54, PT, PT, R59, R54, RZ ;  /* 0x000000363b36b210 */ /* 0x000fe20007ffe0ff */
[----:B------:R-:W-:Y:S01]  /*0950*/  @!P3 IMAD R27, R48, R27, R50 ;  /* 0x0000001b301bb224 */ /* 0x000fe200078e0232 */
[----:B---3--:R-:W-:Y:S02]  /*0960*/  @!P3 LEA R46, P1, R58, R28, 0x1 ;  /* 0x0000001c3a2eb211 */ /* 0x008fe400078208ff */
[----:B--2---:R-:W-:Y:S02]  /*0970*/  @!P0 MOV R56, R24 ;  /* 0x0000001800388202 */ /* 0x004fe40000000f00 */
[----:B------:R-:W-:Y:S01]  /*0980*/  @!P0 MOV R57, R25 ;  /* 0x0000001900398202 */ /* 0x000fe20000000f00 */
[----:B------:R-:W-:-:S04]  /*0990*/  @!P3 IMAD.WIDE.U32 R24, R48, R26, R24 ;  /* 0x0000001a3018b225 */ /* 0x000fc800078e0018 */
[-C--:B0-----:R-:W-:Y:S02]  /*09a0*/  @!P0 IMAD R26, R51, R30.reuse, RZ ;  /* 0x0000001e331a8224 */ /* 0x081fe400078e02ff */
[----:B------:R-:W-:Y:S01]  /*09b0*/  @!P0 IMAD.WIDE.U32 R56, R49, R30, R56 ;  /* 0x0000001e31388225 */ /* 0x000fe200078e0038 */
[----:B------:R-:W-:-:S03]  /*09c0*/  @!P3 LEA.HI.X R47, R58, R29, R54, 0x1, P1 ;  /* 0x0000001d3a2fb211 */ /* 0x000fc600008f0c36 */
[----:B------:R-:W-:Y:S01]  /*09d0*/  @!P0 IMAD R31, R49, R31, R26 ;  /* 0x0000001f311f8224 */ /* 0x000fe200078e021a */
[----:B------:R-:W-:Y:S02]  /*09e0*/  @!P0 IADD3 R39, PT, PT, R61, R39, RZ ;  /* 0x000000273d278210 */ /* 0x000fe40007ffe0ff */
[----:B-1----:R-:W-:Y:S02]  /*09f0*/  @!P0 LEA R50, P1, R60, R36, 0x1 ;  /* 0x000000243c328211 */ /* 0x002fe400078208ff */
[----:B------:R-:W-:Y:S02]  /*0a00*/  @!P3 IADD3 R27, PT, PT, R25, R27, RZ ;  /* 0x0000001b191bb210 */ /* 0x000fe40007ffe0ff */
[----:B------:R-:W-:Y:S02]  /*0a10*/  @!P3 LEA R34, P2, R24, R34, 0x1 ;  /* 0x000000221822b211 */ /* 0x000fe400078408ff */
[----:B------:R-:W-:Y:S02]  /*0a20*/  CS2R R28, SRZ ;  /* 0x00000000001c7805 */ /* 0x000fe4000001ff00 */
[----:B------:R-:W-:-:S02]  /*0a30*/  @!P0 IADD3 R36, PT, PT, R57, R31, RZ ;  /* 0x0000001f39248210 */ /* 0x000fc40007ffe0ff */
[----:B------:R-:W-:Y:S02]  /*0a40*/  CS2R R30, SRZ ;  /* 0x00000000001e7805 */ /* 0x000fe4000001ff00 */
[----:B------:R-:W-:Y:S02]  /*0a50*/  @!P0 LEA.HI.X R51, R60, R37, R39, 0x1, P1 ;  /* 0x000000253c338211 */ /* 0x000fe400008f0c27 */
[----:B------:R-:W-:Y:S02]  /*0a60*/  @!P3 LEA.HI.X R35, R24, R35, R27, 0x1, P2 ;  /* 0x000000231823b211 */ /* 0x000fe400010f0c1b */
[C---:B----4-:R-:W-:Y:S02]  /*0a70*/  @!P0 LEA R48, P1, R56.reuse, R32, 0x1 ;  /* 0x0000002038308211 */ /* 0x050fe400078208ff */
[----:B------:R-:W-:Y:S02]  /*0a80*/  CS2R R24, SRZ ;  /* 0x0000000000187805 */ /* 0x000fe4000001ff00 */
[----:B------:R-:W-:Y:S01]  /*0a90*/  CS2R R26, SRZ ;  /* 0x00000000001a7805 */ /* 0x000fe2000001ff00 */
[----:B------:R0:W2:Y:S01]  /*0aa0*/  @!P3 LDG.E.128 R28, desc[UR4][R34.64] ;  /* 0x00000004221cb981 */ /* 0x0000a2000c1e1d00 */
[----:B------:R-:W-:-:S02]  /*0ab0*/  @!P0 LEA.HI.X R49, R56, R33, R36, 0x1, P1 ;  /* 0x0000002138318211 */ /* 0x000fc400008f0c24 */
[----:B------:R-:W-:Y:S02]  /*0ac0*/  CS2R R32, SRZ ;  /* 0x0000000000207805 */ /* 0x000fe4000001ff00 */
[----:B------:R-:W-:Y:S02]  /*0ad0*/  CS2R R36, SRZ ;  /* 0x0000000000247805 */ /* 0x000fe4000001ff00 */
[----:B------:R-:W-:Y:S01]  /*0ae0*/  CS2R R38, SRZ ;  /* 0x0000000000267805 */ /* 0x000fe2000001ff00 */
[----:B------:R1:W3:Y:S01]  /*0af0*/  @!P3 LDG.E.128 R24, desc[UR4][R46.64] ;  /* 0x000000042e18b981 */ /* 0x0002e2000c1e1d00 */
[----:B0-----:R-:W-:-:S04]  /*0b00*/  CS2R R34, SRZ ;  /* 0x0000000000227805 */ /* 0x001fc8000001ff00 */
[----:B------:R0:W4:Y:S01]  /*0b10*/  @!P0 LDG.E.128 R36, desc[UR4][R48.64] ;  /* 0x0000000430248981 */ /* 0x000122000c1e1d00 */
[----:B-1----:R-:W1:Y:S03]  /*0b20*/  LDC.64 R46, c[0x0][0x400] ;  /* 0x00010000ff2e7b82 */ /* 0x002e660000000a00 */
[----:B------:R0:W4:Y:S01]  /*0b30*/  @!P0 LDG.E.128 R32, desc[UR4][R50.64] ;  /* 0x0000000432208981 */ /* 0x000122000c1e1d00 */
[----:B------:R-:W-:-:S04]  /*0b40*/  ISETP.GE.AND P0, PT, R4, R7, PT ;  /* 0x000000070400720c */ /* 0x000fc80003f06270 */
[----:B------:R-:W-:Y:S01]  /*0b50*/  ISETP.GT.U32.OR P0, PT, R4, 0x7f, P0 ;  /* 0x0000007f0400780c */ /* 0x000fe20000704470 */
[----:B0-----:R-:W0:-:S12]  /*0b60*/  LDC.64 R48, c[0x0][0x408] ;  /* 0x00010200ff307b82 */ /* 0x001e180000000a00 */
[----:B------:R-:W-:Y:S01]  /*0b70*/  @!P0 IADD3 R55, PT, PT, R5, R4, RZ ;  /* 0x0000000405378210 */ /* 0x000fe20007ffe0ff */
[----:B------:R-:W0:Y:S03]  /*0b80*/  @!P0 LDC.64 R50, c[0x0][0x3f8] ;  /* 0x0000fe00ff328b82 */ /* 0x000e260000000a00 */
[----:B------:R-:W-:-:S04]  /*0b90*/  @!P0 IADD3 R42, P1, PT, R55, R42, RZ ;  /* 0x0000002a372a8210 */ /* 0x000fc80007f3e0ff */
[----:B------:R-:W-:-:S03]  /*0ba0*/  @!P0 IADD3.X R43, PT, PT, RZ, R43, RZ, P1, !PT ;  /* 0x0000002bff2b8210 */ /* 0x000fc60000ffe4ff */
[----:B-1----:R-:W-:-:S04]  /*0bb0*/  @!P0 IMAD.WIDE.U32 R42, R46, UR6, R42 ;  /* 0x000000062e2a8c25 */ /* 0x002fc8000f8e002a */
[----:B------:R-:W-:Y:S02]  /*0bc0*/  @!P0 IMAD R43, R47, UR6, R43 ;  /* 0x000000062f2b8c24 */ /* 0x000fe4000f8e022b */
[----:B0-----:R-:W-:-:S04]  /*0bd0*/  @!P0 IMAD.WIDE.U32 R42, R41, R48, R42 ;  /* 0x00000030292a8225 */ /* 0x001fc800078e002a */
[----:B------:R-:W-:Y:S01]  /*0be0*/  @!P0 IMAD R49, R41, R49, R43 ;  /* 0x0000003129318224 */ /* 0x000fe200078e022b */
[----:B------:R-:W-:-:S04]  /*0bf0*/  @!P0 LEA R50, P1, R42, R50, 0x2 ;  /* 0x000000322a328211 */ /* 0x000fc800078210ff */
[----:B------:R-:W-:Y:S02]  /*0c00*/  @!P0 LEA.HI.X R51, R42, R51, R49, 0x2, P1 ;  /* 0x000000332a338211 */ /* 0x000fe400008f1431 */
[----:B------:R-:W-:-:S06]  /*0c10*/  MOV R49, 0x7f800000 ;  /* 0x7f80000000317802 */ /* 0x000fcc0000000f00 */
[----:B------:R0:W5:Y:S01]  /*0c20*/  @!P0 LDG.E R49, desc[UR4][R50.64] ;  /* 0x0000000432318981 */ /* 0x000162000c1e1900 */
[----:B------:R-:W-:Y:S01]  /*0c30*/  ISETP.NE.AND P1, PT, R44, RZ, PT ;  /* 0x000000ff2c00720c */ /* 0x000fe20003f25270 */
[----:B------:R-:W-:Y:S01]  /*0c40*/  BSSY.RECONVERGENT B0, `(.L_x_63) ;  /* 0x00000a4000007945 */ /* 0x000fe20003800200 */
[--C-:B------:R-:W-:Y:S02]  /*0c50*/  HADD2.F32 R47, -RZ, R8.reuse.H1_H1 ;  /* 0x30000008ff2f7230 */ /* 0x100fe40000004100 */
[----:B------:R-:W-:Y:S02]  /*0c60*/  HADD2.F32 R42, -RZ, R8.H0_H0 ;  /* 0x20000008ff2a7230 */ /* 0x000fe40000004100 */
[--C-:B------:R-:W-:Y:S02]  /*0c70*/  HADD2.F32 R48, -RZ, R12.reuse.H1_H1 ;  /* 0x3000000cff307230 */ /* 0x100fe40000004100 */
[----:B------:R-:W-:-:S03]  /*0c80*/  HADD2.F32 R55, -RZ, R12.H0_H0 ;  /* 0x2000000cff377230 */ /* 0x000fc60000004100 */
[----:B------:R-:W-:Y:S01]  /*0c90*/  FMUL.FTZ R59, R47, R48 ;  /* 0x000000302f3b7220 */ /* 0x000fe20000410000 */
[--C-:B------:R-:W-:Y:S02]  /*0ca0*/  HADD2.F32 R48, -RZ, R14.reuse.H0_H0 ;  /* 0x2000000eff307230 */ /* 0x100fe40000004100 */
[----:B------:R-:W-:Y:S02]  /*0cb0*/  HADD2.F32 R47, -RZ, R14.H1_H1 ;  /* 0x3000000eff2f7230 */ /* 0x000fe40000004100 */
[----:B------:R-:W-:Y:S02]  /*0cc0*/  HADD2.F32 R57, -RZ, R20.H1_H1 ;  /* 0x30000014ff397230 */ /* 0x000fe40000004100 */
[----:B------:R-:W-:Y:S01]  /*0cd0*/  FFMA.FTZ R55, R42, R55, R59 ;  /* 0x000000372a377223 */ /* 0x000fe2000001003b */
[----:B------:R-:W-:Y:S02]  /*0ce0*/  HADD2.F32 R8, -RZ, R9.H0_H0 ;  /* 0x20000009ff087230 */ /* 0x000fe40000004100 */
[----:B0-----:R-:W-:-:S02]  /*0cf0*/  HADD2.F32 R51, -RZ, R13.H0_H0 ;  /* 0x2000000dff337230 */ /* 0x001fc40000004100 */
[--C-:B------:R-:W-:Y:S02]  /*0d00*/  HADD2.F32 R14, -RZ, R16.reuse.H1_H1 ;  /* 0x30000010ff0e7230 */ /* 0x100fe40000004100 */
[----:B------:R-:W-:Y:S02]  /*0d10*/  HADD2.F32 R50, -RZ, R13.H1_H1 ;  /* 0x3000000dff327230 */ /* 0x000fe40000004100 */
[--C-:B------:R-:W-:Y:S02]  /*0d20*/  HADD2.F32 R13, -RZ, R15.reuse.H0_H0 ;  /* 0x2000000fff0d7230 */ /* 0x100fe40000004100 */
[----:B------:R-:W-:Y:S02]  /*0d30*/  HADD2.F32 R12, -RZ, R15.H1_H1 ;  /* 0x3000000fff0c7230 */ /* 0x000fe40000004100 */
[----:B------:R-:W-:Y:S01]  /*0d40*/  FMUL.FTZ R57, R14, R57 ;  /* 0x000000390e397220 */ /* 0x000fe20000410000 */
[----:B------:R-:W-:Y:S02]  /*0d50*/  HADD2.F32 R16, -RZ, R16.H0_H0 ;  /* 0x20000010ff107230 */ /* 0x000fe40000004100 */
[----:B------:R-:W-:-:S02]  /*0d60*/  HADD2.F32 R15, -RZ, R20.H0_H0 ;  /* 0x20000014ff0f7230 */ /* 0x000fc40000004100 */
[----:B------:R-:W-:Y:S01]  /*0d70*/  FFMA.FTZ R14, R8, R51, R55 ;  /* 0x00000033080e7223 */ /* 0x000fe20000010037 */
[----:B------:R-:W-:Y:S02]  /*0d80*/  HADD2.F32 R43, -RZ, R9.H1_H1 ;  /* 0x30000009ff2b7230 */ /* 0x000fe40000004100 */
[----:B------:R-:W-:Y:S02]  /*0d90*/  HADD2.F32 R8, -RZ, R17.H0_H0 ;  /* 0x20000011ff087230 */ /* 0x000fe40000004100 */
[----:B------:R-:W-:Y:S01]  /*0da0*/  FFMA.FTZ R15, R16, R15, R57 ;  /* 0x0000000f100f7223 */ /* 0x000fe20000010039 */
[----:B------:R-:W-:Y:S02]  /*0db0*/  HADD2.F32 R51, -RZ, R21.H0_H0 ;  /* 0x20000015ff337230 */ /* 0x000fe40000004100 */
[----:B------:R-:W-:Y:S01]  /*0dc0*/  FFMA.FTZ R50, R43, R50, R14 ;  /* 0x000000322b327223 */ /* 0x000fe2000001000e */
[----:B------:R-:W-:Y:S02]  /*0dd0*/  HADD2.F32 R9, -RZ, R10.H0_H0 ;  /* 0x2000000aff097230 */ /* 0x000fe40000004100 */
[----:B------:R-:W-:-:S02]  /*0de0*/  HADD2.F32 R17, -RZ, R17.H1_H1 ;  /* 0x30000011ff117230 */ /* 0x000fc40000004100 */
[----:B------:R-:W-:Y:S01]  /*0df0*/  FFMA.FTZ R16, R8, R51, R15 ;  /* 0x0000003308107223 */ /* 0x000fe2000001000f */
[----:B------:R-:W-:Y:S02]  /*0e00*/  HADD2.F32 R14, -RZ, R21.H1_H1 ;  /* 0x30000015ff0e7230 */ /* 0x000fe40000004100 */
[----:B------:R-:W-:Y:S01]  /*0e10*/  FFMA.FTZ R15, R9, R48, R50 ;  /* 0x00000030090f7223 */ /* 0x000fe20000010032 */
[----:B------:R-:W-:Y:S02]  /*0e20*/  HADD2.F32 R46, -RZ, R10.H1_H1 ;  /* 0x3000000aff2e7230 */ /* 0x000fe40000004100 */
[----:B------:R-:W-:Y:S02]  /*0e30*/  HADD2.F32 R8, -RZ, R18.H0_H0 ;  /* 0x20000012ff087230 */ /* 0x000fe40000004100 */
[----:B------:R-:W-:Y:S01]  /*0e40*/  FFMA.FTZ R17, R17, R14, R16 ;  /* 0x0000000e11117223 */ /* 0x000fe20000010010 */
[----:B------:R-:W-:Y:S02]  /*0e50*/  HADD2.F32 R9, -RZ, R22.H0_H0 ;  /* 0x20000016ff097230 */ /* 0x000fe40000004100 */
[----:B------:R-:W-:Y:S01]  /*0e60*/  FFMA.FTZ R47, R46, R47, R15 ;  /* 0x0000002f2e2f7223 */ /* 0x000fe2000001000f */
[----:B------:R-:W-:-:S02]  /*0e70*/  HADD2.F32 R10, -RZ, R11.H0_H0 ;  /* 0x2000000bff0a7230 */ /* 0x000fc40000004100 */
[----:B------:R-:W-:Y:S02]  /*0e80*/  HADD2.F32 R18, -RZ, R18.H1_H1 ;  /* 0x30000012ff127230 */ /* 0x000fe40000004100 */
[----:B------:R-:W-:Y:S01]  /*0e90*/  FFMA.FTZ R17, R8, R9, R17 ;  /* 0x0000000908117223 */ /* 0x000fe20000010011 */
[----:B------:R-:W-:Y:S02]  /*0ea0*/  HADD2.F32 R15, -RZ, R22.H1_H1 ;  /* 0x30000016ff0f7230 */ /* 0x000fe40000004100 */
[----:B------:R-:W-:Y:S01]  /*0eb0*/  FFMA.FTZ R8, R10, R13, R47 ;  /* 0x0000000d0a087223 */ /* 0x000fe2000001002f */
[----:B------:R-:W-:Y:S02]  /*0ec0*/  HADD2.F32 R11, -RZ, R11.H1_H1 ;  /* 0x3000000bff0b7230 */ /* 0x000fe40000004100 */
[----:B------:R-:W-:Y:S01]  /*0ed0*/  FFMA.FTZ R15, R18, R15, R17 ;  /* 0x0000000f120f7223 */ /* 0x000fe20000010011 */
[----:B------:R-:W-:Y:S02]  /*0ee0*/  HADD2.F32 R9, -RZ, R23.H0_H0 ;  /* 0x20000017ff097230 */ /* 0x000fe40000004100 */
[----:B------:R-:W-:Y:S01]  /*0ef0*/  FFMA.FTZ R11, R11, R12, R8 ;  /* 0x0000000c0b0b7223 */ /* 0x000fe20000010008 */
[----:B--2---:R-:W-:-:S02]  /*0f00*/  HADD2.F32 R21, -RZ, R28.H1_H1 ;  /* 0x3000001cff157230 */ /* 0x004fc40000004100 */
[----:B------:R-:W-:Y:S02]  /*0f10*/  HADD2.F32 R8, -RZ, R23.H1_H1 ;  /* 0x30000017ff087230 */ /* 0x000fe40000004100 */
[--C-:B---3--:R-:W-:Y:S02]  /*0f20*/  HADD2.F32 R17, -RZ, R24.reuse.H0_H0 ;  /* 0x20000018ff117230 */ /* 0x108fe40000004100 */
[----:B------:R-:W-:Y:S02]  /*0f30*/  HADD2.F32 R24, -RZ, R24.H1_H1 ;  /* 0x30000018ff187230 */ /* 0x000fe40000004100 */
[----:B------:R-:W-:Y:S02]  /*0f40*/  HADD2.F32 R22, -RZ, R28.H0_H0 ;  /* 0x2000001cff167230 */ /* 0x000fe40000004100 */
[----:B----4-:R-:W-:Y:S02]  /*0f50*/  HADD2.F32 R23, -RZ, R36.H1_H1 ;  /* 0x30000024ff177230 */ /* 0x010fe40000004100 */
[----:B------:R-:W-:Y:S01]  /*0f60*/  FMUL.FTZ R24, R24, R21 ;  /* 0x0000001518187220 */ /* 0x000fe20000410000 */
[----:B------:R-:W-:-:S02]  /*0f70*/  HADD2.F32 R18, -RZ, R32.H1_H1 ;  /* 0x30000020ff127230 */ /* 0x000fc40000004100 */
[--C-:B------:R-:W-:Y:S02]  /*0f80*/  HADD2.F32 R43, -RZ, R29.reuse.H0_H0 ;  /* 0x2000001dff2b7230 */ /* 0x100fe40000004100 */
        /* <DEDUP_REMOVED lines=10> */
[----:B------:R-:W-:Y:S02]  /*1030*/  HADD2.F32 R25, -RZ, R25.H1_H1 ;  /* 0x30000019ff197230 */ /* 0x000fe40000004100 */
[----:B------:R-:W-:Y:S02]  /*1040*/  HADD2.F32 R10, -RZ, R19.H0_H0 ;  /* 0x20000013ff0a7230 */ /* 0x000fe40000004100 */
        /* <DEDUP_REMOVED lines=8> */
[----:B------:R-:W-:Y:S01]  /*10d0*/  FFMA.FTZ R20, R33, R20, R32 ;  /* 0x0000001421147223 */ /* 0x000fe20000010020 */
        /* <DEDUP_REMOVED lines=12> */
[----:B------:R-:W-:Y:S02]  /*11a0*/  HADD2.F32 R16, -RZ, R39.H0_H0 ;  /* 0x20000027ff107230 */ /* 0x000fe40000004100 */
[----:B------:R-:W-:Y:S01]  /*11b0*/  FFMA.FTZ R26, R9, R14, R26 ;  /* 0x0000000e091a7223 */ /* 0x000fe2000001001a */
[----:B------:R-:W-:Y:S02]  /*11c0*/  HADD2.F32 R19, -RZ, R19.H1_H1 ;  /* 0x30000013ff137230 */ /* 0x000fe40000004100 */
[----:B------:R-:W-:-:S02]  /*11d0*/  HADD2.F32 R27, -RZ, R27.H1_H1 ;  /* 0x3000001bff1b7230 */ /* 0x000fc40000004100 */
[----:B------:R-:W-:Y:S01]  /*11e0*/  FFMA.FTZ R16, R13, R16, R34 ;  /* 0x000000100d107223 */ /* 0x000fe20000010022 */
[----:B------:R-:W-:Y:S02]  /*11f0*/  HADD2.F32 R12, -RZ, R31.H1_H1 ;  /* 0x3000001fff0c7230 */ /* 0x000fe40000004100 */
[----:B------:R-:W-:Y:S02]  /*1200*/  HADD2.F32 R35, -RZ, R35.H1_H1 ;  /* 0x30000023ff237230 */ /* 0x000fe40000004100 */
[----:B------:R-:W-:Y:S02]  /*1210*/  HADD2.F32 R14, -RZ, R39.H1_H1 ;  /* 0x30000027ff0e7230 */ /* 0x000fe40000004100 */
[----:B------:R-:W-:Y:S01]  /*1220*/  FFMA.FTZ R10, R19, R8, R10 ;  /* 0x00000008130a7223 */ /* 0x000fe2000001000a */
[----:B------:R-:W-:Y:S01]  /*1230*/  FFMA.FTZ R12, R27, R12, R26 ;  /* 0x0000000c1b0c7223 */ /* 0x000fe2000001001a */
[----:B------:R-:W0:Y:S01]  /*1240*/  SHFL.BFLY PT, R8, R11, 0x4, 0x1f ;  /* 0x0c801f000b087f89 */ /* 0x000e2200000e0000 */
[----:B------:R-:W-:-:S03]  /*1250*/  FFMA.FTZ R35, R35, R14, R16 ;  /* 0x0000000e23237223 */ /* 0x000fc60000010010 */
[----:B------:R-:W1:Y:S04]  /*1260*/  SHFL.BFLY PT, R9, R10, 0x4, 0x1f ;  /* 0x0c801f000a097f89 */ /* 0x000e6800000e0000 */
[----:B------:R-:W2:Y:S04]  /*1270*/  SHFL.BFLY PT, R13, R12, 0x4, 0x1f ;  /* 0x0c801f000c0d7f89 */ /* 0x000ea800000e0000 */
[----:B------:R-:W3:Y:S01]  /*1280*/  SHFL.BFLY PT, R18, R35, 0x4, 0x1f ;  /* 0x0c801f0023127f89 */ /* 0x000ee200000e0000 */
[----:B0-----:R-:W-:Y:S01]  /*1290*/  FADD.FTZ R8, R11, R8 ;  /* 0x000000080b087221 */ /* 0x001fe20000010000 */
[----:B-1----:R-:W-:-:S04]  /*12a0*/  FADD.FTZ R14, R10, R9 ;  /* 0x000000090a0e7221 */ /* 0x002fc80000010000 */
[----:B------:R-:W0:Y:S01]  /*12b0*/  SHFL.BFLY PT, R9, R8, 0x2, 0x1f ;  /* 0x0c401f0008097f89 */ /* 0x000e2200000e0000 */
[----:B--2---:R-:W-:Y:S01]  /*12c0*/  FADD.FTZ R16, R12, R13 ;  /* 0x0000000d0c107221 */ /* 0x004fe20000010000 */
[----:B---3--:R-:W-:Y:S02]  /*12d0*/  FADD.FTZ R18, R35, R18 ;  /* 0x0000001223127221 */ /* 0x008fe40000010000 */
[----:B------:R-:W1:Y:S04]  /*12e0*/  SHFL.BFLY PT, R13, R14, 0x2, 0x1f ;  /* 0x0c401f000e0d7f89 */ /* 0x000e6800000e0000 */
[----:B------:R-:W2:Y:S04]  /*12f0*/  SHFL.BFLY PT, R17, R16, 0x2, 0x1f ;  /* 0x0c401f0010117f89 */ /* 0x000ea800000e0000 */
[----:B------:R-:W3:Y:S01]  /*1300*/  SHFL.BFLY PT, R11, R18, 0x2, 0x1f ;  /* 0x0c401f00120b7f89 */ /* 0x000ee200000e0000 */
[----:B------:R-:W-:Y:S01]  /*1310*/  IADD3 R20, PT, PT, R53, 0x7f, RZ ;  /* 0x0000007f35147810 */ /* 0x000fe20007ffe0ff */
[----:B0-----:R-:W-:-:S03]  /*1320*/  FADD.FTZ R12, R8, R9 ;  /* 0x00000009080c7221 */ /* 0x001fc60000010000 */
[----:B------:R-:W-:-:S04]  /*1330*/  SHF.R.S32.HI R9, RZ, 0x1f, R20 ;  /* 0x0000001fff097819 */ /* 0x000fc80000011414 */
[-C--:B------:R-:W-:Y:S01]  /*1340*/  LEA.HI R9, R9, R20.reuse, RZ, 0x7 ;  /* 0x0000001409097211 */ /* 0x080fe200078f38ff */
[----:B-1----:R-:W-:Y:S02]  /*1350*/  FADD.FTZ R15, R14, R13 ;  /* 0x0000000d0e0f7221 */ /* 0x002fe40000010000 */
[----:B------:R-:W0:Y:S01]  /*1360*/  SHFL.BFLY PT, R13, R12, 0x1, 0x1f ;  /* 0x0c201f000c0d7f89 */ /* 0x000e2200000e0000 */
[----:B--2---:R-:W-:Y:S01]  /*1370*/  FADD.FTZ R17, R16, R17 ;  /* 0x0000001110117221 */ /* 0x004fe20000010000 */
[----:B------:R-:W-:Y:S01]  /*1380*/  LOP3.LUT R9, R9, 0xffffff80, RZ, 0xc0, !PT ;  /* 0xffffff8009097812 */ /* 0x000fe200078ec0ff */
[----:B---3--:R-:W-:Y:S01]  /*1390*/  FADD.FTZ R19, R18, R11 ;  /* 0x0000000b12137221 */ /* 0x008fe20000010000 */
[----:B------:R-:W1:Y:S02]  /*13a0*/  SHFL.BFLY PT, R14, R15, 0x1, 0x1f ;  /* 0x0c201f000f0e7f89 */ /* 0x000e6400000e0000 */
[----:B------:R-:W-:Y:S01]  /*13b0*/  IADD3 R21, PT, PT, R5, R20, -R9 ;  /* 0x0000001405157210 */ /* 0x000fe20007ffe809 */
[----:B------:R-:W2:Y:S01]  /*13c0*/  LDC.64 R10, c[0x0][0x440] ;  /* 0x00011000ff0a7b82 */ /* 0x000ea20000000a00 */
[----:B------:R-:W3:Y:S04]  /*13d0*/  SHFL.BFLY PT, R16, R17, 0x1, 0x1f ;  /* 0x0c201f0011107f89 */ /* 0x000ee800000e0000 */
[----:B------:R-:W4:Y:S03]  /*13e0*/  SHFL.BFLY PT, R18, R19, 0x1, 0x1f ;  /* 0x0c201f0013127f89 */ /* 0x000f2600000e0000 */
[----:B------:R-:W2:Y:S01]  /*13f0*/  LDC.64 R8, c[0x0][0x448] ;  /* 0x00011200ff087b82 */ /* 0x000ea20000000a00 */
[----:B------:R-:W-:-:S02]  /*1400*/  IADD3 R21, PT, PT, R20, -R21, RZ ;  /* 0x8000001514157210 */ /* 0x000fc40007ffe0ff */
[----:B------:R-:W-:Y:S02]  /*1410*/  SHF.L.U32 R20, R0, 0xd, RZ ;  /* 0x0000000d00147819 */ /* 0x000fe400000006ff */
[----:B------:R-:W-:-:S04]  /*1420*/  SHF.L.U32 R23, R4, 0x2, RZ ;  /* 0x0000000204177819 */ /* 0x000fc800000006ff */
[----:B------:R-:W-:Y:S02]  /*1430*/  LOP3.LUT R23, R23, R20, RZ, 0xfc, !PT ;  /* 0x0000001417177212 */ /* 0x000fe400078efcff */
[----:B------:R-:W-:Y:S02]  /*1440*/  SHF.L.U32 R20, R3, 0x6, RZ ;  /* 0x0000000603147819 */ /* 0x000fe400000006ff */
[----:B------:R-:W-:Y:S01]  /*1450*/  ISETP.GE.AND P0, PT, R4, R21, PT ;  /* 0x000000150400720c */ /* 0x000fe20003f06270 */
[----:B0-----:R-:W-:Y:S01]  /*1460*/  FADD.FTZ R21, R12, R13 ;  /* 0x0000000d0c157221 */ /* 0x001fe20000010000 */
[----:B------:R-:W-:Y:S01]  /*1470*/  IADD3 R12, P2, PT, R20, R23, RZ ;  /* 0x00000017140c7210 */ /* 0x000fe20007f5e0ff */
[----:B-1----:R-:W-:Y:S01]  /*1480*/  FADD.FTZ R22, R15, R14 ;  /* 0x0000000e0f167221 */ /* 0x002fe20000010000 */
[----:B------:R-:W-:Y:S01]  /*1490*/  ISETP.GT.U32.OR P0, PT, R4, 0x7f, P0 ;  /* 0x0000007f0400780c */ /* 0x000fe20000704470 */
[----:B---3--:R-:W-:Y:S01]  /*14a0*/  FADD.FTZ R23, R17, R16 ;  /* 0x0000001011177221 */ /* 0x008fe20000010000 */
[----:B------:R-:W-:-:S02]  /*14b0*/  LEA.HI.X.SX32 R13, R20, RZ, 0x1, P2 ;  /* 0x000000ff140d7211 */ /* 0x000fc400010f0eff */
[----:B------:R-:W-:Y:S01]  /*14c0*/  SHF.R.S32.HI R20, RZ, 0x1f, R3 ;  /* 0x0000001fff147819 */ /* 0x000fe20000011403 */
[----:B----4-:R-:W-:Y:S01]  /*14d0*/  FADD.FTZ R18, R19, R18 ;  /* 0x0000001213127221 */ /* 0x010fe20000010000 */
[----:B------:R-:W-:Y:S07]  /*14e0*/  @P1 BRA `(.L_x_64) ;  /* 0x0000000000641947 */ /* 0x000fee0003800000 */
[----:B------:R-:W0:Y:S01]  /*14f0*/  LDC.64 R16, c[0x0][0x3e8] ;  /* 0x0000fa00ff107b82 */ /* 0x000e220000000a00 */
[----:B------:R-:W1:Y:S01]  /*1500*/  LDCU.64 UR8, c[0x0][0x3f0] ;  /* 0x00007e00ff0877ac */ /* 0x000e620008000a00 */
[----:B------:R-:W-:Y:S02]  /*1510*/  IADD3 R14, P1, PT, R5, R3, RZ ;  /* 0x00000003050e7210 */ /* 0x000fe40007f3e0ff */
[-C--:B------:R-:W-:Y:S01]  /*1520*/  ISETP.GE.AND P4, PT, R6, R7.reuse, PT ;  /* 0x000000070600720c */ /* 0x080fe20003f86270 */
[----:B------:R-:W3:Y:S01]  /*1530*/  LDCU.64 UR10, c[0x0][0x3d0] ;  /* 0x00007a00ff0a77ac */ /* 0x000ee20008000a00 */
[----:B------:R-:W-:Y:S02]  /*1540*/  IADD3.X R15, PT, PT, RZ, R20, RZ, P1, !PT ;  /* 0x00000014ff0f7210 */ /* 0x000fe40000ffe4ff */
[-C--:B------:R-:W-:Y:S02]  /*1550*/  ISETP.GE.AND P1, PT, R52, R7.reuse, PT ;  /* 0x000000073400720c */ /* 0x080fe40003f26270 */
[----:B------:R-:W-:Y:S01]  /*1560*/  ISETP.GE.AND P3, PT, R40, R7, PT ;  /* 0x000000072800720c */ /* 0x000fe20003f66270 */
[----:B0-----:R-:W-:-:S04]  /*1570*/  IMAD.WIDE.U32 R14, R16, UR6, R14 ;  /* 0x00000006100e7c25 */ /* 0x001fc8000f8e000e */
[----:B------:R-:W-:Y:S01]  /*1580*/  IMAD R15, R17, UR6, R15 ;  /* 0x00000006110f7c24 */ /* 0x000fe2000f8e020f */
[----:B------:R-:W-:Y:S01]  /*1590*/  FSEL R17, R22, RZ, !P3 ;  /* 0x000000ff16117208 */ /* 0x000fe20005800000 */
[----:B-1----:R-:W-:-:S04]  /*15a0*/  IMAD.WIDE.U32 R14, R41, UR8, R14 ;  /* 0x00000008290e7c25 */ /* 0x002fc8000f8e000e */
[----:B------:R-:W-:Y:S01]  /*15b0*/  IMAD R16, R41, UR9, R15 ;  /* 0x0000000929107c24 */ /* 0x000fe2000f8e020f */
[----:B------:R-:W-:-:S04]  /*15c0*/  IADD3 R15, P2, PT, R6, R14, RZ ;  /* 0x0000000e060f7210 */ /* 0x000fc80007f5e0ff */
[----:B------:R-:W-:Y:S02]  /*15d0*/  IADD3.X R16, PT, PT, RZ, R16, RZ, P2, !PT ;  /* 0x00000010ff107210 */ /* 0x000fe400017fe4ff */
[----:B---3--:R-:W-:Y:S02]  /*15e0*/  LEA R14, P5, R15, UR10, 0x2 ;  /* 0x0000000a0f0e7c11 */ /* 0x008fe4000f8a10ff */
[----:B------:R-:W-:Y:S02]  /*15f0*/  ISETP.GE.AND P2, PT, R45, R7, PT ;  /* 0x000000072d00720c */ /* 0x000fe40003f46270 */
[----:B------:R-:W-:Y:S02]  /*1600*/  FSEL R7, R21, RZ, !P4 ;  /* 0x000000ff15077208 */ /* 0x000fe40006000000 */
[----:B------:R-:W-:Y:S02]  /*1610*/  LEA.HI.X R15, R15, UR11, R16, 0x2, P5 ;  /* 0x0000000b0f0f7c11 */ /* 0x000fe4000a8f1410 */
[----:B------:R-:W-:-:S02]  /*1620*/  FSEL R19, R23, RZ, !P2 ;  /* 0x000000ff17137208 */ /* 0x000fc40005000000 */
[----:B------:R-:W-:Y:S01]  /*1630*/  FSEL R21, R18, RZ, !P1 ;  /* 0x000000ff12157208 */ /* 0x000fe20004800000 */
[----:B------:R0:W-:Y:S04]  /*1640*/  STG.E desc[UR4][R14.64], R7 ;  /* 0x000000070e007986 */ /* 0x0001e8000c101904 */
[----:B------:R0:W-:Y:S04]  /*1650*/  STG.E desc[UR4][R14.64+0x80], R17 ;  /* 0x000080110e007986 */ /* 0x0001e8000c101904 */
[----:B------:R0:W-:Y:S04]  /*1660*/  STG.E desc[UR4][R14.64+0x100], R19 ;  /* 0x000100130e007986 */ /* 0x0001e8000c101904 */
[----:B------:R0:W-:Y:S02]  /*1670*/  STG.E desc[UR4][R14.64+0x180], R21 ;  /* 0x000180150e007986 */ /* 0x0001e4000c101904 */
.L_x_64:
[----:B------:R-:W-:Y:S05]  /*1680*/  BSYNC.RECONVERGENT B0 ;  /* 0x0000000000007941 */ /* 0x000fea0003800200 */
.L_x_63:
[----:B------:R-:W-:Y:S04]  /*1690*/  BSSY.RECONVERGENT B0, `(.L_x_65) ;  /* 0x0000012000007945 */ /* 0x000fe80003800200 */
[----:B------:R-:W-:Y:S05]  /*16a0*/  @P0 BRA `(.L_x_66) ;  /* 0x0000000000400947 */ /* 0x000fea0003800000 */
[----:B0-----:R-:W0:Y:S01]  /*16b0*/  LDC.64 R14, c[0x0][0x418] ;  /* 0x00010600ff0e7b82 */ /* 0x001e220000000a00 */
[----:B------:R-:W-:Y:S01]  /*16c0*/  IADD3 R6, PT, PT, R5, R4, RZ ;  /* 0x0000000405067210 */ /* 0x000fe20007ffe0ff */
[----:B------:R-:W1:Y:S03]  /*16d0*/  LDCU.64 UR8, c[0x0][0x420] ;  /* 0x00008400ff0877ac */ /* 0x000e660008000a00 */
[----:B------:R-:W-:Y:S01]  /*16e0*/  IADD3 R6, P0, PT, R6, R3, RZ ;  /* 0x0000000306067210 */ /* 0x000fe20007f1e0ff */
[C---:B-----5:R-:W-:Y:S02]  /*16f0*/  FMUL.FTZ R3, R49.reuse, 1.4426950216293334961 ;  /* 0x3fb8aa3b31037820 */ /* 0x060fe40000410000 */
[----:B------:R-:W3:Y:S01]  /*1700*/  LDC.64 R16, c[0x0][0x410] ;  /* 0x00010400ff107b82 */ /* 0x000ee20000000a00 */
[----:B------:R-:W-:Y:S02]  /*1710*/  IADD3.X R7, PT, PT, RZ, R20, RZ, P0, !PT ;  /* 0x00000014ff077210 */ /* 0x000fe400007fe4ff */
[----:B------:R-:W-:-:S04]  /*1720*/  FSETP.NEU.FTZ.AND P0, PT, R49, -INF , PT ;  /* 0xff8000003100780b */ /* 0x000fc80003f1d000 */
[----:B------:R-:W-:Y:S01]  /*1730*/  FSEL R3, R3, RZ, P0 ;  /* 0x000000ff03037208 */ /* 0x000fe20000000000 */
[----:B0-----:R-:W-:-:S04]  /*1740*/  IMAD.WIDE.U32 R6, R14, UR6, R6 ;  /* 0x000000060e067c25 */ /* 0x001fc8000f8e0006 */
[----:B------:R-:W-:Y:S02]  /*1750*/  IMAD R7, R15, UR6, R7 ;  /* 0x000000060f077c24 */ /* 0x000fe4000f8e0207 */
[----:B-1----:R-:W-:-:S04]  /*1760*/  IMAD.WIDE.U32 R6, R41, UR8, R6 ;  /* 0x0000000829067c25 */ /* 0x002fc8000f8e0006 */
[----:B------:R-:W-:Y:S01]  /*1770*/  IMAD R5, R41, UR9, R7 ;  /* 0x0000000929057c24 */ /* 0x000fe2000f8e0207 */
[----:B---3--:R-:W-:-:S04]  /*1780*/  LEA R14, P1, R6, R16, 0x2 ;  /* 0x00000010060e7211 */ /* 0x008fc800078210ff */
[----:B------:R-:W-:-:S05]  /*1790*/  LEA.HI.X R15, R6, R17, R5, 0x2, P1 ;  /* 0x00000011060f7211 */ /* 0x000fca00008f1405 */
[----:B------:R1:W-:Y:S04]  /*17a0*/  STG.E desc[UR4][R14.64], R3 ;  /* 0x000000030e007986 */ /* 0x0003e8000c101904 */
.L_x_66:
[----:B------:R-:W-:Y:S05]  /*17b0*/  BSYNC.RECONVERGENT B0 ;  /* 0x0000000000007941 */ /* 0x000fea0003800200 */
.L_x_65:
[----:B------:R-:W3:Y:S01]  /*17c0*/  LDCU.64 UR10, c[0x0][0x458] ;  /* 0x00008b00ff0a77ac */ /* 0x000ee20008000a00 */
[----:B--2---:R-:W-:Y:S01]  /*17d0*/  IMAD.WIDE.U32 R12, R10, UR6, R12 ;  /* 0x000000060a0c7c25 */ /* 0x004fe2000f8e000c */
[----:B------:R-:W2:Y:S03]  /*17e0*/  LDCU.64 UR8, c[0x0][0x428] ;  /* 0x00008500ff0877ac */ /* 0x000ea60008000a00 */
[----:B------:R-:W-:Y:S02]  /*17f0*/  IMAD R13, R11, UR6, R13 ;  /* 0x000000060b0d7c24 */ /* 0x000fe4000f8e020d */
[----:B0-----:R-:W-:-:S04]  /*1800*/  IMAD.WIDE.U32 R6, R41, R8, R12 ;  /* 0x0000000829067225 */ /* 0x001fc800078e000c */
[----:B------:R-:W-:Y:S01]  /*1810*/  IMAD R9, R41, R9, R7 ;  /* 0x0000000929097224 */ /* 0x000fe200078e0207 */
[----:B---3--:R-:W-:-:S04]  /*1820*/  ISETP.NE.U32.AND P0, PT, RZ, UR10, PT ;  /* 0x0000000aff007c0c */ /* 0x008fc8000bf05070 */
[----:B------:R-:W-:Y:S02]  /*1830*/  ISETP.NE.AND.EX P0, PT, RZ, UR11, PT, P0 ;  /* 0x0000000bff007c0c */ /* 0x000fe4000bf05300 */
[----:B--2---:R-:W-:Y:S02]  /*1840*/  LEA R8, P1, R6, UR8, 0x2 ;  /* 0x0000000806087c11 */ /* 0x004fe4000f8210ff */
[----:B------:R-:W-:Y:S02]  /*1850*/  ISETP.NE.OR P0, PT, R4, RZ, !P0 ;  /* 0x000000ff0400720c */ /* 0x000fe40004705670 */
        /* <DEDUP_REMOVED lines=10> */
[----:B-1----:R-:W1:Y:S01]  /*1900*/  LDC R3, c[0x0][0x390] ;  /* 0x0000e400ff037b82 */ /* 0x002e620000000800 */
[----:B------:R-:W2:Y:S07]  /*1910*/  LDCU UR7, c[0x0][0x450] ;  /* 0x00008a00ff0777ac */ /* 0x000eae0008000800 */
[----:B------:R-:W3:Y:S01]  /*1920*/  LDC.64 R4, c[0x0][0x458] ;  /* 0x00011600ff047b82 */ /* 0x000ee20000000a00 */
[----:B--2---:R-:W-:-:S04]  /*1930*/  IMAD R0, R0, UR7, R2 ;  /* 0x0000000700007c24 */ /* 0x004fc8000f8e0202 */
[----:B-1----:R-:W-:-:S04]  /*1940*/  IMAD R3, R0, R3, UR6 ;  /* 0x0000000600037e24 */ /* 0x002fc8000f8e0203 */
[----:B---3--:R-:W-:-:S05]  /*1950*/  IMAD.WIDE R2, R3, 0x4, R4 ;  /* 0x0000000403027825 */ /* 0x008fca00078e0204 */
[----:B------:R-:W-:Y:S01]  /*1960*/  STG.E desc[UR4][R2.64], RZ ;  /* 0x000000ff02007986 */ /* 0x000fe2000c101904 */
[----:B------:R-:W-:Y:S05]  /*1970*/  EXIT ;  /* 0x000000000000794d */ /* 0x000fea0003800000 */
.L_x_67:
        /* <DEDUP_REMOVED lines=16> */
.L_x_95:


//--------------------- .nv.shared._ZN7cutlass13device_kernelIN5flash11enable_sm90INS1_16FlashAttnBwdSm90INS1_25CollectiveMainloopBwdSm90ILi2ELi2ELi2EN4cute5tupleIJNS5_1CILi1EEES8_S8_EEENS6_IJNS7_ILi128EEESA_NS7_ILi64EEEEEENS_6half_tEfNS_4arch4Sm90ELb0ELb0ELb0ELb0ELb0ELb1ELb0ELb0ELi2ELi1ELi2ELi2ELb0EEENS1_21CollectiveEpilogueBwdISC_SD_SF_Li256ELb0ELb0ELi1EEENS1_19SingleTileSchedulerILb0ELb0ELb0ELi128EEEEEEEEEvNT_6ParamsE --------------------------
	.section	.nv.shared._ZN7cutlass13device_kernelIN5flash11enable_sm90INS1_16FlashAttnBwdSm90INS1_25CollectiveMainloopBwdSm90ILi2ELi2ELi2EN4cute5tupleIJNS5_1CILi1EEES8_S8_EEENS6_IJNS7_ILi128EEESA_NS7_ILi64EEEEEENS_6half_tEfNS_4arch4Sm90ELb0ELb0ELb0ELb0ELb0ELb1ELb0ELb0ELi2ELi1ELi2ELi2ELb0EEENS1_21CollectiveEpilogueBwdISC_SD_SF_Li256ELb0ELb0ELi1EEENS1_19SingleTileSchedulerILb0ELb0ELb0ELi128EEEEEEEEEvNT_6ParamsE,"aw",@nobits
	.sectionflags	@""
	.align	16
	.zero		1024


//--------------------- .nv.shared.reserved.0     --------------------------
	.section	.nv.shared.reserved.0,"aw",@nobits
	.weak		__nv_reservedSMEM_offset_0_alias
	.size		__nv_reservedSMEM_offset_0_alias, 0, 64
	.other		__nv_reservedSMEM_offset_0_alias,@"STO_CUDA_RESERVED_SHARED STV_DEFAULT"
__nv_reservedSMEM_offset_0_alias:
	.zero		0
	.zero		64


//--------------------- .nv.global                --------------------------
	.section	.nv.global,"aw",@nobits
.nv.global:
	.type		_ZN65_INTERNAL_939b4871_29_flash_bwd_hdim64_fp16_sm90_cu_744032ad_28494cute1_E,@object
	.size		_ZN65_INTERNAL_939b4871_29_flash_bwd_hdim64_fp16_sm90_cu_744032ad_28494cute1_E,(_ZN65_INTERNAL_939b4871_29_flash_bwd_hdim64_fp16_sm90_cu_744032ad_28494cuda3std3__45__cpo6cbeginE - _ZN65_INTERNAL_939b4871_29_flash_bwd_hdim64_fp16_sm90_cu_744032ad_28494cute1_E)
_ZN65_INTERNAL_939b4871_29_flash_bwd_hdim64_fp16_sm90_cu_744032ad_28494cute1_E:
	.zero		1
	.type		_ZN65_INTERNAL_939b4871_29_flash_bwd_hdim64_fp16_sm90_cu_744032ad_28494cuda3std3__45__cpo6cbeginE,@object
	.size		_ZN65_INTERNAL_939b4871_29_flash_bwd_hdim64_fp16_sm90_cu_744032ad_28494cuda3std3__45__cpo6cbeginE,(_ZN65_INTERNAL_939b4871_29_flash_bwd_hdim64_fp16_sm90_cu_744032ad_28494cuda3std3__48in_placeE - _ZN65_INTERNAL_939b4871_29_flash_bwd_hdim64_fp16_sm90_cu_744032ad_28494cuda3std3__45__cpo6cbeginE)
_ZN65_INTERNAL_939b4871_29_flash_bwd_hdim64_fp16_sm90_cu_744032ad_28494cuda3std3__45__cpo6cbeginE:
	.zero		1
	.type		_ZN65_INTERNAL_939b4871_29_flash_bwd_hdim64_fp16_sm90_cu_744032ad_28494cuda3std3__48in_placeE,@object
	.size		_ZN65_INTERNAL_939b4871_29_flash_bwd_hdim64_fp16_sm90_cu_744032ad_28494cuda3std3__48in_placeE,(_ZN65_INTERNAL_939b4871_29_flash_bwd_hdim64_fp16_sm90_cu_744032ad_28494cuda3std6ranges3__45__cpo9iter_moveE - _ZN65_INTERNAL_939b4871_29_flash_bwd_hdim64_fp16_sm90_cu_744032ad_28494cuda3std3__48in_placeE)
_ZN65_INTERNAL_939b4871_29_flash_bwd_hdim64_fp16_sm90_cu_744032ad_28494cuda3std3__48in_placeE:
	.zero		1
	.type		_ZN65_INTERNAL_939b4871_29_flash_bwd_hdim64_fp16_sm90_cu_744032ad_28494cuda3std6ranges3__45__cpo9iter_moveE,@object
	.size		_ZN65_INTERNAL_939b4871_29_flash_bwd_hdim64_fp16_sm90_cu_744032ad_28494cuda3std6ranges3__45__cpo9iter_moveE,(_ZN65_INTERNAL_939b4871_29_flash_bwd_hdim64_fp16_sm90_cu_744032ad_28494cuda3std3__45__cpo5beginE - _ZN65_INTERNAL_939b4871_29_flash_bwd_hdim64_fp16_sm90_cu_744032ad_28494cuda3std6ranges3__45__cpo9iter_moveE)
_ZN65_INTERNAL_939b4871_29_flash_bwd_hdim64_fp16_sm90_cu_744032ad_28494cuda3std6ranges3__45__cpo9iter_moveE:
	.zero		1
	.type		_ZN65_INTERNAL_939b4871_29_flash_bwd_hdim64_fp16_sm90_cu_744032ad_28494cuda3std3__45__cpo5beginE,@object
	.size		_ZN65_INTERNAL_939b4871_29_flash_bwd_hdim64_fp16_sm90_cu_744032ad_28494cuda3std3__45__cpo5beginE,(_ZN65_INTERNAL_939b4871_29_flash_bwd_hdim64_fp16_sm90_cu_744032ad_28494cuda3std3__467_GLOBAL__N__939b4871_29_flash_bwd_hdim64_fp16_sm90_cu_744032ad_28496ignoreE - _ZN65_INTERNAL_939b4871_29_flash_bwd_hdim64_fp16_sm90_cu_744032ad_28494cuda3std3__45__cpo5beginE)
_ZN65_INTERNAL_939b4871_29_flash_bwd_hdim64_fp16_sm90_cu_744032ad_28494cuda3std3__45__cpo5beginE:
	.zero		1
	.type		_ZN65_INTERNAL_939b4871_29_flash_bwd_hdim64_fp16_sm90_cu_744032ad_28494cuda3std3__467_GLOBAL__N__939b4871_29_flash_bwd_hdim64_fp16_sm90_cu_744032ad_28496ignoreE,@object
	.size		_ZN65_INTERNAL_939b4871_29_flash_bwd_hdim64_fp16_sm90_cu_744032ad_28494cuda3std3__467_GLOBAL__N__939b4871_29_flash_bwd_hdim64_fp16_sm90_cu_744032ad_28496ignoreE,(_ZN65_INTERNAL_939b4871_29_flash_bwd_hdim64_fp16_sm90_cu_744032ad_28494cute7productE - _ZN65_INTERNAL_939b4871_29_flash_bwd_hdim64_fp16_sm90_cu_744032ad_28494cuda3std3__467_GLOBAL__N__939b4871_29_flash_bwd_hdim64_fp16_sm90_cu_744032ad_28496ignoreE)
_ZN65_INTERNAL_939b4871_29_flash_bwd_hdim64_fp16_sm90_cu_744032ad_28494cuda3std3__467_GLOBAL__N__939b4871_29_flash_bwd_hdim64_fp16_sm90_cu_744032ad_28496ignoreE:
	.zero		1
	.type		_ZN65_INTERNAL_939b4871_29_flash_bwd_hdim64_fp16_sm90_cu_744032ad_28494cute7productE,@object
	.size		_ZN65_INTERNAL_939b4871_29_flash_bwd_hdim64_fp16_sm90_cu_744032ad_28494cute7productE,(_ZN65_INTERNAL_939b4871_29_flash_bwd_hdim64_fp16_sm90_cu_744032ad_28494cuda3std3__45__cpo3endE - _ZN65_INTERNAL_939b4871_29_flash_bwd_hdim64_fp16_sm90_cu_744032ad_28494cute7productE)
_ZN65_INTERNAL_939b4871_29_flash_bwd_hdim64_fp16_sm90_cu_744032ad_28494cute7productE:
	.zero		1
	.type		_ZN65_INTERNAL_939b4871_29_flash_bwd_hdim64_fp16_sm90_cu_744032ad_28494cuda3std3__45__cpo3endE,@object
	.size		_ZN65_INTERNAL_939b4871_29_flash_bwd_hdim64_fp16_sm90_cu_744032ad_28494cuda3std3__45__cpo3endE,(_ZN65_INTERNAL_939b4871_29_flash_bwd_hdim64_fp16_sm90_cu_744032ad_28494cuda3std3__419piecewise_constructE - _ZN65_INTERNAL_939b4871_29_flash_bwd_hdim64_fp16_sm90_cu_744032ad_28494cuda3std3__45__cpo3endE)
_ZN65_INTERNAL_939b4871_29_flash_bwd_hdim64_fp16_sm90_cu_744032ad_28494cuda3std3__45__cpo3endE:
	.zero		1
	.type		_ZN65_INTERNAL_939b4871_29_flash_bwd_hdim64_fp16_sm90_cu_744032ad_28494cuda3std3__419piecewise_constructE,@object
	.size		_ZN65_INTERNAL_939b4871_29_flash_bwd_hdim64_fp16_sm90_cu_744032ad_28494cuda3std3__419piecewise_constructE,(_ZN65_INTERNAL_939b4871_29_flash_bwd_hdim64_fp16_sm90_cu_744032ad_28494cuda3std3__45__cpo4cendE - _ZN65_INTERNAL_939b4871_29_flash_bwd_hdim64_fp16_sm90_cu_744032ad_28494cuda3std3__419piecewise_constructE)
_ZN65_INTERNAL_939b4871_29_flash_bwd_hdim64_fp16_sm90_cu_744032ad_28494cuda3std3__419piecewise_constructE:
	.zero		1
	.type		_ZN65_INTERNAL_939b4871_29_flash_bwd_hdim64_fp16_sm90_cu_744032ad_28494cuda3std3__45__cpo4cendE,@object
	.size		_ZN65_INTERNAL_939b4871_29_flash_bwd_hdim64_fp16_sm90_cu_744032ad_28494cuda3std3__45__cpo4cendE,(_ZN65_INTERNAL_939b4871_29_flash_bwd_hdim64_fp16_sm90_cu_744032ad_28494cuda3std6ranges3__45__cpo4swapE - _ZN65_INTERNAL_939b4871_29_flash_bwd_hdim64_fp16_sm90_cu_744032ad_28494cuda3std3__45__cpo4cendE)
_ZN65_INTERNAL_939b4871_29_flash_bwd_hdim64_fp16_sm90_cu_744032ad_28494cuda3std3__45__cpo4cendE:
	.zero		1
	.type		_ZN65_INTERNAL_939b4871_29_flash_bwd_hdim64_fp16_sm90_cu_744032ad_28494cuda3std6ranges3__45__cpo4swapE,@object
	.size		_ZN65_INTERNAL_939b4871_29_flash_bwd_hdim64_fp16_sm90_cu_744032ad_28494cuda3std6ranges3__45__cpo4swapE,(.L_7 - _ZN65_INTERNAL_939b4871_29_flash_bwd_hdim64_fp16_sm90_cu_744032ad_28494cuda3std6ranges3__45__cpo4swapE)
_ZN65_INTERNAL_939b4871_29_flash_bwd_hdim64_fp16_sm90_cu_744032ad_28494cuda3std6ranges3__45__cpo4swapE:
	.zero		1
.L_7:


//--------------------- .nv.shared._ZN7cutlass13device_kernelIN5flash11enable_sm90INS1_16FlashAttnBwdSm90INS1_25CollectiveMainloopBwdSm90ILi2ELi2ELi2EN4cute5tupleIJNS5_1CILi1EEES8_S8_EEENS6_IJNS7_ILi128EEESA_NS7_ILi64EEEEEENS_6half_tEfNS_4arch4Sm90ELb0ELb0ELb0ELb0ELb1ELb1ELb0ELb0ELi2ELi1ELi2ELi2ELb0EEENS1_21CollectiveEpilogueBwdISC_SD_SF_Li256ELb0ELb0ELi1EEENS1_19SingleTileSchedulerILb0ELb0ELb0ELi128EEEEEEEEEvNT_6ParamsE --------------------------
	.section	.nv.shared._ZN7cutlass13device_kernelIN5flash11enable_sm90INS1_16FlashAttnBwdSm90INS1_25CollectiveMainloopBwdSm90ILi2ELi2ELi2EN4cute5tupleIJNS5_1CILi1EEES8_S8_EEENS6_IJNS7_ILi128EEESA_NS7_ILi64EEEEEENS_6half_tEfNS_4arch4Sm90ELb0ELb0ELb0ELb0ELb1ELb1ELb0ELb0ELi2ELi1ELi2ELi2ELb0EEENS1_21CollectiveEpilogueBwdISC_SD_SF_Li256ELb0ELb0ELi1EEENS1_19SingleTileSchedulerILb0ELb0ELb0ELi128EEEEEEEEEvNT_6ParamsE,"aw",@nobits
	.sectionflags	@""
	.align	16
	.zero		1024


//--------------------- .nv.shared._ZN7cutlass13device_kernelIN5flash11enable_sm90INS1_16FlashAttnBwdSm90INS1_25CollectiveMainloopBwdSm90ILi2ELi2ELi2EN4cute5tupleIJNS5_1CILi1EEES8_S8_EEENS6_IJNS7_ILi128EEESA_NS7_ILi64EEEEEENS_6half_tEfNS_4arch4Sm90ELb0ELb0ELb0ELb0ELb0ELb1ELb0ELb0ELi2ELi1ELi2ELi2ELb0EEENS1_24CollectiveEpilogueBwdGQAISC_fSF_Li256ELb0ELb0EEENS1_19SingleTileSchedulerILb0ELb0ELb0ELi128EEEEEEEEEvNT_6ParamsE --------------------------
	.section	.nv.shared._ZN7cutlass13device_kernelIN5flash11enable_sm90INS1_16FlashAttnBwdSm90INS1_25CollectiveMainloopBwdSm90ILi2ELi2ELi2EN4cute5tupleIJNS5_1CILi1EEES8_S8_EEENS6_IJNS7_ILi128EEESA_NS7_ILi64EEEEEENS_6half_tEfNS_4arch4Sm90ELb0ELb0ELb0ELb0ELb0ELb1ELb0ELb0ELi2ELi1ELi2ELi2ELb0EEENS1_24CollectiveEpilogueBwdGQAISC_fSF_Li256ELb0ELb0EEENS1_19SingleTileSchedulerILb0ELb0ELb0ELi128EEEEEEEEEvNT_6ParamsE,"aw",@nobits
	.sectionflags	@""
	.align	16
	.zero		1024


//--------------------- .nv.shared._ZN7cutlass13device_kernelIN5flash11enable_sm90INS1_16FlashAttnBwdSm90INS1_25CollectiveMainloopBwdSm90ILi2ELi2ELi2EN4cute5tupleIJNS5_1CILi1EEES8_S8_EEENS6_IJNS7_ILi128EEESA_NS7_ILi64EEEEEENS_6half_tEfNS_4arch4Sm90ELb0ELb0ELb0ELb0ELb1ELb1ELb0ELb0ELi2ELi1ELi2ELi2ELb0EEENS1_24CollectiveEpilogueBwdGQAISC_fSF_Li256ELb0ELb1EEENS1_19SingleTileSchedulerILb0ELb0ELb0ELi128EEEEEEEEEvNT_6ParamsE --------------------------
	.section	.nv.shared._ZN7cutlass13device_kernelIN5flash11enable_sm90INS1_16FlashAttnBwdSm90INS1_25CollectiveMainloopBwdSm90ILi2ELi2ELi2EN4cute5tupleIJNS5_1CILi1EEES8_S8_EEENS6_IJNS7_ILi128EEESA_NS7_ILi64EEEEEENS_6half_tEfNS_4arch4Sm90ELb0ELb0ELb0ELb0ELb1ELb1ELb0ELb0ELi2ELi1ELi2ELi2ELb0EEENS1_24CollectiveEpilogueBwdGQAISC_fSF_Li256ELb0ELb1EEENS1_19SingleTileSchedulerILb0ELb0ELb0ELi128EEEEEEEEEvNT_6ParamsE,"aw",@nobits
	.sectionflags	@""
	.align	16
	.zero		1024


//--------------------- .nv.shared._ZN7cutlass13device_kernelIN5flash11enable_sm90INS1_16FlashAttnBwdSm90INS1_25CollectiveMainloopBwdSm90ILi2ELi2ELi2EN4cute5tupleIJNS5_1CILi1EEES8_S8_EEENS6_IJNS7_ILi128EEESA_NS7_ILi64EEEEEENS_6half_tEfNS_4arch4Sm90ELb0ELb0ELb0ELb1ELb0ELb1ELb0ELb0ELi2ELi1ELi2ELi2ELb0EEENS1_21CollectiveEpilogueBwdISC_SD_SF_Li256ELb1ELb0ELi1EEENS1_19SingleTileSchedulerILb1ELb0ELb0ELi128EEEEEEEEEvNT_6ParamsE --------------------------
	.section	.nv.shared._ZN7cutlass13device_kernelIN5flash11enable_sm90INS1_16FlashAttnBwdSm90INS1_25CollectiveMainloopBwdSm90ILi2ELi2ELi2EN4cute5tupleIJNS5_1CILi1EEES8_S8_EEENS6_IJNS7_ILi128EEESA_NS7_ILi64EEEEEENS_6half_tEfNS_4arch4Sm90ELb0ELb0ELb0ELb1ELb0ELb1ELb0ELb0ELi2ELi1ELi2ELi2ELb0EEENS1_21CollectiveEpilogueBwdISC_SD_SF_Li256ELb1ELb0ELi1EEENS1_19SingleTileSchedulerILb1ELb0ELb0ELi128EEEEEEEEEvNT_6ParamsE,"aw",@nobits
	.sectionflags	@""
	.align	16
	.zero		1024


//--------------------- .nv.shared._ZN7cutlass13device_kernelIN5flash11enable_sm90INS1_16FlashAttnBwdSm90INS1_25CollectiveMainloopBwdSm90ILi2ELi2ELi2EN4cute5tupleIJNS5_1CILi1EEES8_S8_EEENS6_IJNS7_ILi128EEESA_NS7_ILi64EEEEEENS_6half_tEfNS_4arch4Sm90ELb0ELb0ELb0ELb1ELb1ELb1ELb0ELb0ELi2ELi1ELi2ELi2ELb0EEENS1_21CollectiveEpilogueBwdISC_SD_SF_Li256ELb1ELb0ELi1EEENS1_19SingleTileSchedulerILb1ELb0ELb0ELi128EEEEEEEEEvNT_6ParamsE --------------------------
	.section	.nv.shared._ZN7cutlass13device_kernelIN5flash11enable_sm90INS1_16FlashAttnBwdSm90INS1_25CollectiveMainloopBwdSm90ILi2ELi2ELi2EN4cute5tupleIJNS5_1CILi1EEES8_S8_EEENS6_IJNS7_ILi128EEESA_NS7_ILi64EEEEEENS_6half_tEfNS_4arch4Sm90ELb0ELb0ELb0ELb1ELb1ELb1ELb0ELb0ELi2ELi1ELi2ELi2ELb0EEENS1_21CollectiveEpilogueBwdISC_SD_SF_Li256ELb1ELb0ELi1EEENS1_19SingleTileSchedulerILb1ELb0ELb0ELi128EEEEEEEEEvNT_6ParamsE,"aw",@nobits
	.sectionflags	@""
	.align	16
	.zero		1024


//--------------------- .nv.shared._ZN7cutlass13device_kernelIN5flash11enable_sm90INS1_16FlashAttnBwdSm90INS1_25CollectiveMainloopBwdSm90ILi2ELi2ELi2EN4cute5tupleIJNS5_1CILi1EEES8_S8_EEENS6_IJNS7_ILi128EEESA_NS7_ILi64EEEEEENS_6half_tEfNS_4arch4Sm90ELb0ELb0ELb0ELb1ELb0ELb1ELb0ELb0ELi2ELi1ELi2ELi2ELb0EEENS1_24CollectiveEpilogueBwdGQAISC_fSF_Li256ELb1ELb0EEENS1_19SingleTileSchedulerILb1ELb0ELb0ELi128EEEEEEEEEvNT_6ParamsE --------------------------
	.section	.nv.shared._ZN7cutlass13device_kernelIN5flash11enable_sm90INS1_16FlashAttnBwdSm90INS1_25CollectiveMainloopBwdSm90ILi2ELi2ELi2EN4cute5tupleIJNS5_1CILi1EEES8_S8_EEENS6_IJNS7_ILi128EEESA_NS7_ILi64EEEEEENS_6half_tEfNS_4arch4Sm90ELb0ELb0ELb0ELb1ELb0ELb1ELb0ELb0ELi2ELi1ELi2ELi2ELb0EEENS1_24CollectiveEpilogueBwdGQAISC_fSF_Li256ELb1ELb0EEENS1_19SingleTileSchedulerILb1ELb0ELb0ELi128EEEEEEEEEvNT_6ParamsE,"aw",@nobits
	.sectionflags	@""
	.align	16
	.zero		1024


//--------------------- .nv.shared._ZN7cutlass13device_kernelIN5flash11enable_sm90INS1_16FlashAttnBwdSm90INS1_25CollectiveMainloopBwdSm90ILi2ELi2ELi2EN4cute5tupleIJNS5_1CILi1EEES8_S8_EEENS6_IJNS7_ILi128EEESA_NS7_ILi64EEEEEENS_6half_tEfNS_4arch4Sm90ELb0ELb0ELb0ELb1ELb1ELb1ELb0ELb0ELi2ELi1ELi2ELi2ELb0EEENS1_24CollectiveEpilogueBwdGQAISC_fSF_Li256ELb1ELb1EEENS1_19SingleTileSchedulerILb1ELb0ELb0ELi128EEEEEEEEEvNT_6ParamsE --------------------------
	.section	.nv.shared._ZN7cutlass13device_kernelIN5flash11enable_sm90INS1_16FlashAttnBwdSm90INS1_25CollectiveMainloopBwdSm90ILi2ELi2ELi2EN4cute5tupleIJNS5_1CILi1EEES8_S8_EEENS6_IJNS7_ILi128EEESA_NS7_ILi64EEEEEENS_6half_tEfNS_4arch4Sm90ELb0ELb0ELb0ELb1ELb1ELb1ELb0ELb0ELi2ELi1ELi2ELi2ELb0EEENS1_24CollectiveEpilogueBwdGQAISC_fSF_Li256ELb1ELb1EEENS1_19SingleTileSchedulerILb1ELb0ELb0ELi128EEEEEEEEEvNT_6ParamsE,"aw",@nobits
	.sectionflags	@""
	.align	16
	.zero		1024


//--------------------- .nv.shared._ZN7cutlass13device_kernelIN5flash11enable_sm90INS1_16FlashAttnBwdSm90INS1_25CollectiveMainloopBwdSm90ILi2ELi2ELi2EN4cute5tupleIJNS5_1CILi1EEES8_S8_EEENS6_IJNS7_ILi128EEESA_NS7_ILi64EEEEEENS_6half_tEfNS_4arch4Sm90ELb0ELb1ELb0ELb0ELb0ELb1ELb0ELb0ELi2ELi1ELi2ELi2ELb0EEENS1_21CollectiveEpilogueBwdISC_SD_SF_Li256ELb0ELb0ELi1EEENS1_19SingleTileSchedulerILb0ELb0ELb0ELi128EEEEEEEEEvNT_6ParamsE --------------------------
	.section	.nv.shared._ZN7cutlass13device_kernelIN5flash11enable_sm90INS1_16FlashAttnBwdSm90INS1_25CollectiveMainloopBwdSm90ILi2ELi2ELi2EN4cute5tupleIJNS5_1CILi1EEES8_S8_EEENS6_IJNS7_ILi128EEESA_NS7_ILi64EEEEEENS_6half_tEfNS_4arch4Sm90ELb0ELb1ELb0ELb0ELb0ELb1ELb0ELb0ELi2ELi1ELi2ELi2ELb0EEENS1_21CollectiveEpilogueBwdISC_SD_SF_Li256ELb0ELb0ELi1EEENS1_19SingleTileSchedulerILb0ELb0ELb0ELi128EEEEEEEEEvNT_6ParamsE,"aw",@nobits
	.sectionflags	@""
	.align	16
	.zero		1024


//--------------------- .nv.shared._ZN7cutlass13device_kernelIN5flash11enable_sm90INS1_16FlashAttnBwdSm90INS1_25CollectiveMainloopBwdSm90ILi2ELi2ELi2EN4cute5tupleIJNS5_1CILi1EEES8_S8_EEENS6_IJNS7_ILi128EEESA_NS7_ILi64EEEEEENS_6half_tEfNS_4arch4Sm90ELb0ELb1ELb0ELb0ELb1ELb1ELb0ELb0ELi2ELi1ELi2ELi2ELb0EEENS1_21CollectiveEpilogueBwdISC_SD_SF_Li256ELb0ELb0ELi1EEENS1_19SingleTileSchedulerILb0ELb0ELb0ELi128EEEEEEEEEvNT_6ParamsE --------------------------
	.section	.nv.shared._ZN7cutlass13device_kernelIN5flash11enable_sm90INS1_16FlashAttnBwdSm90INS1_25CollectiveMainloopBwdSm90ILi2ELi2ELi2EN4cute5tupleIJNS5_1CILi1EEES8_S8_EEENS6_IJNS7_ILi128EEESA_NS7_ILi64EEEEEENS_6half_tEfNS_4arch4Sm90ELb0ELb1ELb0ELb0ELb1ELb1ELb0ELb0ELi2ELi1ELi2ELi2ELb0EEENS1_21CollectiveEpilogueBwdISC_SD_SF_Li256ELb0ELb0ELi1EEENS1_19SingleTileSchedulerILb0ELb0ELb0ELi128EEEEEEEEEvNT_6ParamsE,"aw",@nobits
	.sectionflags	@""
	.align	16
	.zero		1024


//--------------------- .nv.shared._ZN7cutlass13device_kernelIN5flash11enable_sm90INS1_16FlashAttnBwdSm90INS1_25CollectiveMainloopBwdSm90ILi2ELi2ELi2EN4cute5tupleIJNS5_1CILi1EEES8_S8_EEENS6_IJNS7_ILi128EEESA_NS7_ILi64EEEEEENS_6half_tEfNS_4arch4Sm90ELb0ELb1ELb0ELb0ELb0ELb1ELb0ELb0ELi2ELi1ELi2ELi2ELb0EEENS1_24CollectiveEpilogueBwdGQAISC_fSF_Li256ELb0ELb0EEENS1_19SingleTileSchedulerILb0ELb0ELb0ELi128EEEEEEEEEvNT_6ParamsE --------------------------
	.section	.nv.shared._ZN7cutlass13device_kernelIN5flash11enable_sm90INS1_16FlashAttnBwdSm90INS1_25CollectiveMainloopBwdSm90ILi2ELi2ELi2EN4cute5tupleIJNS5_1CILi1EEES8_S8_EEENS6_IJNS7_ILi128EEESA_NS7_ILi64EEEEEENS_6half_tEfNS_4arch4Sm90ELb0ELb1ELb0ELb0ELb0ELb1ELb0ELb0ELi2ELi1ELi2ELi2ELb0EEENS1_24CollectiveEpilogueBwdGQAISC_fSF_Li256ELb0ELb0EEENS1_19SingleTileSchedulerILb0ELb0ELb0ELi128EEEEEEEEEvNT_6ParamsE,"aw",@nobits
	.sectionflags	@""
	.align	16
	.zero		1024


//--------------------- .nv.shared._ZN7cutlass13device_kernelIN5flash11enable_sm90INS1_16FlashAttnBwdSm90INS1_25CollectiveMainloopBwdSm90ILi2ELi2ELi2EN4cute5tupleIJNS5_1CILi1EEES8_S8_EEENS6_IJNS7_ILi128EEESA_NS7_ILi64EEEEEENS_6half_tEfNS_4arch4Sm90ELb0ELb1ELb0ELb0ELb1ELb1ELb0ELb0ELi2ELi1ELi2ELi2ELb0EEENS1_24CollectiveEpilogueBwdGQAISC_fSF_Li256ELb0ELb1EEENS1_19SingleTileSchedulerILb0ELb0ELb0ELi128EEEEEEEEEvNT_6ParamsE --------------------------
	.section	.nv.shared._ZN7cutlass13device_kernelIN5flash11enable_sm90INS1_16FlashAttnBwdSm90INS1_25CollectiveMainloopBwdSm90ILi2ELi2ELi2EN4cute5tupleIJNS5_1CILi1EEES8_S8_EEENS6_IJNS7_ILi128EEESA_NS7_ILi64EEEEEENS_6half_tEfNS_4arch4Sm90ELb0ELb1ELb0ELb0ELb1ELb1ELb0ELb0ELi2ELi1ELi2ELi2ELb0EEENS1_24CollectiveEpilogueBwdGQAISC_fSF_Li256ELb0ELb1EEENS1_19SingleTileSchedulerILb0ELb0ELb0ELi128EEEEEEEEEvNT_6ParamsE,"aw",@nobits
	.sectionflags	@""
	.align	16
	.zero		1024


//--------------------- .nv.shared._ZN7cutlass13device_kernelIN5flash11enable_sm90INS1_16FlashAttnBwdSm90INS1_25CollectiveMainloopBwdSm90ILi2ELi2ELi2EN4cute5tupleIJNS5_1CILi1EEES8_S8_EEENS6_IJNS7_ILi128EEESA_NS7_ILi64EEEEEENS_6half_tEfNS_4arch4Sm90ELb0ELb1ELb0ELb1ELb0ELb1ELb0ELb0ELi2ELi1ELi2ELi2ELb0EEENS1_21CollectiveEpilogueBwdISC_SD_SF_Li256ELb1ELb0ELi1EEENS1_19SingleTileSchedulerILb1ELb0ELb0ELi128EEEEEEEEEvNT_6ParamsE --------------------------
	.section	.nv.shared._ZN7cutlass13device_kernelIN5flash11enable_sm90INS1_16FlashAttnBwdSm90INS1_25CollectiveMainloopBwdSm90ILi2ELi2ELi2EN4cute5tupleIJNS5_1CILi1EEES8_S8_EEENS6_IJNS7_ILi128EEESA_NS7_ILi64EEEEEENS_6half_tEfNS_4arch4Sm90ELb0ELb1ELb0ELb1ELb0ELb1ELb0ELb0ELi2ELi1ELi2ELi2ELb0EEENS1_21CollectiveEpilogueBwdISC_SD_SF_Li256ELb1ELb0ELi1EEENS1_19SingleTileSchedulerILb1ELb0ELb0ELi128EEEEEEEEEvNT_6ParamsE,"aw",@nobits
	.sectionflags	@""
	.align	16
	.zero		1024


//--------------------- .nv.shared._ZN7cutlass13device_kernelIN5flash11enable_sm90INS1_16FlashAttnBwdSm90INS1_25CollectiveMainloopBwdSm90ILi2ELi2ELi2EN4cute5tupleIJNS5_1CILi1EEES8_S8_EEENS6_IJNS7_ILi128EEESA_NS7_ILi64EEEEEENS_6half_tEfNS_4arch4Sm90ELb0ELb1ELb0ELb1ELb1ELb1ELb0ELb0ELi2ELi1ELi2ELi2ELb0EEENS1_21CollectiveEpilogueBwdISC_SD_SF_Li256ELb1ELb0ELi1EEENS1_19SingleTileSchedulerILb1ELb0ELb0ELi128EEEEEEEEEvNT_6ParamsE --------------------------
	.section	.nv.shared._ZN7cutlass13device_kernelIN5flash11enable_sm90INS1_16FlashAttnBwdSm90INS1_25CollectiveMainloopBwdSm90ILi2ELi2ELi2EN4cute5tupleIJNS5_1CILi1EEES8_S8_EEENS6_IJNS7_ILi128EEESA_NS7_ILi64EEEEEENS_6half_tEfNS_4arch4Sm90ELb0ELb1ELb0ELb1ELb1ELb1ELb0ELb0ELi2ELi1ELi2ELi2ELb0EEENS1_21CollectiveEpilogueBwdISC_SD_SF_Li256ELb1ELb0ELi1EEENS1_19SingleTileSchedulerILb1ELb0ELb0ELi128EEEEEEEEEvNT_6ParamsE,"aw",@nobits
	.sectionflags	@""
	.align	16
	.zero		1024


//--------------------- .nv.shared._ZN7cutlass13device_kernelIN5flash11enable_sm90INS1_16FlashAttnBwdSm90INS1_25CollectiveMainloopBwdSm90ILi2ELi2ELi2EN4cute5tupleIJNS5_1CILi1EEES8_S8_EEENS6_IJNS7_ILi128EEESA_NS7_ILi64EEEEEENS_6half_tEfNS_4arch4Sm90ELb0ELb1ELb0ELb1ELb0ELb1ELb0ELb0ELi2ELi1ELi2ELi2ELb0EEENS1_24CollectiveEpilogueBwdGQAISC_fSF_Li256ELb1ELb0EEENS1_19SingleTileSchedulerILb1ELb0ELb0ELi128EEEEEEEEEvNT_6ParamsE --------------------------
	.section	.nv.shared._ZN7cutlass13device_kernelIN5flash11enable_sm90INS1_16FlashAttnBwdSm90INS1_25CollectiveMainloopBwdSm90ILi2ELi2ELi2EN4cute5tupleIJNS5_1CILi1EEES8_S8_EEENS6_IJNS7_ILi128EEESA_NS7_ILi64EEEEEENS_6half_tEfNS_4arch4Sm90ELb0ELb1ELb0ELb1ELb0ELb1ELb0ELb0ELi2ELi1ELi2ELi2ELb0EEENS1_24CollectiveEpilogueBwdGQAISC_fSF_Li256ELb1ELb0EEENS1_19SingleTileSchedulerILb1ELb0ELb0ELi128EEEEEEEEEvNT_6ParamsE,"aw",@nobits
	.sectionflags	@""
	.align	16
	.zero		1024


//--------------------- .nv.shared._ZN7cutlass13device_kernelIN5flash11enable_sm90INS1_16FlashAttnBwdSm90INS1_25CollectiveMainloopBwdSm90ILi2ELi2ELi2EN4cute5tupleIJNS5_1CILi1EEES8_S8_EEENS6_IJNS7_ILi128EEESA_NS7_ILi64EEEEEENS_6half_tEfNS_4arch4Sm90ELb0ELb1ELb0ELb1ELb1ELb1ELb0ELb0ELi2ELi1ELi2ELi2ELb0EEENS1_24CollectiveEpilogueBwdGQAISC_fSF_Li256ELb1ELb1EEENS1_19SingleTileSchedulerILb1ELb0ELb0ELi128EEEEEEEEEvNT_6ParamsE --------------------------
	.section	.nv.shared._ZN7cutlass13device_kernelIN5flash11enable_sm90INS1_16FlashAttnBwdSm90INS1_25CollectiveMainloopBwdSm90ILi2ELi2ELi2EN4cute5tupleIJNS5_1CILi1EEES8_S8_EEENS6_IJNS7_ILi128EEESA_NS7_ILi64EEEEEENS_6half_tEfNS_4arch4Sm90ELb0ELb1ELb0ELb1ELb1ELb1ELb0ELb0ELi2ELi1ELi2ELi2ELb0EEENS1_24CollectiveEpilogueBwdGQAISC_fSF_Li256ELb1ELb1EEENS1_19SingleTileSchedulerILb1ELb0ELb0ELi128EEEEEEEEEvNT_6ParamsE,"aw",@nobits
	.sectionflags	@""
	.align	16
	.zero		1024


//--------------------- .nv.shared._ZN7cutlass13device_kernelIN5flash11enable_sm90INS1_16FlashAttnBwdSm90INS1_25CollectiveMainloopBwdSm90ILi2ELi2ELi2EN4cute5tupleIJNS5_1CILi1EEES8_S8_EEENS6_IJNS7_ILi128EEESA_NS7_ILi64EEEEEENS_6half_tEfNS_4arch4Sm90ELb1ELb0ELb0ELb0ELb0ELb1ELb0ELb0ELi2ELi1ELi2ELi2ELb0EEENS1_21CollectiveEpilogueBwdISC_SD_SF_Li256ELb0ELb0ELi1EEENS1_25SingleTileBwdLPTSchedulerILb0ELi128ELb0EEEEEEEEEvNT_6ParamsE --------------------------
	.section	.nv.shared._ZN7cutlass13device_kernelIN5flash11enable_sm90INS1_16FlashAttnBwdSm90INS1_25CollectiveMainloopBwdSm90ILi2ELi2ELi2EN4cute5tupleIJNS5_1CILi1EEES8_S8_EEENS6_IJNS7_ILi128EEESA_NS7_ILi64EEEEEENS_6half_tEfNS_4arch4Sm90ELb1ELb0ELb0ELb0ELb0ELb1ELb0ELb0ELi2ELi1ELi2ELi2ELb0EEENS1_21CollectiveEpilogueBwdISC_SD_SF_Li256ELb0ELb0ELi1EEENS1_25SingleTileBwdLPTSchedulerILb0ELi128ELb0EEEEEEEEEvNT_6ParamsE,"aw",@nobits
	.sectionflags	@""
	.align	16
	.zero		1024


//--------------------- .nv.shared._ZN7cutlass13device_kernelIN5flash11enable_sm90INS1_16FlashAttnBwdSm90INS1_25CollectiveMainloopBwdSm90ILi2ELi2ELi2EN4cute5tupleIJNS5_1CILi1EEES8_S8_EEENS6_IJNS7_ILi128EEESA_NS7_ILi64EEEEEENS_6half_tEfNS_4arch4Sm90ELb1ELb0ELb0ELb0ELb1ELb1ELb0ELb0ELi2ELi1ELi2ELi2ELb0EEENS1_21CollectiveEpilogueBwdISC_SD_SF_Li256ELb0ELb0ELi1EEENS1_25SingleTileBwdLPTSchedulerILb0ELi128ELb1EEEEEEEEEvNT_6ParamsE --------------------------
	.section	.nv.shared._ZN7cutlass13device_kernelIN5flash11enable_sm90INS1_16FlashAttnBwdSm90INS1_25CollectiveMainloopBwdSm90ILi2ELi2ELi2EN4cute5tupleIJNS5_1CILi1EEES8_S8_EEENS6_IJNS7_ILi128EEESA_NS7_ILi64EEEEEENS_6half_tEfNS_4arch4Sm90ELb1ELb0ELb0ELb0ELb1ELb1ELb0ELb0ELi2ELi1ELi2ELi2ELb0EEENS1_21CollectiveEpilogueBwdISC_SD_SF_Li256ELb0ELb0ELi1EEENS1_25SingleTileBwdLPTSchedulerILb0ELi128ELb1EEEEEEEEEvNT_6ParamsE,"aw",@nobits
	.sectionflags	@""
	.align	16
	.zero		1024


//--------------------- .nv.shared._ZN7cutlass13device_kernelIN5flash11enable_sm90INS1_16FlashAttnBwdSm90INS1_25CollectiveMainloopBwdSm90ILi2ELi2ELi2EN4cute5tupleIJNS5_1CILi1EEES8_S8_EEENS6_IJNS7_ILi128EEESA_NS7_ILi64EEEEEENS_6half_tEfNS_4arch4Sm90ELb1ELb0ELb0ELb0ELb0ELb1ELb0ELb0ELi2ELi1ELi2ELi2ELb0EEENS1_24CollectiveEpilogueBwdGQAISC_fSF_Li256ELb0ELb0EEENS1_25SingleTileBwdLPTSchedulerILb0ELi128ELb0EEEEEEEEEvNT_6ParamsE --------------------------
	.section	.nv.shared._ZN7cutlass13device_kernelIN5flash11enable_sm90INS1_16FlashAttnBwdSm90INS1_25CollectiveMainloopBwdSm90ILi2ELi2ELi2EN4cute5tupleIJNS5_1CILi1EEES8_S8_EEENS6_IJNS7_ILi128EEESA_NS7_ILi64EEEEEENS_6half_tEfNS_4arch4Sm90ELb1ELb0ELb0ELb0ELb0ELb1ELb0ELb0ELi2ELi1ELi2ELi2ELb0EEENS1_24CollectiveEpilogueBwdGQAISC_fSF_Li256ELb0ELb0EEENS1_25SingleTileBwdLPTSchedulerILb0ELi128ELb0EEEEEEEEEvNT_6ParamsE,"aw",@nobits
	.sectionflags	@""
	.align	16
	.zero		1024


//--------------------- .nv.shared._ZN7cutlass13device_kernelIN5flash11enable_sm90INS1_16FlashAttnBwdSm90INS1_25CollectiveMainloopBwdSm90ILi2ELi2ELi2EN4cute5tupleIJNS5_1CILi1EEES8_S8_EEENS6_IJNS7_ILi128EEESA_NS7_ILi64EEEEEENS_6half_tEfNS_4arch4Sm90ELb1ELb0ELb0ELb0ELb1ELb1ELb0ELb0ELi2ELi1ELi2ELi2ELb0EEENS1_24CollectiveEpilogueBwdGQAISC_fSF_Li256ELb0ELb1EEENS1_25SingleTileBwdLPTSchedulerILb0ELi128ELb1EEEEEEEEEvNT_6ParamsE --------------------------
	.section	.nv.shared._ZN7cutlass13device_kernelIN5flash11enable_sm90INS1_16FlashAttnBwdSm90INS1_25CollectiveMainloopBwdSm90ILi2ELi2ELi2EN4cute5tupleIJNS5_1CILi1EEES8_S8_EEENS6_IJNS7_ILi128EEESA_NS7_ILi64EEEEEENS_6half_tEfNS_4arch4Sm90ELb1ELb0ELb0ELb0ELb1ELb1ELb0ELb0ELi2ELi1ELi2ELi2ELb0EEENS1_24CollectiveEpilogueBwdGQAISC_fSF_Li256ELb0ELb1EEENS1_25SingleTileBwdLPTSchedulerILb0ELi128ELb1EEEEEEEEEvNT_6ParamsE,"aw",@nobits
	.sectionflags	@""
	.align	16
	.zero		1024


//--------------------- .nv.shared._ZN7cutlass13device_kernelIN5flash22FlashAttnBwdPreprocessIN4cute5tupleIJNS3_1CILi128EEENS5_ILi64EEEEEENS_6half_tEfNS_4arch4Sm90ELb1ELb0EEEEEvNT_6ParamsE --------------------------
	.section	.nv.shared._ZN7cutlass13device_kernelIN5flash22FlashAttnBwdPreprocessIN4cute5tupleIJNS3_1CILi128EEENS5_ILi64EEEEEENS_6half_tEfNS_4arch4Sm90ELb1ELb0EEEEEvNT_6ParamsE,"aw",@nobits
	.sectionflags	@""
	.align	16
	.zero		1024


//--------------------- .nv.shared._ZN7cutlass13device_kernelIN5flash11enable_sm90INS1_16FlashAttnBwdSm90INS1_25CollectiveMainloopBwdSm90ILi2ELi2ELi2EN4cute5tupleIJNS5_1CILi1EEES8_S8_EEENS6_IJNS7_ILi128EEESA_NS7_ILi64EEEEEENS_6half_tEfNS_4arch4Sm90ELb1ELb0ELb0ELb1ELb0ELb1ELb0ELb0ELi2ELi1ELi2ELi2ELb0EEENS1_21CollectiveEpilogueBwdISC_SD_SF_Li256ELb1ELb0ELi1EEENS1_25SingleTileBwdLPTSchedulerILb1ELi128ELb0EEEEEEEEEvNT_6ParamsE --------------------------
	.section	.nv.shared._ZN7cutlass13device_kernelIN5flash11enable_sm90INS1_16FlashAttnBwdSm90INS1_25CollectiveMainloopBwdSm90ILi2ELi2ELi2EN4cute5tupleIJNS5_1CILi1EEES8_S8_EEENS6_IJNS7_ILi128EEESA_NS7_ILi64EEEEEENS_6half_tEfNS_4arch4Sm90ELb1ELb0ELb0ELb1ELb0ELb1ELb0ELb0ELi2ELi1ELi2ELi2ELb0EEENS1_21CollectiveEpilogueBwdISC_SD_SF_Li256ELb1ELb0ELi1EEENS1_25SingleTileBwdLPTSchedulerILb1ELi128ELb0EEEEEEEEEvNT_6ParamsE,"aw",@nobits
	.sectionflags	@""
	.align	16
	.zero		1024


//--------------------- .nv.shared._ZN7cutlass13device_kernelIN5flash11enable_sm90INS1_16FlashAttnBwdSm90INS1_25CollectiveMainloopBwdSm90ILi2ELi2ELi2EN4cute5tupleIJNS5_1CILi1EEES8_S8_EEENS6_IJNS7_ILi128EEESA_NS7_ILi64EEEEEENS_6half_tEfNS_4arch4Sm90ELb1ELb0ELb0ELb1ELb1ELb1ELb0ELb0ELi2ELi1ELi2ELi2ELb0EEENS1_21CollectiveEpilogueBwdISC_SD_SF_Li256ELb1ELb0ELi1EEENS1_25SingleTileBwdLPTSchedulerILb1ELi128ELb1EEEEEEEEEvNT_6ParamsE --------------------------
	.section	.nv.shared._ZN7cutlass13device_kernelIN5flash11enable_sm90INS1_16FlashAttnBwdSm90INS1_25CollectiveMainloopBwdSm90ILi2ELi2ELi2EN4cute5tupleIJNS5_1CILi1EEES8_S8_EEENS6_IJNS7_ILi128EEESA_NS7_ILi64EEEEEENS_6half_tEfNS_4arch4Sm90ELb1ELb0ELb0ELb1ELb1ELb1ELb0ELb0ELi2ELi1ELi2ELi2ELb0EEENS1_21CollectiveEpilogueBwdISC_SD_SF_Li256ELb1ELb0ELi1EEENS1_25SingleTileBwdLPTSchedulerILb1ELi128ELb1EEEEEEEEEvNT_6ParamsE,"aw",@nobits
	.sectionflags	@""
	.align	16
	.zero		1024


//--------------------- .nv.shared._ZN7cutlass13device_kernelIN5flash11enable_sm90INS1_16FlashAttnBwdSm90INS1_25CollectiveMainloopBwdSm90ILi2ELi2ELi2EN4cute5tupleIJNS5_1CILi1EEES8_S8_EEENS6_IJNS7_ILi128EEESA_NS7_ILi64EEEEEENS_6half_tEfNS_4arch4Sm90ELb1ELb0ELb0ELb1ELb0ELb1ELb0ELb0ELi2ELi1ELi2ELi2ELb0EEENS1_24CollectiveEpilogueBwdGQAISC_fSF_Li256ELb1ELb0EEENS1_25SingleTileBwdLPTSchedulerILb1ELi128ELb0EEEEEEEEEvNT_6ParamsE --------------------------
	.section	.nv.shared._ZN7cutlass13device_kernelIN5flash11enable_sm90INS1_16FlashAttnBwdSm90INS1_25CollectiveMainloopBwdSm90ILi2ELi2ELi2EN4cute5tupleIJNS5_1CILi1EEES8_S8_EEENS6_IJNS7_ILi128EEESA_NS7_ILi64EEEEEENS_6half_tEfNS_4arch4Sm90ELb1ELb0ELb0ELb1ELb0ELb1ELb0ELb0ELi2ELi1ELi2ELi2ELb0EEENS1_24CollectiveEpilogueBwdGQAISC_fSF_Li256ELb1ELb0EEENS1_25SingleTileBwdLPTSchedulerILb1ELi128ELb0EEEEEEEEEvNT_6ParamsE,"aw",@nobits
	.sectionflags	@""
	.align	16
	.zero		1024


//--------------------- .nv.shared._ZN7cutlass13device_kernelIN5flash32FlashAttnBwdPostprocessConvertdQIN4cute5tupleIJNS3_1CILi128EEENS5_ILi64EEEEEENS_6half_tEfNS_4arch4Sm90ELi256ENS3_8TiledMMAINS3_8MMA_AtomIJNS3_4SM904GMMA25MMA_64x64x16_F32F16F16_RSILNSF_5MajorE0ELSH_1ELNSF_7ScaleInE1ELSI_1EEEEEENS3_6LayoutINS4_IJNS5_ILi2EEENS5_ILi1EEESN_EEENS4_IJSN_NS5_ILi0EEESP_EEEEENS4_IJNS3_10UnderscoreESS_SS_EEEEELb0EEEEEvNT_6ParamsE --------------------------
	.section	.nv.shared._ZN7cutlass13device_kernelIN5flash32FlashAttnBwdPostprocessConvertdQIN4cute5tupleIJNS3_1CILi128EEENS5_ILi64EEEEEENS_6half_tEfNS_4arch4Sm90ELi256ENS3_8TiledMMAINS3_8MMA_AtomIJNS3_4SM904GMMA25MMA_64x64x16_F32F16F16_RSILNSF_5MajorE0ELSH_1ELNSF_7ScaleInE1ELSI_1EEEEEENS3_6LayoutINS4_IJNS5_ILi2EEENS5_ILi1EEESN_EEENS4_IJSN_NS5_ILi0EEESP_EEEEENS4_IJNS3_10UnderscoreESS_SS_EEEEELb0EEEEEvNT_6ParamsE,"aw",@nobits
	.sectionflags	@""
	.align	16
	.zero		1024


//--------------------- .nv.shared._ZN7cutlass13device_kernelIN5flash32FlashAttnBwdPostprocessConvertdQIN4cute5tupleIJNS3_1CILi128EEENS5_ILi64EEEEEENS_6half_tEfNS_4arch4Sm90ELi256ENS3_8TiledMMAINS3_8MMA_AtomIJNS3_4SM904GMMA25MMA_64x64x16_F32F16F16_SSILNSF_5MajorE0ELSH_1ELNSF_7ScaleInE1ELSI_1EEEEEENS3_6LayoutINS4_IJNS5_ILi2EEENS5_ILi1EEESN_EEENS4_IJSN_NS5_ILi0EEESP_EEEEENS4_IJNS3_10UnderscoreESS_SS_EEEEELb0EEEEEvNT_6ParamsE --------------------------
	.section	.nv.shared._ZN7cutlass13device_kernelIN5flash32FlashAttnBwdPostprocessConvertdQIN4cute5tupleIJNS3_1CILi128EEENS5_ILi64EEEEEENS_6half_tEfNS_4arch4Sm90ELi256ENS3_8TiledMMAINS3_8MMA_AtomIJNS3_4SM904GMMA25MMA_64x64x16_F32F16F16_SSILNSF_5MajorE0ELSH_1ELNSF_7ScaleInE1ELSI_1EEEEEENS3_6LayoutINS4_IJNS5_ILi2EEENS5_ILi1EEESN_EEENS4_IJSN_NS5_ILi0EEESP_EEEEENS4_IJNS3_10UnderscoreESS_SS_EEEEELb0EEEEEvNT_6ParamsE,"aw",@nobits
	.sectionflags	@""
	.align	16
	.zero		1024


//--------------------- .nv.shared._ZN7cutlass13device_kernelIN5flash11enable_sm90INS1_16FlashAttnBwdSm90INS1_25CollectiveMainloopBwdSm90ILi2ELi2ELi2EN4cute5tupleIJNS5_1CILi1EEES8_S8_EEENS6_IJNS7_ILi128EEESA_NS7_ILi64EEEEEENS_6half_tEfNS_4arch4Sm90ELb1ELb0ELb0ELb1ELb1ELb1ELb0ELb0ELi2ELi1ELi2ELi2ELb0EEENS1_24CollectiveEpilogueBwdGQAISC_fSF_Li256ELb1ELb1EEENS1_25SingleTileBwdLPTSchedulerILb1ELi128ELb1EEEEEEEEEvNT_6ParamsE --------------------------
	.section	.nv.shared._ZN7cutlass13device_kernelIN5flash11enable_sm90INS1_16FlashAttnBwdSm90INS1_25CollectiveMainloopBwdSm90ILi2ELi2ELi2EN4cute5tupleIJNS5_1CILi1EEES8_S8_EEENS6_IJNS7_ILi128EEESA_NS7_ILi64EEEEEENS_6half_tEfNS_4arch4Sm90ELb1ELb0ELb0ELb1ELb1ELb1ELb0ELb0ELi2ELi1ELi2ELi2ELb0EEENS1_24CollectiveEpilogueBwdGQAISC_fSF_Li256ELb1ELb1EEENS1_25SingleTileBwdLPTSchedulerILb1ELi128ELb1EEEEEEEEEvNT_6ParamsE,"aw",@nobits
	.sectionflags	@""
	.align	16
	.zero		1024


//--------------------- .nv.shared._ZN7cutlass13device_kernelIN5flash22FlashAttnBwdPreprocessIN4cute5tupleIJNS3_1CILi128EEENS5_ILi64EEEEEENS_6half_tEfNS_4arch4Sm90ELb1ELb1EEEEEvNT_6ParamsE --------------------------
	.section	.nv.shared._ZN7cutlass13device_kernelIN5flash22FlashAttnBwdPreprocessIN4cute5tupleIJNS3_1CILi128EEENS5_ILi64EEEEEENS_6half_tEfNS_4arch4Sm90ELb1ELb1EEEEEvNT_6ParamsE,"aw",@nobits
	.sectionflags	@""
	.align	16
	.zero		1024


//--------------------- .nv.constant0._ZN7cutlass13device_kernelIN5flash11enable_sm90INS1_16FlashAttnBwdSm90INS1_25CollectiveMainloopBwdSm90ILi2ELi2ELi2EN4cute5tupleIJNS5_1CILi1EEES8_S8_EEENS6_IJNS7_ILi128EEESA_NS7_ILi64EEEEEENS_6half_tEfNS_4arch4Sm90ELb0ELb0ELb0ELb0ELb0ELb1ELb0ELb0ELi2ELi1ELi2ELi2ELb0EEENS1_21CollectiveEpilogueBwdISC_SD_SF_Li256ELb0ELb0ELi1EEENS1_19SingleTileSchedulerILb0ELb0ELb0ELi128EEEEEEEEEvNT_6ParamsE --------------------------
	.section	.nv.constant0._ZN7cutlass13device_kernelIN5flash11enable_sm90INS1_16FlashAttnBwdSm90INS1_25CollectiveMainloopBwdSm90ILi2ELi2ELi2EN4cute5tupleIJNS5_1CILi1EEES8_S8_EEENS6_IJNS7_ILi128EEESA_NS7_ILi64EEEEEENS_6half_tEfNS_4arch4Sm90ELb0ELb0ELb0ELb0ELb0ELb1ELb0ELb0ELi2ELi1ELi2ELi2ELb0EEENS1_21CollectiveEpilogueBwdISC_SD_SF_Li256ELb0ELb0ELi1EEENS1_19SingleTileSchedulerILb0ELb0ELb0ELi128EEEEEEEEEvNT_6ParamsE,"a",@progbits
	.sectionflags	@""
	.align	4
.nv.constant0._ZN7cutlass13device_kernelIN5flash11enable_sm90INS1_16FlashAttnBwdSm90INS1_25CollectiveMainloopBwdSm90ILi2ELi2ELi2EN4cute5tupleIJNS5_1CILi1EEES8_S8_EEENS6_IJNS7_ILi128EEESA_NS7_ILi64EEEEEENS_6half_tEfNS_4arch4Sm90ELb0ELb0ELb0ELb0ELb0ELb1ELb0ELb0ELi2ELi1ELi2ELi2ELb0EEENS1_21CollectiveEpilogueBwdISC_SD_SF_Li256ELb0ELb0ELi1EEENS1_19SingleTileSchedulerILb0ELb0ELb0ELi128EEEEEEEEEvNT_6ParamsE:
	.zero		3200


//--------------------- .nv.constant0._ZN7cutlass13device_kernelIN5flash11enable_sm90INS1_16FlashAttnBwdSm90INS1_25CollectiveMainloopBwdSm90ILi2ELi2ELi2EN4cute5tupleIJNS5_1CILi1EEES8_S8_EEENS6_IJNS7_ILi128EEESA_NS7_ILi64EEEEEENS_6half_tEfNS_4arch4Sm90ELb0ELb0ELb0ELb0ELb1ELb1ELb0ELb0ELi2ELi1ELi2ELi2ELb0EEENS1_21CollectiveEpilogueBwdISC_SD_SF_Li256ELb0ELb0ELi1EEENS1_19SingleTileSchedulerILb0ELb0ELb0ELi128EEEEEEEEEvNT_6ParamsE --------------------------
	.section	.nv.constant0._ZN7cutlass13device_kernelIN5flash11enable_sm90INS1_16FlashAttnBwdSm90INS1_25CollectiveMainloopBwdSm90ILi2ELi2ELi2EN4cute5tupleIJNS5_1CILi1EEES8_S8_EEENS6_IJNS7_ILi128EEESA_NS7_ILi64EEEEEENS_6half_tEfNS_4arch4Sm90ELb0ELb0ELb0ELb0ELb1ELb1ELb0ELb0ELi2ELi1ELi2ELi2ELb0EEENS1_21CollectiveEpilogueBwdISC_SD_SF_Li256ELb0ELb0ELi1EEENS1_19SingleTileSchedulerILb0ELb0ELb0ELi128EEEEEEEEEvNT_6ParamsE,"a",@progbits
	.sectionflags	@""
	.align	4
.nv.constant0._ZN7cutlass13device_kernelIN5flash11enable_sm90INS1_16FlashAttnBwdSm90INS1_25CollectiveMainloopBwdSm90ILi2ELi2ELi2EN4cute5tupleIJNS5_1CILi1EEES8_S8_EEENS6_IJNS7_ILi128EEESA_NS7_ILi64EEEEEENS_6half_tEfNS_4arch4Sm90ELb0ELb0ELb0ELb0ELb1ELb1ELb0ELb0ELi2ELi1ELi2ELi2ELb0EEENS1_21CollectiveEpilogueBwdISC_SD_SF_Li256ELb0ELb0ELi1EEENS1_19SingleTileSchedulerILb0ELb0ELb0ELi128EEEEEEEEEvNT_6ParamsE:
	.zero		3200


//--------------------- .nv.constant0._ZN7cutlass13device_kernelIN5flash11enable_sm90INS1_16FlashAttnBwdSm90INS1_25CollectiveMainloopBwdSm90ILi2ELi2ELi2EN4cute5tupleIJNS5_1CILi1EEES8_S8_EEENS6_IJNS7_ILi128EEESA_NS7_ILi64EEEEEENS_6half_tEfNS_4arch4Sm90ELb0ELb0ELb0ELb0ELb0ELb1ELb0ELb0ELi2ELi1ELi2ELi2ELb0EEENS1_24CollectiveEpilogueBwdGQAISC_fSF_Li256ELb0ELb0EEENS1_19SingleTileSchedulerILb0ELb0ELb0ELi128EEEEEEEEEvNT_6ParamsE --------------------------
	.section	.nv.constant0._ZN7cutlass13device_kernelIN5flash11enable_sm90INS1_16FlashAttnBwdSm90INS1_25CollectiveMainloopBwdSm90ILi2ELi2ELi2EN4cute5tupleIJNS5_1CILi1EEES8_S8_EEENS6_IJNS7_ILi128EEESA_NS7_ILi64EEEEEENS_6half_tEfNS_4arch4Sm90ELb0ELb0ELb0ELb0ELb0ELb1ELb0ELb0ELi2ELi1ELi2ELi2ELb0EEENS1_24CollectiveEpilogueBwdGQAISC_fSF_Li256ELb0ELb0EEENS1_19SingleTileSchedulerILb0ELb0ELb0ELi128EEEEEEEEEvNT_6ParamsE,"a",@progbits
	.sectionflags	@""
	.align	4
.nv.constant0._ZN7cutlass13device_kernelIN5flash11enable_sm90INS1_16FlashAttnBwdSm90INS1_25CollectiveMainloopBwdSm90ILi2ELi2ELi2EN4cute5tupleIJNS5_1CILi1EEES8_S8_EEENS6_IJNS7_ILi128EEESA_NS7_ILi64EEEEEENS_6half_tEfNS_4arch4Sm90ELb0ELb0ELb0ELb0ELb0ELb1ELb0ELb0ELi2ELi1ELi2ELi2ELb0EEENS1_24CollectiveEpilogueBwdGQAISC_fSF_Li256ELb0ELb0EEENS1_19SingleTileSchedulerILb0ELb0ELb0ELi128EEEEEEEEEvNT_6ParamsE:
	.zero		2560


//--------------------- .nv.constant0._ZN7cutlass13device_kernelIN5flash11enable_sm90INS1_16FlashAttnBwdSm90INS1_25CollectiveMainloopBwdSm90ILi2ELi2ELi2EN4cute5tupleIJNS5_1CILi1EEES8_S8_EEENS6_IJNS7_ILi128EEESA_NS7_ILi64EEEEEENS_6half_tEfNS_4arch4Sm90ELb0ELb0ELb0ELb0ELb1ELb1ELb0ELb0ELi2ELi1ELi2ELi2ELb0EEENS1_24CollectiveEpilogueBwdGQAISC_fSF_Li256ELb0ELb1EEENS1_19SingleTileSchedulerILb0ELb0ELb0ELi128EEEEEEEEEvNT_6ParamsE --------------------------
	.section	.nv.constant0._ZN7cutlass13device_kernelIN5flash11enable_sm90INS1_16FlashAttnBwdSm90INS1_25CollectiveMainloopBwdSm90ILi2ELi2ELi2EN4cute5tupleIJNS5_1CILi1EEES8_S8_EEENS6_IJNS7_ILi128EEESA_NS7_ILi64EEEEEENS_6half_tEfNS_4arch4Sm90ELb0ELb0ELb0ELb0ELb1ELb1ELb0ELb0ELi2ELi1ELi2ELi2ELb0EEENS1_24CollectiveEpilogueBwdGQAISC_fSF_Li256ELb0ELb1EEENS1_19SingleTileSchedulerILb0ELb0ELb0ELi128EEEEEEEEEvNT_6ParamsE,"a",@progbits
	.sectionflags	@""
	.align	4
.nv.constant0._ZN7cutlass13device_kernelIN5flash11enable_sm90INS1_16FlashAttnBwdSm90INS1_25CollectiveMainloopBwdSm90ILi2ELi2ELi2EN4cute5tupleIJNS5_1CILi1EEES8_S8_EEENS6_IJNS7_ILi128EEESA_NS7_ILi64EEEEEENS_6half_tEfNS_4arch4Sm90ELb0ELb0ELb0ELb0ELb1ELb1ELb0ELb0ELi2ELi1ELi2ELi2ELb0EEENS1_24CollectiveEpilogueBwdGQAISC_fSF_Li256ELb0ELb1EEENS1_19SingleTileSchedulerILb0ELb0ELb0ELi128EEEEEEEEEvNT_6ParamsE:
	.zero		2560


//--------------------- .nv.constant0._ZN7cutlass13device_kernelIN5flash11enable_sm90INS1_16FlashAttnBwdSm90INS1_25CollectiveMainloopBwdSm90ILi2ELi2ELi2EN4cute5tupleIJNS5_1CILi1EEES8_S8_EEENS6_IJNS7_ILi128EEESA_NS7_ILi64EEEEEENS_6half_tEfNS_4arch4Sm90ELb0ELb0ELb0ELb1ELb0ELb1ELb0ELb0ELi2ELi1ELi2ELi2ELb0EEENS1_21CollectiveEpilogueBwdISC_SD_SF_Li256ELb1ELb0ELi1EEENS1_19SingleTileSchedulerILb1ELb0ELb0ELi128EEEEEEEEEvNT_6ParamsE --------------------------
	.section	.nv.constant0._ZN7cutlass13device_kernelIN5flash11enable_sm90INS1_16FlashAttnBwdSm90INS1_25CollectiveMainloopBwdSm90ILi2ELi2ELi2EN4cute5tupleIJNS5_1CILi1EEES8_S8_EEENS6_IJNS7_ILi128EEESA_NS7_ILi64EEEEEENS_6half_tEfNS_4arch4Sm90ELb0ELb0ELb0ELb1ELb0ELb1ELb0ELb0ELi2ELi1ELi2ELi2ELb0EEENS1_21CollectiveEpilogueBwdISC_SD_SF_Li256ELb1ELb0ELi1EEENS1_19SingleTileSchedulerILb1ELb0ELb0ELi128EEEEEEEEEvNT_6ParamsE,"a",@progbits
	.sectionflags	@""
	.align	4
.nv.constant0._ZN7cutlass13device_kernelIN5flash11enable_sm90INS1_16FlashAttnBwdSm90INS1_25CollectiveMainloopBwdSm90ILi2ELi2ELi2EN4cute5tupleIJNS5_1CILi1EEES8_S8_EEENS6_IJNS7_ILi128EEESA_NS7_ILi64EEEEEENS_6half_tEfNS_4arch4Sm90ELb0ELb0ELb0ELb1ELb0ELb1ELb0ELb0ELi2ELi1ELi2ELi2ELb0EEENS1_21CollectiveEpilogueBwdISC_SD_SF_Li256ELb1ELb0ELi1EEENS1_19SingleTileSchedulerILb1ELb0ELb0ELi128EEEEEEEEEvNT_6ParamsE:
	.zero		2560


//--------------------- .nv.constant0._ZN7cutlass13device_kernelIN5flash11enable_sm90INS1_16FlashAttnBwdSm90INS1_25CollectiveMainloopBwdSm90ILi2ELi2ELi2EN4cute5tupleIJNS5_1CILi1EEES8_S8_EEENS6_IJNS7_ILi128EEESA_NS7_ILi64EEEEEENS_6half_tEfNS_4arch4Sm90ELb0ELb0ELb0ELb1ELb1ELb1ELb0ELb0ELi2ELi1ELi2ELi2ELb0EEENS1_21CollectiveEpilogueBwdISC_SD_SF_Li256ELb1ELb0ELi1EEENS1_19SingleTileSchedulerILb1ELb0ELb0ELi128EEEEEEEEEvNT_6ParamsE --------------------------
	.section	.nv.constant0._ZN7cutlass13device_kernelIN5flash11enable_sm90INS1_16FlashAttnBwdSm90INS1_25CollectiveMainloopBwdSm90ILi2ELi2ELi2EN4cute5tupleIJNS5_1CILi1EEES8_S8_EEENS6_IJNS7_ILi128EEESA_NS7_ILi64EEEEEENS_6half_tEfNS_4arch4Sm90ELb0ELb0ELb0ELb1ELb1ELb1ELb0ELb0ELi2ELi1ELi2ELi2ELb0EEENS1_21CollectiveEpilogueBwdISC_SD_SF_Li256ELb1ELb0ELi1EEENS1_19SingleTileSchedulerILb1ELb0ELb0ELi128EEEEEEEEEvNT_6ParamsE,"a",@progbits
	.sectionflags	@""
	.align	4
.nv.constant0._ZN7cutlass13device_kernelIN5flash11enable_sm90INS1_16FlashAttnBwdSm90INS1_25CollectiveMainloopBwdSm90ILi2ELi2ELi2EN4cute5tupleIJNS5_1CILi1EEES8_S8_EEENS6_IJNS7_ILi128EEESA_NS7_ILi64EEEEEENS_6half_tEfNS_4arch4Sm90ELb0ELb0ELb0ELb1ELb1ELb1ELb0ELb0ELi2ELi1ELi2ELi2ELb0EEENS1_21CollectiveEpilogueBwdISC_SD_SF_Li256ELb1ELb0ELi1EEENS1_19SingleTileSchedulerILb1ELb0ELb0ELi128EEEEEEEEEvNT_6ParamsE:
	.zero		2560


//--------------------- .nv.constant0._ZN7cutlass13device_kernelIN5flash11enable_sm90INS1_16FlashAttnBwdSm90INS1_25CollectiveMainloopBwdSm90ILi2ELi2ELi2EN4cute5tupleIJNS5_1CILi1EEES8_S8_EEENS6_IJNS7_ILi128EEESA_NS7_ILi64EEEEEENS_6half_tEfNS_4arch4Sm90ELb0ELb0ELb0ELb1ELb0ELb1ELb0ELb0ELi2ELi1ELi2ELi2ELb0EEENS1_24CollectiveEpilogueBwdGQAISC_fSF_Li256ELb1ELb0EEENS1_19SingleTileSchedulerILb1ELb0ELb0ELi128EEEEEEEEEvNT_6ParamsE --------------------------
	.section	.nv.constant0._ZN7cutlass13device_kernelIN5flash11enable_sm90INS1_16FlashAttnBwdSm90INS1_25CollectiveMainloopBwdSm90ILi2ELi2ELi2EN4cute5tupleIJNS5_1CILi1EEES8_S8_EEENS6_IJNS7_ILi128EEESA_NS7_ILi64EEEEEENS_6half_tEfNS_4arch4Sm90ELb0ELb0ELb0ELb1ELb0ELb1ELb0ELb0ELi2ELi1ELi2ELi2ELb0EEENS1_24CollectiveEpilogueBwdGQAISC_fSF_Li256ELb1ELb0EEENS1_19SingleTileSchedulerILb1ELb0ELb0ELi128EEEEEEEEEvNT_6ParamsE,"a",@progbits
	.sectionflags	@""
	.align	4
.nv.constant0._ZN7cutlass13device_kernelIN5flash11enable_sm90INS1_16FlashAttnBwdSm90INS1_25CollectiveMainloopBwdSm90ILi2ELi2ELi2EN4cute5tupleIJNS5_1CILi1EEES8_S8_EEENS6_IJNS7_ILi128EEESA_NS7_ILi64EEEEEENS_6half_tEfNS_4arch4Sm90ELb0ELb0ELb0ELb1ELb0ELb1ELb0ELb0ELi2ELi1ELi2ELi2ELb0EEENS1_24CollectiveEpilogueBwdGQAISC_fSF_Li256ELb1ELb0EEENS1_19SingleTileSchedulerILb1ELb0ELb0ELi128EEEEEEEEEvNT_6ParamsE:
	.zero		2560


//--------------------- .nv.constant0._ZN7cutlass13device_kernelIN5flash11enable_sm90INS1_16FlashAttnBwdSm90INS1_25CollectiveMainloopBwdSm90ILi2ELi2ELi2EN4cute5tupleIJNS5_1CILi1EEES8_S8_EEENS6_IJNS7_ILi128EEESA_NS7_ILi64EEEEEENS_6half_tEfNS_4arch4Sm90ELb0ELb0ELb0ELb1ELb1ELb1ELb0ELb0ELi2ELi1ELi2ELi2ELb0EEENS1_24CollectiveEpilogueBwdGQAISC_fSF_Li256ELb1ELb1EEENS1_19SingleTileSchedulerILb1ELb0ELb0ELi128EEEEEEEEEvNT_6ParamsE --------------------------
	.section	.nv.constant0._ZN7cutlass13device_kernelIN5flash11enable_sm90INS1_16FlashAttnBwdSm90INS1_25CollectiveMainloopBwdSm90ILi2ELi2ELi2EN4cute5tupleIJNS5_1CILi1EEES8_S8_EEENS6_IJNS7_ILi128EEESA_NS7_ILi64EEEEEENS_6half_tEfNS_4arch4Sm90ELb0ELb0ELb0ELb1ELb1ELb1ELb0ELb0ELi2ELi1ELi2ELi2ELb0EEENS1_24CollectiveEpilogueBwdGQAISC_fSF_Li256ELb1ELb1EEENS1_19SingleTileSchedulerILb1ELb0ELb0ELi128EEEEEEEEEvNT_6ParamsE,"a",@progbits
	.sectionflags	@""
	.align	4
.nv.constant0._ZN7cutlass13device_kernelIN5flash11enable_sm90INS1_16FlashAttnBwdSm90INS1_25CollectiveMainloopBwdSm90ILi2ELi2ELi2EN4cute5tupleIJNS5_1CILi1EEES8_S8_EEENS6_IJNS7_ILi128EEESA_NS7_ILi64EEEEEENS_6half_tEfNS_4arch4Sm90ELb0ELb0ELb0ELb1ELb1ELb1ELb0ELb0ELi2ELi1ELi2ELi2ELb0EEENS1_24CollectiveEpilogueBwdGQAISC_fSF_Li256ELb1ELb1EEENS1_19SingleTileSchedulerILb1ELb0ELb0ELi128EEEEEEEEEvNT_6ParamsE:
	.zero		2560


//--------------------- .nv.constant0._ZN7cutlass13device_kernelIN5flash11enable_sm90INS1_16FlashAttnBwdSm90INS1_25CollectiveMainloopBwdSm90ILi2ELi2ELi2EN4cute5tupleIJNS5_1CILi1EEES8_S8_EEENS6_IJNS7_ILi128EEESA_NS7_ILi64EEEEEENS_6half_tEfNS_4arch4Sm90ELb0ELb1ELb0ELb0ELb0ELb1ELb0ELb0ELi2ELi1ELi2ELi2ELb0EEENS1_21CollectiveEpilogueBwdISC_SD_SF_Li256ELb0ELb0ELi1EEENS1_19SingleTileSchedulerILb0ELb0ELb0ELi128EEEEEEEEEvNT_6ParamsE --------------------------
	.section	.nv.constant0._ZN7cutlass13device_kernelIN5flash11enable_sm90INS1_16FlashAttnBwdSm90INS1_25CollectiveMainloopBwdSm90ILi2ELi2ELi2EN4cute5tupleIJNS5_1CILi1EEES8_S8_EEENS6_IJNS7_ILi128EEESA_NS7_ILi64EEEEEENS_6half_tEfNS_4arch4Sm90ELb0ELb1ELb0ELb0ELb0ELb1ELb0ELb0ELi2ELi1ELi2ELi2ELb0EEENS1_21CollectiveEpilogueBwdISC_SD_SF_Li256ELb0ELb0ELi1EEENS1_19SingleTileSchedulerILb0ELb0ELb0ELi128EEEEEEEEEvNT_6ParamsE,"a",@progbits
	.sectionflags	@""
	.align	4
.nv.constant0._ZN7cutlass13device_kernelIN5flash11enable_sm90INS1_16FlashAttnBwdSm90INS1_25CollectiveMainloopBwdSm90ILi2ELi2ELi2EN4cute5tupleIJNS5_1CILi1EEES8_S8_EEENS6_IJNS7_ILi128EEESA_NS7_ILi64EEEEEENS_6half_tEfNS_4arch4Sm90ELb0ELb1ELb0ELb0ELb0ELb1ELb0ELb0ELi2ELi1ELi2ELi2ELb0EEENS1_21CollectiveEpilogueBwdISC_SD_SF_Li256ELb0ELb0ELi1EEENS1_19SingleTileSchedulerILb0ELb0ELb0ELi128EEEEEEEEEvNT_6ParamsE:
	.zero		3200


//--------------------- .nv.constant0._ZN7cutlass13device_kernelIN5flash11enable_sm90INS1_16FlashAttnBwdSm90INS1_25CollectiveMainloopBwdSm90ILi2ELi2ELi2EN4cute5tupleIJNS5_1CILi1EEES8_S8_EEENS6_IJNS7_ILi128EEESA_NS7_ILi64EEEEEENS_6half_tEfNS_4arch4Sm90ELb0ELb1ELb0ELb0ELb1ELb1ELb0ELb0ELi2ELi1ELi2ELi2ELb0EEENS1_21CollectiveEpilogueBwdISC_SD_SF_Li256ELb0ELb0ELi1EEENS1_19SingleTileSchedulerILb0ELb0ELb0ELi128EEEEEEEEEvNT_6ParamsE --------------------------
	.section	.nv.constant0._ZN7cutlass13device_kernelIN5flash11enable_sm90INS1_16FlashAttnBwdSm90INS1_25CollectiveMainloopBwdSm90ILi2ELi2ELi2EN4cute5tupleIJNS5_1CILi1EEES8_S8_EEENS6_IJNS7_ILi128EEESA_NS7_ILi64EEEEEENS_6half_tEfNS_4arch4Sm90ELb0ELb1ELb0ELb0ELb1ELb1ELb0ELb0ELi2ELi1ELi2ELi2ELb0EEENS1_21CollectiveEpilogueBwdISC_SD_SF_Li256ELb0ELb0ELi1EEENS1_19SingleTileSchedulerILb0ELb0ELb0ELi128EEEEEEEEEvNT_6ParamsE,"a",@progbits
	.sectionflags	@""
	.align	4
.nv.constant0._ZN7cutlass13device_kernelIN5flash11enable_sm90INS1_16FlashAttnBwdSm90INS1_25CollectiveMainloopBwdSm90ILi2ELi2ELi2EN4cute5tupleIJNS5_1CILi1EEES8_S8_EEENS6_IJNS7_ILi128EEESA_NS7_ILi64EEEEEENS_6half_tEfNS_4arch4Sm90ELb0ELb1ELb0ELb0ELb1ELb1ELb0ELb0ELi2ELi1ELi2ELi2ELb0EEENS1_21CollectiveEpilogueBwdISC_SD_SF_Li256ELb0ELb0ELi1EEENS1_19SingleTileSchedulerILb0ELb0ELb0ELi128EEEEEEEEEvNT_6ParamsE:
	.zero		3200


//--------------------- .nv.constant0._ZN7cutlass13device_kernelIN5flash11enable_sm90INS1_16FlashAttnBwdSm90INS1_25CollectiveMainloopBwdSm90ILi2ELi2ELi2EN4cute5tupleIJNS5_1CILi1EEES8_S8_EEENS6_IJNS7_ILi128EEESA_NS7_ILi64EEEEEENS_6half_tEfNS_4arch4Sm90ELb0ELb1ELb0ELb0ELb0ELb1ELb0ELb0ELi2ELi1ELi2ELi2ELb0EEENS1_24CollectiveEpilogueBwdGQAISC_fSF_Li256ELb0ELb0EEENS1_19SingleTileSchedulerILb0ELb0ELb0ELi128EEEEEEEEEvNT_6ParamsE --------------------------
	.section	.nv.constant0._ZN7cutlass13device_kernelIN5flash11enable_sm90INS1_16FlashAttnBwdSm90INS1_25CollectiveMainloopBwdSm90ILi2ELi2ELi2EN4cute5tupleIJNS5_1CILi1EEES8_S8_EEENS6_IJNS7_ILi128EEESA_NS7_ILi64EEEEEENS_6half_tEfNS_4arch4Sm90ELb0ELb1ELb0ELb0ELb0ELb1ELb0ELb0ELi2ELi1ELi2ELi2ELb0EEENS1_24CollectiveEpilogueBwdGQAISC_fSF_Li256ELb0ELb0EEENS1_19SingleTileSchedulerILb0ELb0ELb0ELi128EEEEEEEEEvNT_6ParamsE,"a",@progbits
	.sectionflags	@""
	.align	4
.nv.constant0._ZN7cutlass13device_kernelIN5flash11enable_sm90INS1_16FlashAttnBwdSm90INS1_25CollectiveMainloopBwdSm90ILi2ELi2ELi2EN4cute5tupleIJNS5_1CILi1EEES8_S8_EEENS6_IJNS7_ILi128EEESA_NS7_ILi64EEEEEENS_6half_tEfNS_4arch4Sm90ELb0ELb1ELb0ELb0ELb0ELb1ELb0ELb0ELi2ELi1ELi2ELi2ELb0EEENS1_24CollectiveEpilogueBwdGQAISC_fSF_Li256ELb0ELb0EEENS1_19SingleTileSchedulerILb0ELb0ELb0ELi128EEEEEEEEEvNT_6ParamsE:
	.zero		2560


//--------------------- .nv.constant0._ZN7cutlass13device_kernelIN5flash11enable_sm90INS1_16FlashAttnBwdSm90INS1_25CollectiveMainloopBwdSm90ILi2ELi2ELi2EN4cute5tupleIJNS5_1CILi1EEES8_S8_EEENS6_IJNS7_ILi128EEESA_NS7_ILi64EEEEEENS_6half_tEfNS_4arch4Sm90ELb0ELb1ELb0ELb0ELb1ELb1ELb0ELb0ELi2ELi1ELi2ELi2ELb0EEENS1_24CollectiveEpilogueBwdGQAISC_fSF_Li256ELb0ELb1EEENS1_19SingleTileSchedulerILb0ELb0ELb0ELi128EEEEEEEEEvNT_6ParamsE --------------------------
	.section	.nv.constant0._ZN7cutlass13device_kernelIN5flash11enable_sm90INS1_16FlashAttnBwdSm90INS1_25CollectiveMainloopBwdSm90ILi2ELi2ELi2EN4cute5tupleIJNS5_1CILi1EEES8_S8_EEENS6_IJNS7_ILi128EEESA_NS7_ILi64EEEEEENS_6half_tEfNS_4arch4Sm90ELb0ELb1ELb0ELb0ELb1ELb1ELb0ELb0ELi2ELi1ELi2ELi2ELb0EEENS1_24CollectiveEpilogueBwdGQAISC_fSF_Li256ELb0ELb1EEENS1_19SingleTileSchedulerILb0ELb0ELb0ELi128EEEEEEEEEvNT_6ParamsE,"a",@progbits
	.sectionflags	@""
	.align	4
.nv.constant0._ZN7cutlass13device_kernelIN5flash11enable_sm90INS1_16FlashAttnBwdSm90INS1_25CollectiveMainloopBwdSm90ILi2ELi2ELi2EN4cute5tupleIJNS5_1CILi1EEES8_S8_EEENS6_IJNS7_ILi128EEESA_NS7_ILi64EEEEEENS_6half_tEfNS_4arch4Sm90ELb0ELb1ELb0ELb0ELb1ELb1ELb0ELb0ELi2ELi1ELi2ELi2ELb0EEENS1_24CollectiveEpilogueBwdGQAISC_fSF_Li256ELb0ELb1EEENS1_19SingleTileSchedulerILb0ELb0ELb0ELi128EEEEEEEEEvNT_6ParamsE:
	.zero		2560


//--------------------- .nv.constant0._ZN7cutlass13device_kernelIN5flash11enable_sm90INS1_16FlashAttnBwdSm90INS1_25CollectiveMainloopBwdSm90ILi2ELi2ELi2EN4cute5tupleIJNS5_1CILi1EEES8_S8_EEENS6_IJNS7_ILi128EEESA_NS7_ILi64EEEEEENS_6half_tEfNS_4arch4Sm90ELb0ELb1ELb0ELb1ELb0ELb1ELb0ELb0ELi2ELi1ELi2ELi2ELb0EEENS1_21CollectiveEpilogueBwdISC_SD_SF_Li256ELb1ELb0ELi1EEENS1_19SingleTileSchedulerILb1ELb0ELb0ELi128EEEEEEEEEvNT_6ParamsE --------------------------
	.section	.nv.constant0._ZN7cutlass13device_kernelIN5flash11enable_sm90INS1_16FlashAttnBwdSm90INS1_25CollectiveMainloopBwdSm90ILi2ELi2ELi2EN4cute5tupleIJNS5_1CILi1EEES8_S8_EEENS6_IJNS7_ILi128EEESA_NS7_ILi64EEEEEENS_6half_tEfNS_4arch4Sm90ELb0ELb1ELb0ELb1ELb0ELb1ELb0ELb0ELi2ELi1ELi2ELi2ELb0EEENS1_21CollectiveEpilogueBwdISC_SD_SF_Li256ELb1ELb0ELi1EEENS1_19SingleTileSchedulerILb1ELb0ELb0ELi128EEEEEEEEEvNT_6ParamsE,"a",@progbits
	.sectionflags	@""
	.align	4
.nv.constant0._ZN7cutlass13device_kernelIN5flash11enable_sm90INS1_16FlashAttnBwdSm90INS1_25CollectiveMainloopBwdSm90ILi2ELi2ELi2EN4cute5tupleIJNS5_1CILi1EEES8_S8_EEENS6_IJNS7_ILi128EEESA_NS7_ILi64EEEEEENS_6half_tEfNS_4arch4Sm90ELb0ELb1ELb0ELb1ELb0ELb1ELb0ELb0ELi2ELi1ELi2ELi2ELb0EEENS1_21CollectiveEpilogueBwdISC_SD_SF_Li256ELb1ELb0ELi1EEENS1_19SingleTileSchedulerILb1ELb0ELb0ELi128EEEEEEEEEvNT_6ParamsE:
	.zero		2560


//--------------------- .nv.constant0._ZN7cutlass13device_kernelIN5flash11enable_sm90INS1_16FlashAttnBwdSm90INS1_25CollectiveMainloopBwdSm90ILi2ELi2ELi2EN4cute5tupleIJNS5_1CILi1EEES8_S8_EEENS6_IJNS7_ILi128EEESA_NS7_ILi64EEEEEENS_6half_tEfNS_4arch4Sm90ELb0ELb1ELb0ELb1ELb1ELb1ELb0ELb0ELi2ELi1ELi2ELi2ELb0EEENS1_21CollectiveEpilogueBwdISC_SD_SF_Li256ELb1ELb0ELi1EEENS1_19SingleTileSchedulerILb1ELb0ELb0ELi128EEEEEEEEEvNT_6ParamsE --------------------------
	.section	.nv.constant0._ZN7cutlass13device_kernelIN5flash11enable_sm90INS1_16FlashAttnBwdSm90INS1_25CollectiveMainloopBwdSm90ILi2ELi2ELi2EN4cute5tupleIJNS5_1CILi1EEES8_S8_EEENS6_IJNS7_ILi128EEESA_NS7_ILi64EEEEEENS_6half_tEfNS_4arch4Sm90ELb0ELb1ELb0ELb1ELb1ELb1ELb0ELb0ELi2ELi1ELi2ELi2ELb0EEENS1_21CollectiveEpilogueBwdISC_SD_SF_Li256ELb1ELb0ELi1EEENS1_19SingleTileSchedulerILb1ELb0ELb0ELi128EEEEEEEEEvNT_6ParamsE,"a",@progbits
	.sectionflags	@""
	.align	4
.nv.constant0._ZN7cutlass13device_kernelIN5flash11enable_sm90INS1_16FlashAttnBwdSm90INS1_25CollectiveMainloopBwdSm90ILi2ELi2ELi2EN4cute5tupleIJNS5_1CILi1EEES8_S8_EEENS6_IJNS7_ILi128EEESA_NS7_ILi64EEEEEENS_6half_tEfNS_4arch4Sm90ELb0ELb1ELb0ELb1ELb1ELb1ELb0ELb0ELi2ELi1ELi2ELi2ELb0EEENS1_21CollectiveEpilogueBwdISC_SD_SF_Li256ELb1ELb0ELi1EEENS1_19SingleTileSchedulerILb1ELb0ELb0ELi128EEEEEEEEEvNT_6ParamsE:
	.zero		2560


//--------------------- .nv.constant0._ZN7cutlass13device_kernelIN5flash11enable_sm90INS1_16FlashAttnBwdSm90INS1_25CollectiveMainloopBwdSm90ILi2ELi2ELi2EN4cute5tupleIJNS5_1CILi1EEES8_S8_EEENS6_IJNS7_ILi128EEESA_NS7_ILi64EEEEEENS_6half_tEfNS_4arch4Sm90ELb0ELb1ELb0ELb1ELb0ELb1ELb0ELb0ELi2ELi1ELi2ELi2ELb0EEENS1_24CollectiveEpilogueBwdGQAISC_fSF_Li256ELb1ELb0EEENS1_19SingleTileSchedulerILb1ELb0ELb0ELi128EEEEEEEEEvNT_6ParamsE --------------------------
	.section	.nv.constant0._ZN7cutlass13device_kernelIN5flash11enable_sm90INS1_16FlashAttnBwdSm90INS1_25CollectiveMainloopBwdSm90ILi2ELi2ELi2EN4cute5tupleIJNS5_1CILi1EEES8_S8_EEENS6_IJNS7_ILi128EEESA_NS7_ILi64EEEEEENS_6half_tEfNS_4arch4Sm90ELb0ELb1ELb0ELb1ELb0ELb1ELb0ELb0ELi2ELi1ELi2ELi2ELb0EEENS1_24CollectiveEpilogueBwdGQAISC_fSF_Li256ELb1ELb0EEENS1_19SingleTileSchedulerILb1ELb0ELb0ELi128EEEEEEEEEvNT_6ParamsE,"a",@progbits
	.sectionflags	@""
	.align	4
.nv.constant0._ZN7cutlass13device_kernelIN5flash11enable_sm90INS1_16FlashAttnBwdSm90INS1_25CollectiveMainloopBwdSm90ILi2ELi2ELi2EN4cute5tupleIJNS5_1CILi1EEES8_S8_EEENS6_IJNS7_ILi128EEESA_NS7_ILi64EEEEEENS_6half_tEfNS_4arch4Sm90ELb0ELb1ELb0ELb1ELb0ELb1ELb0ELb0ELi2ELi1ELi2ELi2ELb0EEENS1_24CollectiveEpilogueBwdGQAISC_fSF_Li256ELb1ELb0EEENS1_19SingleTileSchedulerILb1ELb0ELb0ELi128EEEEEEEEEvNT_6ParamsE:
	.zero		2560


//--------------------- .nv.constant0._ZN7cutlass13device_kernelIN5flash11enable_sm90INS1_16FlashAttnBwdSm90INS1_25CollectiveMainloopBwdSm90ILi2ELi2ELi2EN4cute5tupleIJNS5_1CILi1EEES8_S8_EEENS6_IJNS7_ILi128EEESA_NS7_ILi64EEEEEENS_6half_tEfNS_4arch4Sm90ELb0ELb1ELb0ELb1ELb1ELb1ELb0ELb0ELi2ELi1ELi2ELi2ELb0EEENS1_24CollectiveEpilogueBwdGQAISC_fSF_Li256ELb1ELb1EEENS1_19SingleTileSchedulerILb1ELb0ELb0ELi128EEEEEEEEEvNT_6ParamsE --------------------------
	.section	.nv.constant0._ZN7cutlass13device_kernelIN5flash11enable_sm90INS1_16FlashAttnBwdSm90INS1_25CollectiveMainloopBwdSm90ILi2ELi2ELi2EN4cute5tupleIJNS5_1CILi1EEES8_S8_EEENS6_IJNS7_ILi128EEESA_NS7_ILi64EEEEEENS_6half_tEfNS_4arch4Sm90ELb0ELb1ELb0ELb1ELb1ELb1ELb0ELb0ELi2ELi1ELi2ELi2ELb0EEENS1_24CollectiveEpilogueBwdGQAISC_fSF_Li256ELb1ELb1EEENS1_19SingleTileSchedulerILb1ELb0ELb0ELi128EEEEEEEEEvNT_6ParamsE,"a",@progbits
	.sectionflags	@""
	.align	4
.nv.constant0._ZN7cutlass13device_kernelIN5flash11enable_sm90INS1_16FlashAttnBwdSm90INS1_25CollectiveMainloopBwdSm90ILi2ELi2ELi2EN4cute5tupleIJNS5_1CILi1EEES8_S8_EEENS6_IJNS7_ILi128EEESA_NS7_ILi64EEEEEENS_6half_tEfNS_4arch4Sm90ELb0ELb1ELb0ELb1ELb1ELb1ELb0ELb0ELi2ELi1ELi2ELi2ELb0EEENS1_24CollectiveEpilogueBwdGQAISC_fSF_Li256ELb1ELb1EEENS1_19SingleTileSchedulerILb1ELb0ELb0ELi128EEEEEEEEEvNT_6ParamsE:
	.zero		2560


//--------------------- .nv.constant0._ZN7cutlass13device_kernelIN5flash11enable_sm90INS1_16FlashAttnBwdSm90INS1_25CollectiveMainloopBwdSm90ILi2ELi2ELi2EN4cute5tupleIJNS5_1CILi1EEES8_S8_EEENS6_IJNS7_ILi128EEESA_NS7_ILi64EEEEEENS_6half_tEfNS_4arch4Sm90ELb1ELb0ELb0ELb0ELb0ELb1ELb0ELb0ELi2ELi1ELi2ELi2ELb0EEENS1_21CollectiveEpilogueBwdISC_SD_SF_Li256ELb0ELb0ELi1EEENS1_25SingleTileBwdLPTSchedulerILb0ELi128ELb0EEEEEEEEEvNT_6ParamsE --------------------------
	.section	.nv.constant0._ZN7cutlass13device_kernelIN5flash11enable_sm90INS1_16FlashAttnBwdSm90INS1_25CollectiveMainloopBwdSm90ILi2ELi2ELi2EN4cute5tupleIJNS5_1CILi1EEES8_S8_EEENS6_IJNS7_ILi128EEESA_NS7_ILi64EEEEEENS_6half_tEfNS_4arch4Sm90ELb1ELb0ELb0ELb0ELb0ELb1ELb0ELb0ELi2ELi1ELi2ELi2ELb0EEENS1_21CollectiveEpilogueBwdISC_SD_SF_Li256ELb0ELb0ELi1EEENS1_25SingleTileBwdLPTSchedulerILb0ELi128ELb0EEEEEEEEEvNT_6ParamsE,"a",@progbits
	.sectionflags	@""
	.align	4
.nv.constant0._ZN7cutlass13device_kernelIN5flash11enable_sm90INS1_16FlashAttnBwdSm90INS1_25CollectiveMainloopBwdSm90ILi2ELi2ELi2EN4cute5tupleIJNS5_1CILi1EEES8_S8_EEENS6_IJNS7_ILi128EEESA_NS7_ILi64EEEEEENS_6half_tEfNS_4arch4Sm90ELb1ELb0ELb0ELb0ELb0ELb1ELb0ELb0ELi2ELi1ELi2ELi2ELb0EEENS1_21CollectiveEpilogueBwdISC_SD_SF_Li256ELb0ELb0ELi1EEENS1_25SingleTileBwdLPTSchedulerILb0ELi128ELb0EEEEEEEEEvNT_6ParamsE:
	.zero		3200


//--------------------- .nv.constant0._ZN7cutlass13device_kernelIN5flash11enable_sm90INS1_16FlashAttnBwdSm90INS1_25CollectiveMainloopBwdSm90ILi2ELi2ELi2EN4cute5tupleIJNS5_1CILi1EEES8_S8_EEENS6_IJNS7_ILi128EEESA_NS7_ILi64EEEEEENS_6half_tEfNS_4arch4Sm90ELb1ELb0ELb0ELb0ELb1ELb1ELb0ELb0ELi2ELi1ELi2ELi2ELb0EEENS1_21CollectiveEpilogueBwdISC_SD_SF_Li256ELb0ELb0ELi1EEENS1_25SingleTileBwdLPTSchedulerILb0ELi128ELb1EEEEEEEEEvNT_6ParamsE --------------------------
	.section	.nv.constant0._ZN7cutlass13device_kernelIN5flash11enable_sm90INS1_16FlashAttnBwdSm90INS1_25CollectiveMainloopBwdSm90ILi2ELi2ELi2EN4cute5tupleIJNS5_1CILi1EEES8_S8_EEENS6_IJNS7_ILi128EEESA_NS7_ILi64EEEEEENS_6half_tEfNS_4arch4Sm90ELb1ELb0ELb0ELb0ELb1ELb1ELb0ELb0ELi2ELi1ELi2ELi2ELb0EEENS1_21CollectiveEpilogueBwdISC_SD_SF_Li256ELb0ELb0ELi1EEENS1_25SingleTileBwdLPTSchedulerILb0ELi128ELb1EEEEEEEEEvNT_6ParamsE,"a",@progbits
	.sectionflags	@""
	.align	4
.nv.constant0._ZN7cutlass13device_kernelIN5flash11enable_sm90INS1_16FlashAttnBwdSm90INS1_25CollectiveMainloopBwdSm90ILi2ELi2ELi2EN4cute5tupleIJNS5_1CILi1EEES8_S8_EEENS6_IJNS7_ILi128EEESA_NS7_ILi64EEEEEENS_6half_tEfNS_4arch4Sm90ELb1ELb0ELb0ELb0ELb1ELb1ELb0ELb0ELi2ELi1ELi2ELi2ELb0EEENS1_21CollectiveEpilogueBwdISC_SD_SF_Li256ELb0ELb0ELi1EEENS1_25SingleTileBwdLPTSchedulerILb0ELi128ELb1EEEEEEEEEvNT_6ParamsE:
	.zero		3200


//--------------------- .nv.constant0._ZN7cutlass13device_kernelIN5flash11enable_sm90INS1_16FlashAttnBwdSm90INS1_25CollectiveMainloopBwdSm90ILi2ELi2ELi2EN4cute5tupleIJNS5_1CILi1EEES8_S8_EEENS6_IJNS7_ILi128EEESA_NS7_ILi64EEEEEENS_6half_tEfNS_4arch4Sm90ELb1ELb0ELb0ELb0ELb0ELb1ELb0ELb0ELi2ELi1ELi2ELi2ELb0EEENS1_24CollectiveEpilogueBwdGQAISC_fSF_Li256ELb0ELb0EEENS1_25SingleTileBwdLPTSchedulerILb0ELi128ELb0EEEEEEEEEvNT_6ParamsE --------------------------
	.section	.nv.constant0._ZN7cutlass13device_kernelIN5flash11enable_sm90INS1_16FlashAttnBwdSm90INS1_25CollectiveMainloopBwdSm90ILi2ELi2ELi2EN4cute5tupleIJNS5_1CILi1EEES8_S8_EEENS6_IJNS7_ILi128EEESA_NS7_ILi64EEEEEENS_6half_tEfNS_4arch4Sm90ELb1ELb0ELb0ELb0ELb0ELb1ELb0ELb0ELi2ELi1ELi2ELi2ELb0EEENS1_24CollectiveEpilogueBwdGQAISC_fSF_Li256ELb0ELb0EEENS1_25SingleTileBwdLPTSchedulerILb0ELi128ELb0EEEEEEEEEvNT_6ParamsE,"a",@progbits
	.sectionflags	@""
	.align	4
.nv.constant0._ZN7cutlass13device_kernelIN5flash11enable_sm90INS1_16FlashAttnBwdSm90INS1_25CollectiveMainloopBwdSm90ILi2ELi2ELi2EN4cute5tupleIJNS5_1CILi1EEES8_S8_EEENS6_IJNS7_ILi128EEESA_NS7_ILi64EEEEEENS_6half_tEfNS_4arch4Sm90ELb1ELb0ELb0ELb0ELb0ELb1ELb0ELb0ELi2ELi1ELi2ELi2ELb0EEENS1_24CollectiveEpilogueBwdGQAISC_fSF_Li256ELb0ELb0EEENS1_25SingleTileBwdLPTSchedulerILb0ELi128ELb0EEEEEEEEEvNT_6ParamsE:
	.zero		2688


//--------------------- .nv.constant0._ZN7cutlass13device_kernelIN5flash11enable_sm90INS1_16FlashAttnBwdSm90INS1_25CollectiveMainloopBwdSm90ILi2ELi2ELi2EN4cute5tupleIJNS5_1CILi1EEES8_S8_EEENS6_IJNS7_ILi128EEESA_NS7_ILi64EEEEEENS_6half_tEfNS_4arch4Sm90ELb1ELb0ELb0ELb0ELb1ELb1ELb0ELb0ELi2ELi1ELi2ELi2ELb0EEENS1_24CollectiveEpilogueBwdGQAISC_fSF_Li256ELb0ELb1EEENS1_25SingleTileBwdLPTSchedulerILb0ELi128ELb1EEEEEEEEEvNT_6ParamsE --------------------------
	.section	.nv.constant0._ZN7cutlass13device_kernelIN5flash11enable_sm90INS1_16FlashAttnBwdSm90INS1_25CollectiveMainloopBwdSm90ILi2ELi2ELi2EN4cute5tupleIJNS5_1CILi1EEES8_S8_EEENS6_IJNS7_ILi128EEESA_NS7_ILi64EEEEEENS_6half_tEfNS_4arch4Sm90ELb1ELb0ELb0ELb0ELb1ELb1ELb0ELb0ELi2ELi1ELi2ELi2ELb0EEENS1_24CollectiveEpilogueBwdGQAISC_fSF_Li256ELb0ELb1EEENS1_25SingleTileBwdLPTSchedulerILb0ELi128ELb1EEEEEEEEEvNT_6ParamsE,"a",@progbits
	.sectionflags	@""
	.align	4
.nv.constant0._ZN7cutlass13device_kernelIN5flash11enable_sm90INS1_16FlashAttnBwdSm90INS1_25CollectiveMainloopBwdSm90ILi2ELi2ELi2EN4cute5tupleIJNS5_1CILi1EEES8_S8_EEENS6_IJNS7_ILi128EEESA_NS7_ILi64EEEEEENS_6half_tEfNS_4arch4Sm90ELb1ELb0ELb0ELb0ELb1ELb1ELb0ELb0ELi2ELi1ELi2ELi2ELb0EEENS1_24CollectiveEpilogueBwdGQAISC_fSF_Li256ELb0ELb1EEENS1_25SingleTileBwdLPTSchedulerILb0ELi128ELb1EEEEEEEEEvNT_6ParamsE:
	.zero		2688


//--------------------- .nv.constant0._ZN7cutlass13device_kernelIN5flash22FlashAttnBwdPreprocessIN4cute5tupleIJNS3_1CILi128EEENS5_ILi64EEEEEENS_6half_tEfNS_4arch4Sm90ELb1ELb0EEEEEvNT_6ParamsE --------------------------
	.section	.nv.constant0._ZN7cutlass13device_kernelIN5flash22FlashAttnBwdPreprocessIN4cute5tupleIJNS3_1CILi128EEENS5_ILi64EEEEEENS_6half_tEfNS_4arch4Sm90ELb1ELb0EEEEEvNT_6ParamsE,"a",@progbits
	.sectionflags	@""
	.align	4
.nv.constant0._ZN7cutlass13device_kernelIN5flash22FlashAttnBwdPreprocessIN4cute5tupleIJNS3_1CILi128EEENS5_ILi64EEEEEENS_6half_tEfNS_4arch4Sm90ELb1ELb0EEEEEvNT_6ParamsE:
	.zero		1136


//--------------------- .nv.constant0._ZN7cutlass13device_kernelIN5flash11enable_sm90INS1_16FlashAttnBwdSm90INS1_25CollectiveMainloopBwdSm90ILi2ELi2ELi2EN4cute5tupleIJNS5_1CILi1EEES8_S8_EEENS6_IJNS7_ILi128EEESA_NS7_ILi64EEEEEENS_6half_tEfNS_4arch4Sm90ELb1ELb0ELb0ELb1ELb0ELb1ELb0ELb0ELi2ELi1ELi2ELi2ELb0EEENS1_21CollectiveEpilogueBwdISC_SD_SF_Li256ELb1ELb0ELi1EEENS1_25SingleTileBwdLPTSchedulerILb1ELi128ELb0EEEEEEEEEvNT_6ParamsE --------------------------
	.section	.nv.constant0._ZN7cutlass13device_kernelIN5flash11enable_sm90INS1_16FlashAttnBwdSm90INS1_25CollectiveMainloopBwdSm90ILi2ELi2ELi2EN4cute5tupleIJNS5_1CILi1EEES8_S8_EEENS6_IJNS7_ILi128EEESA_NS7_ILi64EEEEEENS_6half_tEfNS_4arch4Sm90ELb1ELb0ELb0ELb1ELb0ELb1ELb0ELb0ELi2ELi1ELi2ELi2ELb0EEENS1_21CollectiveEpilogueBwdISC_SD_SF_Li256ELb1ELb0ELi1EEENS1_25SingleTileBwdLPTSchedulerILb1ELi128ELb0EEEEEEEEEvNT_6ParamsE,"a",@progbits
	.sectionflags	@""
	.align	4
.nv.constant0._ZN7cutlass13device_kernelIN5flash11enable_sm90INS1_16FlashAttnBwdSm90INS1_25CollectiveMainloopBwdSm90ILi2ELi2ELi2EN4cute5tupleIJNS5_1CILi1EEES8_S8_EEENS6_IJNS7_ILi128EEESA_NS7_ILi64EEEEEENS_6half_tEfNS_4arch4Sm90ELb1ELb0ELb0ELb1ELb0ELb1ELb0ELb0ELi2ELi1ELi2ELi2ELb0EEENS1_21CollectiveEpilogueBwdISC_SD_SF_Li256ELb1ELb0ELi1EEENS1_25SingleTileBwdLPTSchedulerILb1ELi128ELb0EEEEEEEEEvNT_6ParamsE:
	.zero		2560


//--------------------- .nv.constant0._ZN7cutlass13device_kernelIN5flash11enable_sm90INS1_16FlashAttnBwdSm90INS1_25CollectiveMainloopBwdSm90ILi2ELi2ELi2EN4cute5tupleIJNS5_1CILi1EEES8_S8_EEENS6_IJNS7_ILi128EEESA_NS7_ILi64EEEEEENS_6half_tEfNS_4arch4Sm90ELb1ELb0ELb0ELb1ELb1ELb1ELb0ELb0ELi2ELi1ELi2ELi2ELb0EEENS1_21CollectiveEpilogueBwdISC_SD_SF_Li256ELb1ELb0ELi1EEENS1_25SingleTileBwdLPTSchedulerILb1ELi128ELb1EEEEEEEEEvNT_6ParamsE --------------------------
	.section	.nv.constant0._ZN7cutlass13device_kernelIN5flash11enable_sm90INS1_16FlashAttnBwdSm90INS1_25CollectiveMainloopBwdSm90ILi2ELi2ELi2EN4cute5tupleIJNS5_1CILi1EEES8_S8_EEENS6_IJNS7_ILi128EEESA_NS7_ILi64EEEEEENS_6half_tEfNS_4arch4Sm90ELb1ELb0ELb0ELb1ELb1ELb1ELb0ELb0ELi2ELi1ELi2ELi2ELb0EEENS1_21CollectiveEpilogueBwdISC_SD_SF_Li256ELb1ELb0ELi1EEENS1_25SingleTileBwdLPTSchedulerILb1ELi128ELb1EEEEEEEEEvNT_6ParamsE,"a",@progbits
	.sectionflags	@""
	.align	4
.nv.constant0._ZN7cutlass13device_kernelIN5flash11enable_sm90INS1_16FlashAttnBwdSm90INS1_25CollectiveMainloopBwdSm90ILi2ELi2ELi2EN4cute5tupleIJNS5_1CILi1EEES8_S8_EEENS6_IJNS7_ILi128EEESA_NS7_ILi64EEEEEENS_6half_tEfNS_4arch4Sm90ELb1ELb0ELb0ELb1ELb1ELb1ELb0ELb0ELi2ELi1ELi2ELi2ELb0EEENS1_21CollectiveEpilogueBwdISC_SD_SF_Li256ELb1ELb0ELi1EEENS1_25SingleTileBwdLPTSchedulerILb1ELi128ELb1EEEEEEEEEvNT_6ParamsE:
	.zero		2560


//--------------------- .nv.constant0._ZN7cutlass13device_kernelIN5flash11enable_sm90INS1_16FlashAttnBwdSm90INS1_25CollectiveMainloopBwdSm90ILi2ELi2ELi2EN4cute5tupleIJNS5_1CILi1EEES8_S8_EEENS6_IJNS7_ILi128EEESA_NS7_ILi64EEEEEENS_6half_tEfNS_4arch4Sm90ELb1ELb0ELb0ELb1ELb0ELb1ELb0ELb0ELi2ELi1ELi2ELi2ELb0EEENS1_24CollectiveEpilogueBwdGQAISC_fSF_Li256ELb1ELb0EEENS1_25SingleTileBwdLPTSchedulerILb1ELi128ELb0EEEEEEEEEvNT_6ParamsE --------------------------
	.section	.nv.constant0._ZN7cutlass13device_kernelIN5flash11enable_sm90INS1_16FlashAttnBwdSm90INS1_25CollectiveMainloopBwdSm90ILi2ELi2ELi2EN4cute5tupleIJNS5_1CILi1EEES8_S8_EEENS6_IJNS7_ILi128EEESA_NS7_ILi64EEEEEENS_6half_tEfNS_4arch4Sm90ELb1ELb0ELb0ELb1ELb0ELb1ELb0ELb0ELi2ELi1ELi2ELi2ELb0EEENS1_24CollectiveEpilogueBwdGQAISC_fSF_Li256ELb1ELb0EEENS1_25SingleTileBwdLPTSchedulerILb1ELi128ELb0EEEEEEEEEvNT_6ParamsE,"a",@progbits
	.sectionflags	@""
	.align	4
.nv.constant0._ZN7cutlass13device_kernelIN5flash11enable_sm90INS1_16FlashAttnBwdSm90INS1_25CollectiveMainloopBwdSm90ILi2ELi2ELi2EN4cute5tupleIJNS5_1CILi1EEES8_S8_EEENS6_IJNS7_ILi128EEESA_NS7_ILi64EEEEEENS_6half_tEfNS_4arch4Sm90ELb1ELb0ELb0ELb1ELb0ELb1ELb0ELb0ELi2ELi1ELi2ELi2ELb0EEENS1_24CollectiveEpilogueBwdGQAISC_fSF_Li256ELb1ELb0EEENS1_25SingleTileBwdLPTSchedulerILb1ELi128ELb0EEEEEEEEEvNT_6ParamsE:
	.zero		2688


//--------------------- .nv.constant0._ZN7cutlass13device_kernelIN5flash32FlashAttnBwdPostprocessConvertdQIN4cute5tupleIJNS3_1CILi128EEENS5_ILi64EEEEEENS_6half_tEfNS_4arch4Sm90ELi256ENS3_8TiledMMAINS3_8MMA_AtomIJNS3_4SM904GMMA25MMA_64x64x16_F32F16F16_RSILNSF_5MajorE0ELSH_1ELNSF_7ScaleInE1ELSI_1EEEEEENS3_6LayoutINS4_IJNS5_ILi2EEENS5_ILi1EEESN_EEENS4_IJSN_NS5_ILi0EEESP_EEEEENS4_IJNS3_10UnderscoreESS_SS_EEEEELb0EEEEEvNT_6ParamsE --------------------------
	.section	.nv.constant0._ZN7cutlass13device_kernelIN5flash32FlashAttnBwdPostprocessConvertdQIN4cute5tupleIJNS3_1CILi128EEENS5_ILi64EEEEEENS_6half_tEfNS_4arch4Sm90ELi256ENS3_8TiledMMAINS3_8MMA_AtomIJNS3_4SM904GMMA25MMA_64x64x16_F32F16F16_RSILNSF_5MajorE0ELSH_1ELNSF_7ScaleInE1ELSI_1EEEEEENS3_6LayoutINS4_IJNS5_ILi2EEENS5_ILi1EEESN_EEENS4_IJSN_NS5_ILi0EEESP_EEEEENS4_IJNS3_10UnderscoreESS_SS_EEEEELb0EEEEEvNT_6ParamsE,"a",@progbits
	.sectionflags	@""
	.align	4
.nv.constant0._ZN7cutlass13device_kernelIN5flash32FlashAttnBwdPostprocessConvertdQIN4cute5tupleIJNS3_1CILi128EEENS5_ILi64EEEEEENS_6half_tEfNS_4arch4Sm90ELi256ENS3_8TiledMMAINS3_8MMA_AtomIJNS3_4SM904GMMA25MMA_64x64x16_F32F16F16_RSILNSF_5MajorE0ELSH_1ELNSF_7ScaleInE1ELSI_1EEEEEENS3_6LayoutINS4_IJNS5_ILi2EEENS5_ILi1EEESN_EEENS4_IJSN_NS5_ILi0EEESP_EEEEENS4_IJNS3_10UnderscoreESS_SS_EEEEELb0EEEEEvNT_6ParamsE:
	.zero		1008


//--------------------- .nv.constant0._ZN7cutlass13device_kernelIN5flash32FlashAttnBwdPostprocessConvertdQIN4cute5tupleIJNS3_1CILi128EEENS5_ILi64EEEEEENS_6half_tEfNS_4arch4Sm90ELi256ENS3_8TiledMMAINS3_8MMA_AtomIJNS3_4SM904GMMA25MMA_64x64x16_F32F16F16_SSILNSF_5MajorE0ELSH_1ELNSF_7ScaleInE1ELSI_1EEEEEENS3_6LayoutINS4_IJNS5_ILi2EEENS5_ILi1EEESN_EEENS4_IJSN_NS5_ILi0EEESP_EEEEENS4_IJNS3_10UnderscoreESS_SS_EEEEELb0EEEEEvNT_6ParamsE --------------------------
	.section	.nv.constant0._ZN7cutlass13device_kernelIN5flash32FlashAttnBwdPostprocessConvertdQIN4cute5tupleIJNS3_1CILi128EEENS5_ILi64EEEEEENS_6half_tEfNS_4arch4Sm90ELi256ENS3_8TiledMMAINS3_8MMA_AtomIJNS3_4SM904GMMA25MMA_64x64x16_F32F16F16_SSILNSF_5MajorE0ELSH_1ELNSF_7ScaleInE1ELSI_1EEEEEENS3_6LayoutINS4_IJNS5_ILi2EEENS5_ILi1EEESN_EEENS4_IJSN_NS5_ILi0EEESP_EEEEENS4_IJNS3_10UnderscoreESS_SS_EEEEELb0EEEEEvNT_6ParamsE,"a",@progbits
	.sectionflags	@""
	.align	4
.nv.constant0._ZN7cutlass13device_kernelIN5flash32FlashAttnBwdPostprocessConvertdQIN4cute5tupleIJNS3_1CILi128EEENS5_ILi64EEEEEENS_6half_tEfNS_4arch4Sm90ELi256ENS3_8TiledMMAINS3_8MMA_AtomIJNS3_4SM904GMMA25MMA_64x64x16_F32F16F16_SSILNSF_5MajorE0ELSH_1ELNSF_7ScaleInE1ELSI_1EEEEEENS3_6LayoutINS4_IJNS5_ILi2EEENS5_ILi1EEESN_EEENS4_IJSN_NS5_ILi0EEESP_EEEEENS4_IJNS3_10UnderscoreESS_SS_EEEEELb0EEEEEvNT_6ParamsE:
	.zero		1008


//--------------------- .nv.constant0._ZN7cutlass13device_kernelIN5flash11enable_sm90INS1_16FlashAttnBwdSm90INS1_25CollectiveMainloopBwdSm90ILi2ELi2ELi2EN4cute5tupleIJNS5_1CILi1EEES8_S8_EEENS6_IJNS7_ILi128EEESA_NS7_ILi64EEEEEENS_6half_tEfNS_4arch4Sm90ELb1ELb0ELb0ELb1ELb1ELb1ELb0ELb0ELi2ELi1ELi2ELi2ELb0EEENS1_24CollectiveEpilogueBwdGQAISC_fSF_Li256ELb1ELb1EEENS1_25SingleTileBwdLPTSchedulerILb1ELi128ELb1EEEEEEEEEvNT_6ParamsE --------------------------
	.section	.nv.constant0._ZN7cutlass13device_kernelIN5flash11enable_sm90INS1_16FlashAttnBwdSm90INS1_25CollectiveMainloopBwdSm90ILi2ELi2ELi2EN4cute5tupleIJNS5_1CILi1EEES8_S8_EEENS6_IJNS7_ILi128EEESA_NS7_ILi64EEEEEENS_6half_tEfNS_4arch4Sm90ELb1ELb0ELb0ELb1ELb1ELb1ELb0ELb0ELi2ELi1ELi2ELi2ELb0EEENS1_24CollectiveEpilogueBwdGQAISC_fSF_Li256ELb1ELb1EEENS1_25SingleTileBwdLPTSchedulerILb1ELi128ELb1EEEEEEEEEvNT_6ParamsE,"a",@progbits
	.sectionflags	@""
	.align	4
.nv.constant0._ZN7cutlass13device_kernelIN5flash11enable_sm90INS1_16FlashAttnBwdSm90INS1_25CollectiveMainloopBwdSm90ILi2ELi2ELi2EN4cute5tupleIJNS5_1CILi1EEES8_S8_EEENS6_IJNS7_ILi128EEESA_NS7_ILi64EEEEEENS_6half_tEfNS_4arch4Sm90ELb1ELb0ELb0ELb1ELb1ELb1ELb0ELb0ELi2ELi1ELi2ELi2ELb0EEENS1_24CollectiveEpilogueBwdGQAISC_fSF_Li256ELb1ELb1EEENS1_25SingleTileBwdLPTSchedulerILb1ELi128ELb1EEEEEEEEEvNT_6ParamsE:
	.zero		2688


//--------------------- .nv.constant0._ZN7cutlass13device_kernelIN5flash22FlashAttnBwdPreprocessIN4cute5tupleIJNS3_1CILi128EEENS5_ILi64EEEEEENS_6half_tEfNS_4arch4Sm90ELb1ELb1EEEEEvNT_6ParamsE --------------------------
	.section	.nv.constant0._ZN7cutlass13device_kernelIN5flash22FlashAttnBwdPreprocessIN4cute5tupleIJNS3_1CILi128EEENS5_ILi64EEEEEENS_6half_tEfNS_4arch4Sm90ELb1ELb1EEEEEvNT_6ParamsE,"a",@progbits
	.sectionflags	@""
	.align	4
.nv.constant0._ZN7cutlass13device_kernelIN5flash22FlashAttnBwdPreprocessIN4cute5tupleIJNS3_1CILi128EEENS5_ILi64EEEEEENS_6half_tEfNS_4arch4Sm90ELb1ELb1EEEEEvNT_6ParamsE:
	.zero		1136


//--------------------- SYMBOLS --------------------------

	.type		.nv.reservedSmem.offset0,@object
	.size		.nv.reservedSmem.offset0,0x4
	.type		.nv.reservedSmem.cap,@object
	.size		.nv.reservedSmem.cap,0x4
